//
// Generated by NVIDIA NVVM Compiler
//
// Compiler Build ID: CL-36424714
// Cuda compilation tools, release 13.0, V13.0.88
// Based on NVVM 20.0.0
//

.version 9.0
.target sm_100
.address_size 64

	// .globl	_Z24eval_prefix_kernel_batchPKiPKfS2_iiiPfS3_
// _ZZ21regression_mse_kernelPKfPKdPdjjE10shared_err has been demoted
.extern .shared .align 16 .b8 smem[];
.extern .shared .align 16 .b8 shmem[];
.global .align 4 .b8 __cudart_i2opi_f[24] = {65, 144, 67, 60, 153, 149, 98, 219, 192, 221, 52, 245, 209, 87, 39, 252, 41, 21, 68, 78, 110, 131, 249, 162};

.visible .entry _Z24eval_prefix_kernel_batchPKiPKfS2_iiiPfS3_(
	.param .u64 .ptr .align 1 _Z24eval_prefix_kernel_batchPKiPKfS2_iiiPfS3__param_0,
	.param .u64 .ptr .align 1 _Z24eval_prefix_kernel_batchPKiPKfS2_iiiPfS3__param_1,
	.param .u64 .ptr .align 1 _Z24eval_prefix_kernel_batchPKiPKfS2_iiiPfS3__param_2,
	.param .u32 _Z24eval_prefix_kernel_batchPKiPKfS2_iiiPfS3__param_3,
	.param .u32 _Z24eval_prefix_kernel_batchPKiPKfS2_iiiPfS3__param_4,
	.param .u32 _Z24eval_prefix_kernel_batchPKiPKfS2_iiiPfS3__param_5,
	.param .u64 .ptr .align 1 _Z24eval_prefix_kernel_batchPKiPKfS2_iiiPfS3__param_6,
	.param .u64 .ptr .align 1 _Z24eval_prefix_kernel_batchPKiPKfS2_iiiPfS3__param_7
)
.maxntid 128
.minnctapersm 12
{
	.local .align 16 .b8 	__local_depot0[272];
	.reg .b64 	%SP;
	.reg .b64 	%SPL;
	.reg .pred 	%p<232>;
	.reg .b32 	%r<317>;
	.reg .b32 	%f<715>;
	.reg .b64 	%rd<142>;
	.reg .b64 	%fd<13>;

	mov.u64 	%SPL, __local_depot0;
	ld.param.u64 	%rd38, [_Z24eval_prefix_kernel_batchPKiPKfS2_iiiPfS3__param_1];
	ld.param.u32 	%r289, [_Z24eval_prefix_kernel_batchPKiPKfS2_iiiPfS3__param_3];
	ld.param.u32 	%r91, [_Z24eval_prefix_kernel_batchPKiPKfS2_iiiPfS3__param_4];
	ld.param.u32 	%r92, [_Z24eval_prefix_kernel_batchPKiPKfS2_iiiPfS3__param_5];
	cvta.to.global.u64 	%rd1, %rd38;
	add.u64 	%rd2, %SPL, 0;
	add.u64 	%rd3, %SPL, 0;
	add.u64 	%rd4, %SPL, 0;
	add.u64 	%rd5, %SPL, 0;
	add.u64 	%rd6, %SPL, 0;
	add.u64 	%rd7, %SPL, 0;
	add.u64 	%rd8, %SPL, 32;
	mov.u32 	%r93, %ctaid.x;
	mov.u32 	%r94, %ntid.x;
	mov.u32 	%r95, %tid.x;
	mad.lo.s32 	%r1, %r93, %r94, %r95;
	setp.ge.s32 	%p2, %r1, %r92;
	@%p2 bra 	$L__BB0_202;
	setp.lt.s32 	%p3, %r289, 1;
	mov.b32 	%r315, 0;
	@%p3 bra 	$L__BB0_199;
	ld.param.u64 	%rd131, [_Z24eval_prefix_kernel_batchPKiPKfS2_iiiPfS3__param_0];
	cvta.to.global.u64 	%rd9, %rd131;
	mul.wide.s32 	%rd10, %r91, %r1;
	mov.b32 	%r315, 0;
	mov.u64 	%rd117, __cudart_i2opi_f;
$L__BB0_3:
	mov.u32 	%r2, %r289;
	add.s32 	%r289, %r2, -1;
	mul.wide.u32 	%rd46, %r289, 4;
	add.s64 	%rd47, %rd9, %rd46;
	ld.global.nc.u32 	%r5, [%rd47];
	mov.pred 	%p231, -1;
	add.s32 	%r98, %r5, -10;
	setp.lt.u32 	%p5, %r98, 15;
	@%p5 bra 	$L__BB0_11;
	setp.eq.s32 	%p6, %r5, -1;
	@%p6 bra 	$L__BB0_7;
	setp.ne.s32 	%p7, %r5, 0;
	@%p7 bra 	$L__BB0_10;
	add.s64 	%rd58, %rd1, %rd46;
	ld.global.nc.f32 	%f102, [%rd58];
	mul.wide.s32 	%rd59, %r315, 4;
	add.s64 	%rd60, %rd8, %rd59;
	st.local.f32 	[%rd60], %f102;
	add.s32 	%r315, %r315, 1;
	bra.uni 	$L__BB0_198;
$L__BB0_7:
	add.s64 	%rd49, %rd1, %rd46;
	ld.global.nc.f32 	%f101, [%rd49];
	cvt.rzi.s32.f32 	%r7, %f101;
	setp.lt.s32 	%p8, %r7, 0;
	setp.ge.s32 	%p9, %r7, %r91;
	mov.f32 	%f705, 0f00000000;
	or.pred  	%p10, %p8, %p9;
	@%p10 bra 	$L__BB0_9;
	ld.param.u64 	%rd132, [_Z24eval_prefix_kernel_batchPKiPKfS2_iiiPfS3__param_2];
	cvt.u64.u32 	%rd50, %r7;
	add.s64 	%rd51, %rd10, %rd50;
	cvta.to.global.u64 	%rd52, %rd132;
	shl.b64 	%rd53, %rd51, 2;
	add.s64 	%rd54, %rd52, %rd53;
	ld.global.nc.f32 	%f705, [%rd54];
$L__BB0_9:
	mul.wide.s32 	%rd55, %r315, 4;
	add.s64 	%rd56, %rd8, %rd55;
	st.local.f32 	[%rd56], %f705;
	add.s32 	%r315, %r315, 1;
	bra.uni 	$L__BB0_198;
$L__BB0_10:
	mov.pred 	%p231, 0;
$L__BB0_11:
	add.s32 	%r99, %r5, -25;
	setp.gt.u32 	%p12, %r99, 2;
	not.pred 	%p13, %p231;
	and.pred  	%p14, %p12, %p13;
	mov.f32 	%f703, 0f00000000;
	mov.f32 	%f713, 0f00000000;
	@%p14 bra 	$L__BB0_102;
	mul.wide.s32 	%rd92, %r315, 4;
	add.s64 	%rd11, %rd8, %rd92;
	ld.local.f32 	%f3, [%rd11+-4];
	setp.gt.s32 	%p142, %r5, 13;
	@%p142 bra 	$L__BB0_38;
	setp.gt.s32 	%p162, %r5, 6;
	@%p162 bra 	$L__BB0_23;
	setp.gt.s32 	%p172, %r5, 3;
	@%p172 bra 	$L__BB0_19;
	setp.eq.s32 	%p176, %r5, 1;
	@%p176 bra 	$L__BB0_63;
	setp.eq.s32 	%p177, %r5, 2;
	mov.f32 	%f709, %f3;
	@%p177 bra 	$L__BB0_101;
	setp.eq.s32 	%p178, %r5, 3;
	mov.f32 	%f709, %f703;
	@%p178 bra 	$L__BB0_18;
	bra.uni 	$L__BB0_101;
$L__BB0_18:
	mul.f32 	%f709, %f3, 0f00000000;
	bra.uni 	$L__BB0_101;
$L__BB0_19:
	setp.eq.s32 	%p173, %r5, 4;
	@%p173 bra 	$L__BB0_64;
	setp.eq.s32 	%p174, %r5, 5;
	@%p174 bra 	$L__BB0_65;
	setp.eq.s32 	%p175, %r5, 6;
	mov.f32 	%f709, %f703;
	@%p175 bra 	$L__BB0_22;
	bra.uni 	$L__BB0_101;
$L__BB0_22:
	setp.le.f32 	%p228, %f3, 0f00000000;
	selp.f32 	%f709, %f3, 0f00000000, %p228;
	bra.uni 	$L__BB0_101;
$L__BB0_23:
	setp.gt.s32 	%p163, %r5, 9;
	@%p163 bra 	$L__BB0_29;
	setp.eq.s32 	%p169, %r5, 7;
	@%p169 bra 	$L__BB0_66;
	setp.eq.s32 	%p170, %r5, 8;
	@%p170 bra 	$L__BB0_67;
	setp.eq.s32 	%p171, %r5, 9;
	mov.f32 	%f709, %f703;
	@%p171 bra 	$L__BB0_27;
	bra.uni 	$L__BB0_101;
$L__BB0_27:
	setp.eq.f32 	%p226, %f3, 0f00000000;
	mov.f32 	%f709, %f703;
	@%p226 bra 	$L__BB0_101;
	mov.f32 	%f709, 0f3F800000;
	bra.uni 	$L__BB0_101;
$L__BB0_29:
	setp.gt.s32 	%p164, %r5, 11;
	@%p164 bra 	$L__BB0_35;
	setp.eq.s32 	%p167, %r5, 10;
	@%p167 bra 	$L__BB0_68;
	setp.eq.s32 	%p168, %r5, 11;
	mov.f32 	%f709, %f703;
	@%p168 bra 	$L__BB0_32;
	bra.uni 	$L__BB0_101;
$L__BB0_32:
	mul.f32 	%f660, %f3, 0f3F22F983;
	cvt.rni.s32.f32 	%r298, %f660;
	cvt.rn.f32.s32 	%f661, %r298;
	fma.rn.f32 	%f662, %f661, 0fBFC90FDA, %f3;
	fma.rn.f32 	%f663, %f661, 0fB3A22168, %f662;
	fma.rn.f32 	%f707, %f661, 0fA7C234C5, %f663;
	abs.f32 	%f16, %f3;
	setp.ltu.f32 	%p210, %f16, 0f47CE4780;
	@%p210 bra 	$L__BB0_82;
	setp.neu.f32 	%p211, %f16, 0f7F800000;
	@%p211 bra 	$L__BB0_77;
	mov.f32 	%f666, 0f00000000;
	mul.rn.f32 	%f707, %f3, %f666;
	mov.b32 	%r298, 0;
	bra.uni 	$L__BB0_82;
$L__BB0_35:
	setp.eq.s32 	%p165, %r5, 12;
	@%p165 bra 	$L__BB0_83;
	setp.eq.s32 	%p166, %r5, 13;
	mov.f32 	%f709, %f703;
	@%p166 bra 	$L__BB0_37;
	bra.uni 	$L__BB0_101;
$L__BB0_37:
	abs.f32 	%f616, %f3;
	mov.f32 	%f617, 0f3FB8AA3B;
	mul.rn.f32 	%f618, %f616, %f617;
	cvt.rzi.f32.f32 	%f619, %f618;
	abs.f32 	%f620, %f619;
	setp.gt.f32 	%p200, %f620, 0f42FC0000;
	mov.f32 	%f621, 0f42FC0000;
	copysign.f32 	%f622, %f619, %f621;
	selp.f32 	%f623, %f622, %f619, %p200;
	fma.rn.f32 	%f624, %f623, 0fBF317218, %f616;
	fma.rn.f32 	%f625, %f623, 0f3102E308, %f624;
	mul.f32 	%f626, %f625, 0f3FB8AA3B;
	add.f32 	%f627, %f623, 0f4B40007D;
	mov.b32 	%r220, %f627;
	shl.b32 	%r221, %r220, 23;
	mov.b32 	%f628, %r221;
	ex2.approx.ftz.f32 	%f629, %f626;
	mul.f32 	%f630, %f629, %f628;
	mov.f32 	%f631, 0fBE000000;
	div.approx.ftz.f32 	%f632, %f631, %f630;
	fma.rn.f32 	%f633, %f630, 0f40000000, %f632;
	mul.f32 	%f634, %f3, %f3;
	fma.rn.f32 	%f635, %f634, 0f363D0ADA, 0f394FFF49;
	fma.rn.f32 	%f636, %f635, %f634, 0f3C08889A;
	fma.rn.f32 	%f637, %f636, %f634, 0f3E2AAAAB;
	mul.f32 	%f638, %f634, %f637;
	fma.rn.f32 	%f639, %f638, %f3, %f3;
	setp.ge.f32 	%p201, %f616, 0f3F800000;
	copysign.f32 	%f640, %f3, %f633;
	selp.f32 	%f709, %f640, %f639, %p201;
	bra.uni 	$L__BB0_101;
$L__BB0_38:
	setp.gt.s32 	%p143, %r5, 20;
	@%p143 bra 	$L__BB0_51;
	setp.gt.s32 	%p153, %r5, 16;
	@%p153 bra 	$L__BB0_44;
	setp.eq.s32 	%p159, %r5, 14;
	@%p159 bra 	$L__BB0_92;
	setp.eq.s32 	%p160, %r5, 15;
	@%p160 bra 	$L__BB0_93;
	setp.eq.s32 	%p161, %r5, 16;
	mov.f32 	%f709, %f703;
	@%p161 bra 	$L__BB0_43;
	bra.uni 	$L__BB0_101;
$L__BB0_43:
	fma.rn.f32 	%f574, %f3, 0f3BBB989D, 0f3F000000;
	cvt.sat.f32.f32 	%f575, %f574;
	mov.f32 	%f576, 0f4B400001;
	mov.f32 	%f577, 0f437C0000;
	fma.rm.f32 	%f578, %f575, %f577, %f576;
	add.f32 	%f579, %f578, 0fCB40007F;
	neg.f32 	%f580, %f579;
	fma.rn.f32 	%f581, %f3, 0f3FB8AA3B, %f580;
	fma.rn.f32 	%f582, %f3, 0f32A57060, %f581;
	mov.b32 	%r216, %f578;
	shl.b32 	%r217, %r216, 23;
	mov.b32 	%f583, %r217;
	ex2.approx.ftz.f32 	%f584, %f582;
	mul.f32 	%f709, %f584, %f583;
	bra.uni 	$L__BB0_101;
$L__BB0_44:
	setp.gt.s32 	%p154, %r5, 18;
	@%p154 bra 	$L__BB0_48;
	setp.eq.s32 	%p157, %r5, 17;
	@%p157 bra 	$L__BB0_94;
	setp.eq.s32 	%p158, %r5, 18;
	mov.f32 	%f709, %f703;
	@%p158 bra 	$L__BB0_47;
	bra.uni 	$L__BB0_101;
$L__BB0_47:
	setp.eq.f32 	%p193, %f3, 0f00000000;
	rcp.rn.f32 	%f553, %f3;
	selp.f32 	%f709, 0f7FC00000, %f553, %p193;
	bra.uni 	$L__BB0_101;
$L__BB0_48:
	setp.eq.s32 	%p155, %r5, 19;
	@%p155 bra 	$L__BB0_95;
	setp.eq.s32 	%p156, %r5, 20;
	mov.f32 	%f709, %f703;
	@%p156 bra 	$L__BB0_50;
	bra.uni 	$L__BB0_101;
$L__BB0_50:
	abs.f32 	%f510, %f3;
	fma.rn.f32 	%f511, %f510, 0fBF000000, 0f3F000000;
	rsqrt.approx.ftz.f32 	%f512, %f511;
	mul.f32 	%f513, %f511, %f512;
	mul.f32 	%f514, %f512, 0fBF000000;
	fma.rn.f32 	%f515, %f513, %f514, 0f3F000000;
	fma.rn.f32 	%f516, %f513, %f515, %f513;
	setp.eq.f32 	%p187, %f510, 0f3F800000;
	selp.f32 	%f517, 0f00000000, %f516, %p187;
	setp.gt.f32 	%p188, %f510, 0f3F0F5C29;
	selp.f32 	%f518, %f517, %f510, %p188;
	copysign.f32 	%f519, %f3, %f518;
	mul.f32 	%f520, %f519, %f519;
	fma.rn.f32 	%f521, %f520, 0f3D10ECEF, 0f3C8B1ABB;
	fma.rn.f32 	%f522, %f521, %f520, 0f3CFC028C;
	fma.rn.f32 	%f523, %f522, %f520, 0f3D372139;
	fma.rn.f32 	%f524, %f523, %f520, 0f3D9993DB;
	fma.rn.f32 	%f525, %f524, %f520, 0f3E2AAAC6;
	mul.f32 	%f526, %f520, %f525;
	fma.rn.f32 	%f527, %f526, %f519, %f519;
	neg.f32 	%f528, %f527;
	selp.f32 	%f529, %f527, %f528, %p188;
	fma.rn.f32 	%f530, 0f3F6EE581, 0f3FD774EB, %f529;
	setp.gt.f32 	%p189, %f3, 0f3F0F5C29;
	selp.f32 	%f531, %f527, %f530, %p189;
	add.f32 	%f532, %f531, %f531;
	selp.f32 	%f709, %f532, %f531, %p188;
	bra.uni 	$L__BB0_101;
$L__BB0_51:
	setp.gt.s32 	%p144, %r5, 23;
	@%p144 bra 	$L__BB0_56;
	setp.eq.s32 	%p150, %r5, 21;
	@%p150 bra 	$L__BB0_96;
	setp.eq.s32 	%p151, %r5, 22;
	@%p151 bra 	$L__BB0_97;
	setp.eq.s32 	%p152, %r5, 23;
	mov.f32 	%f709, %f703;
	@%p152 bra 	$L__BB0_55;
	bra.uni 	$L__BB0_101;
$L__BB0_55:
	abs.f32 	%f468, %f3;
	setp.le.f32 	%p179, %f468, 0f3089705F;
	setp.lt.f32 	%p180, %f3, 0f00000000;
	selp.f32 	%f469, 0fB089705F, 0f3089705F, %p180;
	selp.f32 	%f470, %f469, %f3, %p179;
	rcp.rn.f32 	%f709, %f470;
	bra.uni 	$L__BB0_101;
$L__BB0_56:
	setp.gt.s32 	%p145, %r5, 25;
	@%p145 bra 	$L__BB0_60;
	setp.eq.s32 	%p148, %r5, 24;
	@%p148 bra 	$L__BB0_99;
	setp.eq.s32 	%p149, %r5, 25;
	mov.f32 	%f709, %f703;
	@%p149 bra 	$L__BB0_59;
	bra.uni 	$L__BB0_101;
$L__BB0_59:
	neg.f32 	%f709, %f3;
	bra.uni 	$L__BB0_101;
$L__BB0_60:
	setp.eq.s32 	%p146, %r5, 26;
	@%p146 bra 	$L__BB0_100;
	setp.eq.s32 	%p147, %r5, 27;
	mov.f32 	%f709, %f703;
	@%p147 bra 	$L__BB0_62;
	bra.uni 	$L__BB0_101;
$L__BB0_62:
	abs.f32 	%f467, %f3;
	sqrt.rn.f32 	%f709, %f467;
	bra.uni 	$L__BB0_101;
$L__BB0_63:
	add.f32 	%f709, %f3, 0f00000000;
	bra.uni 	$L__BB0_101;
$L__BB0_64:
	mov.f32 	%f709, 0f7FC00000;
	bra.uni 	$L__BB0_101;
$L__BB0_65:
	mov.f32 	%f709, 0f3F800000;
	bra.uni 	$L__BB0_101;
$L__BB0_66:
	setp.ge.f32 	%p227, %f3, 0f00000000;
	selp.f32 	%f709, %f3, 0f00000000, %p227;
	bra.uni 	$L__BB0_101;
$L__BB0_67:
	div.rn.f32 	%f709, %f3, 0f3089705F;
	bra.uni 	$L__BB0_101;
$L__BB0_68:
	mul.f32 	%f679, %f3, 0f3F22F983;
	cvt.rni.s32.f32 	%r294, %f679;
	cvt.rn.f32.s32 	%f680, %r294;
	fma.rn.f32 	%f681, %f680, 0fBFC90FDA, %f3;
	fma.rn.f32 	%f682, %f680, 0fB3A22168, %f681;
	fma.rn.f32 	%f706, %f680, 0fA7C234C5, %f682;
	abs.f32 	%f10, %f3;
	setp.ltu.f32 	%p218, %f10, 0f47CE4780;
	@%p218 bra 	$L__BB0_76;
	setp.neu.f32 	%p219, %f10, 0f7F800000;
	@%p219 bra 	$L__BB0_71;
	mov.f32 	%f685, 0f00000000;
	mul.rn.f32 	%f706, %f3, %f685;
	mov.b32 	%r294, 0;
	bra.uni 	$L__BB0_76;
$L__BB0_71:
	mov.b32 	%r10, %f3;
	mov.b64 	%rd134, 0;
	mov.b32 	%r291, 0;
$L__BB0_72:
	.pragma "nounroll";
	mul.wide.u32 	%rd116, %r291, 4;
	add.s64 	%rd118, %rd117, %rd116;
	ld.global.nc.u32 	%r267, [%rd118];
	shl.b32 	%r268, %r10, 8;
	or.b32  	%r269, %r268, -2147483648;
	mad.wide.u32 	%rd119, %r267, %r269, %rd134;
	shr.u64 	%rd134, %rd119, 32;
	add.s64 	%rd120, %rd7, %rd116;
	st.local.u32 	[%rd120], %rd119;
	add.s32 	%r291, %r291, 1;
	setp.ne.s32 	%p220, %r291, 6;
	@%p220 bra 	$L__BB0_72;
	shr.u32 	%r270, %r10, 23;
	st.local.u32 	[%rd7+24], %rd134;
	and.b32  	%r13, %r270, 31;
	and.b32  	%r271, %r270, 224;
	add.s32 	%r272, %r271, -128;
	shr.u32 	%r273, %r272, 5;
	mul.wide.u32 	%rd121, %r273, 4;
	sub.s64 	%rd14, %rd7, %rd121;
	ld.local.u32 	%r292, [%rd14+24];
	ld.local.u32 	%r293, [%rd14+20];
	setp.eq.s32 	%p221, %r13, 0;
	@%p221 bra 	$L__BB0_75;
	shf.l.wrap.b32 	%r292, %r293, %r292, %r13;
	ld.local.u32 	%r274, [%rd14+16];
	shf.l.wrap.b32 	%r293, %r274, %r293, %r13;
$L__BB0_75:
	shr.u32 	%r275, %r292, 30;
	shf.l.wrap.b32 	%r276, %r293, %r292, 2;
	shl.b32 	%r277, %r293, 2;
	shr.u32 	%r278, %r276, 31;
	add.s32 	%r279, %r278, %r275;
	neg.s32 	%r280, %r279;
	setp.lt.s32 	%p222, %r10, 0;
	selp.b32 	%r294, %r280, %r279, %p222;
	xor.b32  	%r281, %r276, %r10;
	shr.s32 	%r282, %r276, 31;
	xor.b32  	%r283, %r282, %r276;
	xor.b32  	%r284, %r282, %r277;
	cvt.u64.u32 	%rd122, %r283;
	shl.b64 	%rd123, %rd122, 32;
	cvt.u64.u32 	%rd124, %r284;
	or.b64  	%rd125, %rd123, %rd124;
	cvt.rn.f64.s64 	%fd11, %rd125;
	mul.f64 	%fd12, %fd11, 0d3BF921FB54442D19;
	cvt.rn.f32.f64 	%f683, %fd12;
	neg.f32 	%f684, %f683;
	setp.lt.s32 	%p223, %r281, 0;
	selp.f32 	%f706, %f684, %f683, %p223;
$L__BB0_76:
	mul.rn.f32 	%f686, %f706, %f706;
	and.b32  	%r286, %r294, 1;
	setp.eq.b32 	%p224, %r286, 1;
	selp.f32 	%f687, 0f3F800000, %f706, %p224;
	fma.rn.f32 	%f688, %f686, %f687, 0f00000000;
	fma.rn.f32 	%f689, %f686, 0f37CBAC00, 0fBAB607ED;
	selp.f32 	%f690, %f689, 0fB94D4153, %p224;
	selp.f32 	%f691, 0f3D2AAABB, 0f3C0885E4, %p224;
	fma.rn.f32 	%f692, %f690, %f686, %f691;
	selp.f32 	%f693, 0fBEFFFFFF, 0fBE2AAAA8, %p224;
	fma.rn.f32 	%f694, %f692, %f686, %f693;
	fma.rn.f32 	%f695, %f694, %f688, %f687;
	and.b32  	%r287, %r294, 2;
	setp.eq.s32 	%p225, %r287, 0;
	mov.f32 	%f696, 0f00000000;
	sub.f32 	%f697, %f696, %f695;
	selp.f32 	%f709, %f695, %f697, %p225;
	bra.uni 	$L__BB0_101;
$L__BB0_77:
	mov.b32 	%r23, %f3;
	mov.b64 	%rd135, 0;
	mov.b32 	%r295, 0;
$L__BB0_78:
	.pragma "nounroll";
	mul.wide.u32 	%rd105, %r295, 4;
	mov.u64 	%rd106, __cudart_i2opi_f;
	add.s64 	%rd107, %rd106, %rd105;
	ld.global.nc.u32 	%r244, [%rd107];
	shl.b32 	%r245, %r23, 8;
	or.b32  	%r246, %r245, -2147483648;
	mad.wide.u32 	%rd108, %r244, %r246, %rd135;
	shr.u64 	%rd135, %rd108, 32;
	add.s64 	%rd109, %rd6, %rd105;
	st.local.u32 	[%rd109], %rd108;
	add.s32 	%r295, %r295, 1;
	setp.ne.s32 	%p212, %r295, 6;
	@%p212 bra 	$L__BB0_78;
	shr.u32 	%r247, %r23, 23;
	st.local.u32 	[%rd6+24], %rd135;
	and.b32  	%r26, %r247, 31;
	and.b32  	%r248, %r247, 224;
	add.s32 	%r249, %r248, -128;
	shr.u32 	%r250, %r249, 5;
	mul.wide.u32 	%rd110, %r250, 4;
	sub.s64 	%rd17, %rd6, %rd110;
	ld.local.u32 	%r296, [%rd17+24];
	ld.local.u32 	%r297, [%rd17+20];
	setp.eq.s32 	%p213, %r26, 0;
	@%p213 bra 	$L__BB0_81;
	shf.l.wrap.b32 	%r296, %r297, %r296, %r26;
	ld.local.u32 	%r251, [%rd17+16];
	shf.l.wrap.b32 	%r297, %r251, %r297, %r26;
$L__BB0_81:
	shr.u32 	%r252, %r296, 30;
	shf.l.wrap.b32 	%r253, %r297, %r296, 2;
	shl.b32 	%r254, %r297, 2;
	shr.u32 	%r255, %r253, 31;
	add.s32 	%r256, %r255, %r252;
	neg.s32 	%r257, %r256;
	setp.lt.s32 	%p214, %r23, 0;
	selp.b32 	%r298, %r257, %r256, %p214;
	xor.b32  	%r258, %r253, %r23;
	shr.s32 	%r259, %r253, 31;
	xor.b32  	%r260, %r259, %r253;
	xor.b32  	%r261, %r259, %r254;
	cvt.u64.u32 	%rd111, %r260;
	shl.b64 	%rd112, %rd111, 32;
	cvt.u64.u32 	%rd113, %r261;
	or.b64  	%rd114, %rd112, %rd113;
	cvt.rn.f64.s64 	%fd9, %rd114;
	mul.f64 	%fd10, %fd9, 0d3BF921FB54442D19;
	cvt.rn.f32.f64 	%f664, %fd10;
	neg.f32 	%f665, %f664;
	setp.lt.s32 	%p215, %r258, 0;
	selp.f32 	%f707, %f665, %f664, %p215;
$L__BB0_82:
	add.s32 	%r263, %r298, 1;
	mul.rn.f32 	%f667, %f707, %f707;
	and.b32  	%r264, %r298, 1;
	setp.eq.b32 	%p216, %r264, 1;
	selp.f32 	%f668, %f707, 0f3F800000, %p216;
	fma.rn.f32 	%f669, %f667, %f668, 0f00000000;
	fma.rn.f32 	%f670, %f667, 0f37CBAC00, 0fBAB607ED;
	selp.f32 	%f671, 0fB94D4153, %f670, %p216;
	selp.f32 	%f672, 0f3C0885E4, 0f3D2AAABB, %p216;
	fma.rn.f32 	%f673, %f671, %f667, %f672;
	selp.f32 	%f674, 0fBE2AAAA8, 0fBEFFFFFF, %p216;
	fma.rn.f32 	%f675, %f673, %f667, %f674;
	fma.rn.f32 	%f676, %f675, %f669, %f668;
	and.b32  	%r265, %r263, 2;
	setp.eq.s32 	%p217, %r265, 0;
	mov.f32 	%f677, 0f00000000;
	sub.f32 	%f678, %f677, %f676;
	selp.f32 	%f709, %f676, %f678, %p217;
	bra.uni 	$L__BB0_101;
$L__BB0_83:
	mul.f32 	%f641, %f3, 0f3F22F983;
	cvt.rni.s32.f32 	%r302, %f641;
	cvt.rn.f32.s32 	%f642, %r302;
	fma.rn.f32 	%f643, %f642, 0fBFC90FDA, %f3;
	fma.rn.f32 	%f644, %f642, 0fB3A22168, %f643;
	fma.rn.f32 	%f708, %f642, 0fA7C234C5, %f644;
	abs.f32 	%f22, %f3;
	setp.ltu.f32 	%p202, %f22, 0f47CE4780;
	@%p202 bra 	$L__BB0_91;
	setp.neu.f32 	%p203, %f22, 0f7F800000;
	@%p203 bra 	$L__BB0_86;
	mov.f32 	%f647, 0f00000000;
	mul.rn.f32 	%f708, %f3, %f647;
	mov.b32 	%r302, 0;
	bra.uni 	$L__BB0_91;
$L__BB0_86:
	mov.b32 	%r36, %f3;
	mov.b64 	%rd136, 0;
	mov.b32 	%r299, 0;
$L__BB0_87:
	.pragma "nounroll";
	mul.wide.u32 	%rd94, %r299, 4;
	mov.u64 	%rd95, __cudart_i2opi_f;
	add.s64 	%rd96, %rd95, %rd94;
	ld.global.nc.u32 	%r223, [%rd96];
	shl.b32 	%r224, %r36, 8;
	or.b32  	%r225, %r224, -2147483648;
	mad.wide.u32 	%rd97, %r223, %r225, %rd136;
	shr.u64 	%rd136, %rd97, 32;
	add.s64 	%rd98, %rd5, %rd94;
	st.local.u32 	[%rd98], %rd97;
	add.s32 	%r299, %r299, 1;
	setp.ne.s32 	%p204, %r299, 6;
	@%p204 bra 	$L__BB0_87;
	shr.u32 	%r226, %r36, 23;
	st.local.u32 	[%rd5+24], %rd136;
	and.b32  	%r39, %r226, 31;
	and.b32  	%r227, %r226, 224;
	add.s32 	%r228, %r227, -128;
	shr.u32 	%r229, %r228, 5;
	mul.wide.u32 	%rd99, %r229, 4;
	sub.s64 	%rd20, %rd5, %rd99;
	ld.local.u32 	%r300, [%rd20+24];
	ld.local.u32 	%r301, [%rd20+20];
	setp.eq.s32 	%p205, %r39, 0;
	@%p205 bra 	$L__BB0_90;
	shf.l.wrap.b32 	%r300, %r301, %r300, %r39;
	ld.local.u32 	%r230, [%rd20+16];
	shf.l.wrap.b32 	%r301, %r230, %r301, %r39;
$L__BB0_90:
	shr.u32 	%r231, %r300, 30;
	shf.l.wrap.b32 	%r232, %r301, %r300, 2;
	shl.b32 	%r233, %r301, 2;
	shr.u32 	%r234, %r232, 31;
	add.s32 	%r235, %r234, %r231;
	neg.s32 	%r236, %r235;
	setp.lt.s32 	%p206, %r36, 0;
	selp.b32 	%r302, %r236, %r235, %p206;
	xor.b32  	%r237, %r232, %r36;
	shr.s32 	%r238, %r232, 31;
	xor.b32  	%r239, %r238, %r232;
	xor.b32  	%r240, %r238, %r233;
	cvt.u64.u32 	%rd100, %r239;
	shl.b64 	%rd101, %rd100, 32;
	cvt.u64.u32 	%rd102, %r240;
	or.b64  	%rd103, %rd101, %rd102;
	cvt.rn.f64.s64 	%fd7, %rd103;
	mul.f64 	%fd8, %fd7, 0d3BF921FB54442D19;
	cvt.rn.f32.f64 	%f645, %fd8;
	neg.f32 	%f646, %f645;
	setp.lt.s32 	%p207, %r237, 0;
	selp.f32 	%f708, %f646, %f645, %p207;
$L__BB0_91:
	mul.f32 	%f648, %f708, %f708;
	fma.rn.f32 	%f649, %f648, 0f3C190000, 0f3B560000;
	fma.rn.f32 	%f650, %f649, %f648, 0f3CC70000;
	fma.rn.f32 	%f651, %f650, %f648, 0f3D5B0000;
	fma.rn.f32 	%f652, %f651, %f648, 0f3E089438;
	fma.rn.f32 	%f653, %f652, %f648, 0f3EAAAA88;
	mul.rn.f32 	%f654, %f648, %f708;
	fma.rn.f32 	%f655, %f653, %f654, %f708;
	abs.f32 	%f656, %f708;
	setp.eq.f32 	%p208, %f656, 0f3A00B43C;
	selp.f32 	%f657, %f708, %f655, %p208;
	and.b32  	%r242, %r302, 1;
	setp.eq.b32 	%p209, %r242, 1;
	neg.f32 	%f658, %f657;
	rcp.approx.ftz.f32 	%f659, %f658;
	selp.f32 	%f709, %f659, %f657, %p209;
	bra.uni 	$L__BB0_101;
$L__BB0_92:
	abs.f32 	%f599, %f3;
	mov.f32 	%f600, 0f3FB8AA3B;
	mul.rn.f32 	%f601, %f599, %f600;
	cvt.rzi.f32.f32 	%f602, %f601;
	abs.f32 	%f603, %f602;
	setp.gt.f32 	%p199, %f603, 0f42FC0000;
	mov.f32 	%f604, 0f42FC0000;
	copysign.f32 	%f605, %f602, %f604;
	selp.f32 	%f606, %f605, %f602, %p199;
	fma.rn.f32 	%f607, %f606, 0fBF317218, %f599;
	fma.rn.f32 	%f608, %f606, 0f3102E308, %f607;
	mul.f32 	%f609, %f608, 0f3FB8AA3B;
	add.f32 	%f610, %f606, 0f4B40007D;
	mov.b32 	%r218, %f610;
	shl.b32 	%r219, %r218, 23;
	mov.b32 	%f611, %r219;
	ex2.approx.ftz.f32 	%f612, %f609;
	mul.f32 	%f613, %f612, %f611;
	mov.f32 	%f614, 0f3E000000;
	div.approx.ftz.f32 	%f615, %f614, %f613;
	fma.rn.f32 	%f709, %f613, 0f40000000, %f615;
	bra.uni 	$L__BB0_101;
$L__BB0_93:
	abs.f32 	%f585, %f3;
	mul.f32 	%f586, %f585, 0f4038AA3B;
	ex2.approx.ftz.f32 	%f587, %f586;
	add.f32 	%f588, %f587, 0f3F800000;
	rcp.approx.ftz.f32 	%f589, %f588;
	fma.rn.f32 	%f590, %f589, 0fC0000000, 0f3F800000;
	setp.ge.f32 	%p197, %f585, 0f41102CB4;
	selp.f32 	%f591, 0f3F800000, %f590, %p197;
	copysign.f32 	%f592, %f3, %f591;
	mul.f32 	%f593, %f3, %f3;
	fma.rn.f32 	%f594, %f593, 0f3C80F082, 0fBD563CAE;
	fma.rn.f32 	%f595, %f594, %f593, 0f3E085941;
	fma.rn.f32 	%f596, %f595, %f593, 0fBEAAA9ED;
	fma.rn.f32 	%f597, %f596, %f593, 0f00000000;
	fma.rn.f32 	%f598, %f597, %f3, %f3;
	setp.ge.f32 	%p198, %f585, 0f3F19999A;
	selp.f32 	%f709, %f592, %f598, %p198;
	bra.uni 	$L__BB0_101;
$L__BB0_94:
	setp.lt.f32 	%p194, %f3, 0f00800000;
	mul.f32 	%f554, %f3, 0f4B000000;
	selp.f32 	%f555, %f554, %f3, %p194;
	selp.f32 	%f556, 0fC1B80000, 0f00000000, %p194;
	mov.b32 	%r212, %f555;
	add.s32 	%r213, %r212, -1059760811;
	and.b32  	%r214, %r213, -8388608;
	sub.s32 	%r215, %r212, %r214;
	mov.b32 	%f557, %r215;
	cvt.rn.f32.s32 	%f558, %r214;
	fma.rn.f32 	%f559, %f558, 0f34000000, %f556;
	add.f32 	%f560, %f557, 0fBF800000;
	fma.rn.f32 	%f561, %f560, 0fBE055027, 0f3E1039F6;
	fma.rn.f32 	%f562, %f561, %f560, 0fBDF8CDCC;
	fma.rn.f32 	%f563, %f562, %f560, 0f3E0F2955;
	fma.rn.f32 	%f564, %f563, %f560, 0fBE2AD8B9;
	fma.rn.f32 	%f565, %f564, %f560, 0f3E4CED0B;
	fma.rn.f32 	%f566, %f565, %f560, 0fBE7FFF22;
	fma.rn.f32 	%f567, %f566, %f560, 0f3EAAAA78;
	fma.rn.f32 	%f568, %f567, %f560, 0fBF000000;
	mul.f32 	%f569, %f560, %f568;
	fma.rn.f32 	%f570, %f569, %f560, %f560;
	fma.rn.f32 	%f571, %f559, 0f3F317218, %f570;
	setp.gt.u32 	%p195, %r212, 2139095039;
	fma.rn.f32 	%f572, %f555, 0f7F800000, 0f7F800000;
	selp.f32 	%f573, %f572, %f571, %p195;
	setp.eq.f32 	%p196, %f555, 0f00000000;
	selp.f32 	%f709, 0fFF800000, %f573, %p196;
	bra.uni 	$L__BB0_101;
$L__BB0_95:
	abs.f32 	%f533, %f3;
	fma.rn.f32 	%f534, %f533, 0fBF000000, 0f3F000000;
	rsqrt.approx.ftz.f32 	%f535, %f534;
	mul.f32 	%f536, %f534, %f535;
	mul.f32 	%f537, %f535, 0fBF000000;
	fma.rn.f32 	%f538, %f536, %f537, 0f3F000000;
	fma.rn.f32 	%f539, %f536, %f538, %f536;
	setp.eq.f32 	%p190, %f533, 0f3F800000;
	selp.f32 	%f540, 0f00000000, %f539, %p190;
	setp.gt.f32 	%p191, %f533, 0f3F0F5C29;
	selp.f32 	%f541, %f540, %f533, %p191;
	mul.f32 	%f542, %f541, %f541;
	fma.rn.f32 	%f543, %f542, 0f3D4DD2F7, 0f3C99CA97;
	fma.rn.f32 	%f544, %f543, %f542, 0f3D3F90E8;
	fma.rn.f32 	%f545, %f544, %f542, 0f3D993CCF;
	fma.rn.f32 	%f546, %f545, %f542, 0f3E2AAC04;
	mul.f32 	%f547, %f542, %f546;
	fma.rn.f32 	%f548, %f547, %f541, %f541;
	mul.f32 	%f549, %f548, 0fC0000000;
	fma.rn.f32 	%f550, 0f3F6EE581, 0f3FD774EB, %f549;
	selp.f32 	%f551, %f550, %f548, %p191;
	setp.num.f32 	%p192, %f551, %f551;
	copysign.f32 	%f552, %f3, %f551;
	selp.f32 	%f709, %f552, %f551, %p192;
	bra.uni 	$L__BB0_101;
$L__BB0_96:
	abs.f32 	%f493, %f3;
	setp.gt.f32 	%p185, %f493, 0f3F800000;
	rcp.approx.ftz.f32 	%f494, %f493;
	selp.f32 	%f495, %f494, %f493, %p185;
	mul.f32 	%f496, %f495, %f495;
	fma.rn.f32 	%f497, %f496, 0f3B2090AA, 0fBC6BE14F;
	fma.rn.f32 	%f498, %f497, %f496, 0f3D23397E;
	fma.rn.f32 	%f499, %f498, %f496, 0fBD948A7A;
	fma.rn.f32 	%f500, %f499, %f496, 0f3DD76B21;
	fma.rn.f32 	%f501, %f500, %f496, 0fBE111E88;
	fma.rn.f32 	%f502, %f501, %f496, 0f3E4CAF60;
	fma.rn.f32 	%f503, %f502, %f496, 0fBEAAAA27;
	mul.f32 	%f504, %f496, %f503;
	fma.rn.f32 	%f505, %f504, %f495, %f495;
	neg.f32 	%f506, %f505;
	fma.rn.f32 	%f507, 0f3F6EE581, 0f3FD774EB, %f506;
	selp.f32 	%f508, %f507, %f505, %p185;
	setp.num.f32 	%p186, %f493, %f493;
	copysign.f32 	%f509, %f3, %f508;
	selp.f32 	%f709, %f509, %f508, %p186;
	bra.uni 	$L__BB0_101;
$L__BB0_97:
	setp.eq.f32 	%p181, %f3, 0f00000000;
	mov.f32 	%f709, 0fCE6E6B28;
	@%p181 bra 	$L__BB0_101;
	abs.f32 	%f472, %f3;
	setp.lt.f32 	%p182, %f472, 0f00800000;
	mul.f32 	%f473, %f472, 0f4B000000;
	selp.f32 	%f474, %f473, %f472, %p182;
	selp.f32 	%f475, 0fC1B80000, 0f00000000, %p182;
	mov.b32 	%r208, %f474;
	add.s32 	%r209, %r208, -1059760811;
	and.b32  	%r210, %r209, -8388608;
	sub.s32 	%r211, %r208, %r210;
	mov.b32 	%f476, %r211;
	cvt.rn.f32.s32 	%f477, %r210;
	fma.rn.f32 	%f478, %f477, 0f34000000, %f475;
	add.f32 	%f479, %f476, 0fBF800000;
	fma.rn.f32 	%f480, %f479, 0fBE055027, 0f3E1039F6;
	fma.rn.f32 	%f481, %f480, %f479, 0fBDF8CDCC;
	fma.rn.f32 	%f482, %f481, %f479, 0f3E0F2955;
	fma.rn.f32 	%f483, %f482, %f479, 0fBE2AD8B9;
	fma.rn.f32 	%f484, %f483, %f479, 0f3E4CED0B;
	fma.rn.f32 	%f485, %f484, %f479, 0fBE7FFF22;
	fma.rn.f32 	%f486, %f485, %f479, 0f3EAAAA78;
	fma.rn.f32 	%f487, %f486, %f479, 0fBF000000;
	mul.f32 	%f488, %f479, %f487;
	fma.rn.f32 	%f489, %f488, %f479, %f479;
	fma.rn.f32 	%f490, %f478, 0f3F317218, %f489;
	setp.gt.u32 	%p183, %r208, 2139095039;
	fma.rn.f32 	%f491, %f474, 0f7F800000, 0f7F800000;
	selp.f32 	%f492, %f491, %f490, %p183;
	setp.eq.f32 	%p184, %f474, 0f00000000;
	selp.f32 	%f709, 0fFF800000, %f492, %p184;
	bra.uni 	$L__BB0_101;
$L__BB0_99:
	abs.f32 	%f709, %f3;
	bra.uni 	$L__BB0_101;
$L__BB0_100:
	sqrt.rn.f32 	%f709, %f3;
$L__BB0_101:
	st.local.f32 	[%rd11+-4], %f709;
	bra.uni 	$L__BB0_198;
$L__BB0_102:
	mul.wide.s32 	%rd61, %r315, 4;
	add.s64 	%rd21, %rd8, %rd61;
	ld.local.f32 	%f43, [%rd21+-4];
	ld.local.f32 	%f44, [%rd21+-8];
	setp.gt.s32 	%p15, %r5, 12;
	@%p15 bra 	$L__BB0_127;
	setp.gt.s32 	%p31, %r5, 6;
	@%p31 bra 	$L__BB0_113;
	setp.gt.s32 	%p39, %r5, 3;
	@%p39 bra 	$L__BB0_109;
	setp.eq.s32 	%p43, %r5, 1;
	@%p43 bra 	$L__BB0_146;
	setp.eq.s32 	%p44, %r5, 2;
	@%p44 bra 	$L__BB0_147;
	setp.eq.s32 	%p45, %r5, 3;
	@%p45 bra 	$L__BB0_108;
	bra.uni 	$L__BB0_197;
$L__BB0_108:
	mul.f32 	%f713, %f43, %f44;
	bra.uni 	$L__BB0_197;
$L__BB0_109:
	setp.eq.s32 	%p40, %r5, 4;
	@%p40 bra 	$L__BB0_148;
	setp.eq.s32 	%p41, %r5, 5;
	@%p41 bra 	$L__BB0_149;
	setp.eq.s32 	%p42, %r5, 6;
	@%p42 bra 	$L__BB0_112;
	bra.uni 	$L__BB0_197;
$L__BB0_112:
	setp.le.f32 	%p112, %f43, %f44;
	selp.f32 	%f713, %f43, %f44, %p112;
	bra.uni 	$L__BB0_197;
$L__BB0_113:
	setp.gt.s32 	%p32, %r5, 9;
	@%p32 bra 	$L__BB0_121;
	setp.eq.s32 	%p36, %r5, 7;
	@%p36 bra 	$L__BB0_157;
	setp.eq.s32 	%p37, %r5, 8;
	@%p37 bra 	$L__BB0_158;
	setp.eq.s32 	%p38, %r5, 9;
	@%p38 bra 	$L__BB0_117;
	bra.uni 	$L__BB0_197;
$L__BB0_117:
	setp.eq.f32 	%p85, %f43, 0f00000000;
	setp.eq.f32 	%p86, %f44, 0f00000000;
	and.pred  	%p87, %p85, %p86;
	@%p87 bra 	$L__BB0_197;
	abs.f32 	%f59, %f43;
	mul.f32 	%f294, %f44, 0f3F000000;
	cvt.rzi.f32.f32 	%f295, %f294;
	add.f32 	%f296, %f295, %f295;
	sub.f32 	%f297, %f44, %f296;
	abs.f32 	%f60, %f297;
	abs.f32 	%f61, %f59;
	setp.lt.f32 	%p89, %f61, 0f00800000;
	mul.f32 	%f298, %f61, 0f4B800000;
	selp.f32 	%f299, %f298, %f61, %p89;
	selp.f32 	%f300, 0fC1C00000, 0f00000000, %p89;
	mov.b32 	%r176, %f299;
	add.s32 	%r177, %r176, -1060439283;
	and.b32  	%r178, %r177, -8388608;
	sub.s32 	%r179, %r176, %r178;
	mov.b32 	%f301, %r179;
	cvt.rn.f32.s32 	%f302, %r178;
	fma.rn.f32 	%f303, %f302, 0f34000000, %f300;
	add.f32 	%f304, %f301, 0fBF800000;
	add.f32 	%f305, %f301, 0f3F800000;
	rcp.approx.ftz.f32 	%f306, %f305;
	add.f32 	%f307, %f304, %f304;
	mul.f32 	%f308, %f307, %f306;
	mul.f32 	%f309, %f308, %f308;
	sub.f32 	%f310, %f304, %f308;
	add.f32 	%f311, %f310, %f310;
	neg.f32 	%f312, %f308;
	fma.rn.f32 	%f313, %f312, %f304, %f311;
	mul.rn.f32 	%f314, %f306, %f313;
	fma.rn.f32 	%f315, %f309, 0f3A2C32E4, 0f3B52E7DB;
	fma.rn.f32 	%f316, %f315, %f309, 0f3C93BB73;
	fma.rn.f32 	%f317, %f316, %f309, 0f3DF6384F;
	mul.rn.f32 	%f318, %f317, %f309;
	fma.rn.f32 	%f319, %f308, 0f3FB8AA3B, %f303;
	sub.f32 	%f320, %f303, %f319;
	fma.rn.f32 	%f321, %f308, 0f3FB8AA3B, %f320;
	fma.rn.f32 	%f322, %f314, 0f3FB8AA3B, %f321;
	fma.rn.f32 	%f323, %f308, 0f32A55E34, %f322;
	mul.f32 	%f324, %f318, 0f40400000;
	fma.rn.f32 	%f325, %f324, %f314, %f323;
	fma.rn.f32 	%f326, %f318, %f308, %f325;
	add.rn.f32 	%f327, %f319, %f326;
	neg.f32 	%f328, %f319;
	add.rn.f32 	%f329, %f327, %f328;
	neg.f32 	%f330, %f329;
	add.rn.f32 	%f331, %f326, %f330;
	mul.rn.f32 	%f332, %f327, %f44;
	neg.f32 	%f333, %f332;
	fma.rn.f32 	%f334, %f327, %f44, %f333;
	fma.rn.f32 	%f335, %f331, %f44, %f334;
	cvt.rni.f32.f32 	%f336, %f332;
	sub.f32 	%f337, %f332, %f336;
	add.f32 	%f338, %f337, %f335;
	fma.rn.f32 	%f339, %f338, 0f391FCB8E, 0f3AAF85ED;
	fma.rn.f32 	%f340, %f339, %f338, 0f3C1D9856;
	fma.rn.f32 	%f341, %f340, %f338, 0f3D6357BB;
	fma.rn.f32 	%f342, %f341, %f338, 0f3E75FDEC;
	fma.rn.f32 	%f343, %f342, %f338, 0f3F317218;
	fma.rn.f32 	%f344, %f343, %f338, 0f3F800000;
	cvt.rzi.s32.f32 	%r180, %f336;
	setp.gt.f32 	%p90, %f336, 0f00000000;
	selp.b32 	%r181, 0, -2097152000, %p90;
	add.s32 	%r182, %r181, 2130706432;
	mov.b32 	%f345, %r182;
	mul.f32 	%f346, %f344, %f345;
	shl.b32 	%r183, %r180, 23;
	sub.s32 	%r184, %r183, %r181;
	mov.b32 	%f347, %r184;
	mul.f32 	%f348, %f346, %f347;
	abs.f32 	%f349, %f332;
	setp.gt.f32 	%p91, %f349, 0f43180000;
	setp.lt.f32 	%p92, %f332, 0f00000000;
	selp.f32 	%f350, 0f00000000, 0f7F800000, %p92;
	selp.f32 	%f62, %f350, %f348, %p91;
	setp.eq.f32 	%p93, %f59, 0f3F800000;
	or.pred  	%p94, %p93, %p86;
	mov.f32 	%f713, 0f3F800000;
	@%p94 bra 	$L__BB0_197;
	setp.num.f32 	%p95, %f61, %f61;
	abs.f32 	%f351, %f44;
	setp.num.f32 	%p96, %f351, %f351;
	and.pred  	%p97, %p95, %p96;
	@%p97 bra 	$L__BB0_159;
	add.rn.f32 	%f713, %f59, %f44;
	bra.uni 	$L__BB0_197;
$L__BB0_121:
	setp.eq.s32 	%p33, %r5, 10;
	@%p33 bra 	$L__BB0_164;
	setp.eq.s32 	%p34, %r5, 11;
	@%p34 bra 	$L__BB0_173;
	setp.eq.s32 	%p35, %r5, 12;
	@%p35 bra 	$L__BB0_124;
	bra.uni 	$L__BB0_197;
$L__BB0_124:
	mul.f32 	%f235, %f43, 0f3F22F983;
	cvt.rni.s32.f32 	%r314, %f235;
	cvt.rn.f32.s32 	%f236, %r314;
	fma.rn.f32 	%f237, %f236, 0fBFC90FDA, %f43;
	fma.rn.f32 	%f238, %f236, 0fB3A22168, %f237;
	fma.rn.f32 	%f712, %f236, 0fA7C234C5, %f238;
	abs.f32 	%f80, %f43;
	setp.ltu.f32 	%p61, %f80, 0f47CE4780;
	@%p61 bra 	$L__BB0_187;
	setp.neu.f32 	%p62, %f80, 0f7F800000;
	@%p62 bra 	$L__BB0_182;
	mov.f32 	%f241, 0f00000000;
	mul.rn.f32 	%f712, %f43, %f241;
	mov.b32 	%r314, 0;
	bra.uni 	$L__BB0_187;
$L__BB0_127:
	setp.gt.s32 	%p16, %r5, 18;
	@%p16 bra 	$L__BB0_137;
	setp.gt.s32 	%p24, %r5, 15;
	@%p24 bra 	$L__BB0_133;
	setp.eq.s32 	%p28, %r5, 13;
	@%p28 bra 	$L__BB0_188;
	setp.eq.s32 	%p29, %r5, 14;
	@%p29 bra 	$L__BB0_189;
	setp.eq.s32 	%p30, %r5, 15;
	@%p30 bra 	$L__BB0_132;
	bra.uni 	$L__BB0_197;
$L__BB0_132:
	abs.f32 	%f179, %f43;
	mul.f32 	%f180, %f179, 0f4038AA3B;
	ex2.approx.ftz.f32 	%f181, %f180;
	add.f32 	%f182, %f181, 0f3F800000;
	rcp.approx.ftz.f32 	%f183, %f182;
	fma.rn.f32 	%f184, %f183, 0fC0000000, 0f3F800000;
	setp.ge.f32 	%p56, %f179, 0f41102CB4;
	selp.f32 	%f185, 0f3F800000, %f184, %p56;
	copysign.f32 	%f186, %f43, %f185;
	mul.f32 	%f187, %f43, %f43;
	fma.rn.f32 	%f188, %f187, 0f3C80F082, 0fBD563CAE;
	fma.rn.f32 	%f189, %f188, %f187, 0f3E085941;
	fma.rn.f32 	%f190, %f189, %f187, 0fBEAAA9ED;
	fma.rn.f32 	%f191, %f190, %f187, 0f00000000;
	fma.rn.f32 	%f192, %f191, %f43, %f43;
	setp.ge.f32 	%p57, %f179, 0f3F19999A;
	selp.f32 	%f713, %f186, %f192, %p57;
	bra.uni 	$L__BB0_197;
$L__BB0_133:
	setp.eq.s32 	%p25, %r5, 16;
	@%p25 bra 	$L__BB0_190;
	setp.eq.s32 	%p26, %r5, 17;
	@%p26 bra 	$L__BB0_191;
	setp.eq.s32 	%p27, %r5, 18;
	@%p27 bra 	$L__BB0_136;
	bra.uni 	$L__BB0_197;
$L__BB0_136:
	setp.eq.f32 	%p52, %f43, 0f00000000;
	rcp.rn.f32 	%f147, %f43;
	selp.f32 	%f713, 0f7FC00000, %f147, %p52;
	bra.uni 	$L__BB0_197;
$L__BB0_137:
	setp.gt.s32 	%p17, %r5, 21;
	@%p17 bra 	$L__BB0_142;
	setp.eq.s32 	%p21, %r5, 19;
	@%p21 bra 	$L__BB0_192;
	setp.eq.s32 	%p22, %r5, 20;
	@%p22 bra 	$L__BB0_193;
	setp.eq.s32 	%p23, %r5, 21;
	@%p23 bra 	$L__BB0_141;
	bra.uni 	$L__BB0_197;
$L__BB0_141:
	abs.f32 	%f424, %f43;
	setp.gt.f32 	%p134, %f424, 0f3F800000;
	rcp.approx.ftz.f32 	%f425, %f424;
	selp.f32 	%f426, %f425, %f424, %p134;
	mul.f32 	%f427, %f426, %f426;
	fma.rn.f32 	%f428, %f427, 0f3B2090AA, 0fBC6BE14F;
	fma.rn.f32 	%f429, %f428, %f427, 0f3D23397E;
	fma.rn.f32 	%f430, %f429, %f427, 0fBD948A7A;
	fma.rn.f32 	%f431, %f430, %f427, 0f3DD76B21;
	fma.rn.f32 	%f432, %f431, %f427, 0fBE111E88;
	fma.rn.f32 	%f433, %f432, %f427, 0f3E4CAF60;
	fma.rn.f32 	%f434, %f433, %f427, 0fBEAAAA27;
	mul.f32 	%f435, %f427, %f434;
	fma.rn.f32 	%f436, %f435, %f426, %f426;
	neg.f32 	%f437, %f436;
	fma.rn.f32 	%f438, 0f3F6EE581, 0f3FD774EB, %f437;
	selp.f32 	%f439, %f438, %f436, %p134;
	setp.num.f32 	%p135, %f424, %f424;
	copysign.f32 	%f440, %f43, %f439;
	selp.f32 	%f713, %f440, %f439, %p135;
	bra.uni 	$L__BB0_197;
$L__BB0_142:
	setp.eq.s32 	%p18, %r5, 22;
	@%p18 bra 	$L__BB0_194;
	setp.eq.s32 	%p19, %r5, 23;
	@%p19 bra 	$L__BB0_196;
	setp.eq.s32 	%p20, %r5, 24;
	@%p20 bra 	$L__BB0_145;
	bra.uni 	$L__BB0_197;
$L__BB0_145:
	abs.f32 	%f713, %f43;
	bra.uni 	$L__BB0_197;
$L__BB0_146:
	add.f32 	%f713, %f43, %f44;
	bra.uni 	$L__BB0_197;
$L__BB0_147:
	sub.f32 	%f713, %f43, %f44;
	bra.uni 	$L__BB0_197;
$L__BB0_148:
	div.rn.f32 	%f713, %f43, %f44;
	bra.uni 	$L__BB0_197;
$L__BB0_149:
	mul.f32 	%f361, %f44, 0f3F000000;
	cvt.rzi.f32.f32 	%f362, %f361;
	add.f32 	%f363, %f362, %f362;
	sub.f32 	%f364, %f44, %f363;
	abs.f32 	%f49, %f364;
	abs.f32 	%f50, %f43;
	setp.lt.f32 	%p113, %f50, 0f00800000;
	mul.f32 	%f365, %f50, 0f4B800000;
	selp.f32 	%f366, %f365, %f50, %p113;
	selp.f32 	%f367, 0fC1C00000, 0f00000000, %p113;
	mov.b32 	%r190, %f366;
	add.s32 	%r191, %r190, -1060439283;
	and.b32  	%r192, %r191, -8388608;
	sub.s32 	%r193, %r190, %r192;
	mov.b32 	%f368, %r193;
	cvt.rn.f32.s32 	%f369, %r192;
	fma.rn.f32 	%f370, %f369, 0f34000000, %f367;
	add.f32 	%f371, %f368, 0fBF800000;
	add.f32 	%f372, %f368, 0f3F800000;
	rcp.approx.ftz.f32 	%f373, %f372;
	add.f32 	%f374, %f371, %f371;
	mul.f32 	%f375, %f374, %f373;
	mul.f32 	%f376, %f375, %f375;
	sub.f32 	%f377, %f371, %f375;
	add.f32 	%f378, %f377, %f377;
	neg.f32 	%f379, %f375;
	fma.rn.f32 	%f380, %f379, %f371, %f378;
	mul.rn.f32 	%f381, %f373, %f380;
	fma.rn.f32 	%f382, %f376, 0f3A2C32E4, 0f3B52E7DB;
	fma.rn.f32 	%f383, %f382, %f376, 0f3C93BB73;
	fma.rn.f32 	%f384, %f383, %f376, 0f3DF6384F;
	mul.rn.f32 	%f385, %f384, %f376;
	fma.rn.f32 	%f386, %f375, 0f3FB8AA3B, %f370;
	sub.f32 	%f387, %f370, %f386;
	fma.rn.f32 	%f388, %f375, 0f3FB8AA3B, %f387;
	fma.rn.f32 	%f389, %f381, 0f3FB8AA3B, %f388;
	fma.rn.f32 	%f390, %f375, 0f32A55E34, %f389;
	mul.f32 	%f391, %f385, 0f40400000;
	fma.rn.f32 	%f392, %f391, %f381, %f390;
	fma.rn.f32 	%f393, %f385, %f375, %f392;
	add.rn.f32 	%f394, %f386, %f393;
	neg.f32 	%f395, %f386;
	add.rn.f32 	%f396, %f394, %f395;
	neg.f32 	%f397, %f396;
	add.rn.f32 	%f398, %f393, %f397;
	mul.rn.f32 	%f399, %f394, %f44;
	neg.f32 	%f400, %f399;
	fma.rn.f32 	%f401, %f394, %f44, %f400;
	fma.rn.f32 	%f402, %f398, %f44, %f401;
	cvt.rni.f32.f32 	%f403, %f399;
	sub.f32 	%f404, %f399, %f403;
	add.f32 	%f405, %f404, %f402;
	fma.rn.f32 	%f406, %f405, 0f391FCB8E, 0f3AAF85ED;
	fma.rn.f32 	%f407, %f406, %f405, 0f3C1D9856;
	fma.rn.f32 	%f408, %f407, %f405, 0f3D6357BB;
	fma.rn.f32 	%f409, %f408, %f405, 0f3E75FDEC;
	fma.rn.f32 	%f410, %f409, %f405, 0f3F317218;
	fma.rn.f32 	%f411, %f410, %f405, 0f3F800000;
	cvt.rzi.s32.f32 	%r194, %f403;
	setp.gt.f32 	%p114, %f403, 0f00000000;
	selp.b32 	%r195, 0, -2097152000, %p114;
	add.s32 	%r196, %r195, 2130706432;
	mov.b32 	%f412, %r196;
	mul.f32 	%f413, %f411, %f412;
	shl.b32 	%r197, %r194, 23;
	sub.s32 	%r198, %r197, %r195;
	mov.b32 	%f414, %r198;
	mul.f32 	%f415, %f413, %f414;
	abs.f32 	%f416, %f399;
	setp.gt.f32 	%p115, %f416, 0f43180000;
	setp.lt.f32 	%p116, %f399, 0f00000000;
	selp.f32 	%f417, 0f00000000, 0f7F800000, %p116;
	selp.f32 	%f51, %f417, %f415, %p115;
	setp.eq.f32 	%p117, %f43, 0f3F800000;
	setp.eq.f32 	%p118, %f44, 0f00000000;
	or.pred  	%p119, %p117, %p118;
	mov.f32 	%f713, 0f3F800000;
	@%p119 bra 	$L__BB0_197;
	setp.num.f32 	%p120, %f50, %f50;
	abs.f32 	%f418, %f44;
	setp.num.f32 	%p121, %f418, %f418;
	and.pred  	%p122, %p120, %p121;
	@%p122 bra 	$L__BB0_152;
	add.rn.f32 	%f713, %f43, %f44;
	bra.uni 	$L__BB0_197;
$L__BB0_152:
	setp.neu.f32 	%p123, %f43, 0f00000000;
	setp.neu.f32 	%p124, %f50, 0f7F800000;
	and.pred  	%p125, %p123, %p124;
	@%p125 bra 	$L__BB0_154;
	setp.neu.f32 	%p132, %f49, 0f3F800000;
	add.f32 	%f423, %f43, %f43;
	mov.b32 	%r199, %f423;
	setp.lt.f32 	%p133, %f44, 0f00000000;
	xor.b32  	%r200, %r199, 2139095040;
	selp.b32 	%r201, %r200, %r199, %p133;
	and.b32  	%r202, %r201, 2147483647;
	selp.b32 	%r203, %r202, %r201, %p132;
	mov.b32 	%f713, %r203;
	bra.uni 	$L__BB0_197;
$L__BB0_154:
	setp.eq.f32 	%p126, %f43, 0fBF800000;
	setp.eq.f32 	%p127, %f418, 0f7F800000;
	and.pred  	%p128, %p126, %p127;
	@%p128 bra 	$L__BB0_197;
	setp.geu.f32 	%p129, %f43, 0f00000000;
	mov.f32 	%f713, %f51;
	@%p129 bra 	$L__BB0_197;
	setp.neu.f32 	%p130, %f49, 0f3F800000;
	neg.f32 	%f420, %f51;
	selp.f32 	%f421, %f51, %f420, %p130;
	cvt.rmi.f32.f32 	%f422, %f44;
	setp.neu.f32 	%p131, %f44, %f422;
	selp.f32 	%f713, 0f7FFFFFFF, %f421, %p131;
	bra.uni 	$L__BB0_197;
$L__BB0_157:
	setp.ge.f32 	%p111, %f43, %f44;
	selp.f32 	%f713, %f43, %f44, %p111;
	bra.uni 	$L__BB0_197;
$L__BB0_158:
	abs.f32 	%f357, %f44;
	setp.le.f32 	%p109, %f357, 0f3089705F;
	setp.lt.f32 	%p110, %f44, 0f00000000;
	selp.f32 	%f358, 0fB089705F, 0f3089705F, %p110;
	selp.f32 	%f359, %f358, %f44, %p109;
	div.rn.f32 	%f713, %f43, %f359;
	bra.uni 	$L__BB0_197;
$L__BB0_159:
	setp.neu.f32 	%p98, %f59, 0f00000000;
	setp.neu.f32 	%p99, %f61, 0f7F800000;
	and.pred  	%p100, %p98, %p99;
	@%p100 bra 	$L__BB0_161;
	setp.neu.f32 	%p107, %f60, 0f3F800000;
	add.f32 	%f356, %f59, %f59;
	mov.b32 	%r185, %f356;
	setp.lt.f32 	%p108, %f44, 0f00000000;
	xor.b32  	%r186, %r185, 2139095040;
	selp.b32 	%r187, %r186, %r185, %p108;
	and.b32  	%r188, %r187, 2147483647;
	selp.b32 	%r189, %r188, %r187, %p107;
	mov.b32 	%f713, %r189;
	bra.uni 	$L__BB0_197;
$L__BB0_161:
	setp.eq.f32 	%p101, %f59, 0fBF800000;
	setp.eq.f32 	%p102, %f351, 0f7F800000;
	and.pred  	%p103, %p101, %p102;
	@%p103 bra 	$L__BB0_197;
	setp.geu.f32 	%p104, %f59, 0f00000000;
	mov.f32 	%f713, %f62;
	@%p104 bra 	$L__BB0_197;
	setp.neu.f32 	%p105, %f60, 0f3F800000;
	neg.f32 	%f353, %f62;
	selp.f32 	%f354, %f62, %f353, %p105;
	cvt.rmi.f32.f32 	%f355, %f44;
	setp.neu.f32 	%p106, %f44, %f355;
	selp.f32 	%f713, 0f7FFFFFFF, %f354, %p106;
	bra.uni 	$L__BB0_197;
$L__BB0_164:
	mul.f32 	%f273, %f43, 0f3F22F983;
	cvt.rni.s32.f32 	%r306, %f273;
	cvt.rn.f32.s32 	%f274, %r306;
	fma.rn.f32 	%f275, %f274, 0fBFC90FDA, %f43;
	fma.rn.f32 	%f276, %f274, 0fB3A22168, %f275;
	fma.rn.f32 	%f710, %f274, 0fA7C234C5, %f276;
	abs.f32 	%f68, %f43;
	setp.ltu.f32 	%p77, %f68, 0f47CE4780;
	@%p77 bra 	$L__BB0_172;
	setp.neu.f32 	%p78, %f68, 0f7F800000;
	@%p78 bra 	$L__BB0_167;
	mov.f32 	%f279, 0f00000000;
	mul.rn.f32 	%f710, %f43, %f279;
	mov.b32 	%r306, 0;
	bra.uni 	$L__BB0_172;
$L__BB0_167:
	mov.b32 	%r49, %f43;
	mov.b64 	%rd137, 0;
	mov.b32 	%r303, 0;
$L__BB0_168:
	.pragma "nounroll";
	mul.wide.u32 	%rd82, %r303, 4;
	mov.u64 	%rd83, __cudart_i2opi_f;
	add.s64 	%rd84, %rd83, %rd82;
	ld.global.nc.u32 	%r155, [%rd84];
	shl.b32 	%r156, %r49, 8;
	or.b32  	%r157, %r156, -2147483648;
	mad.wide.u32 	%rd85, %r155, %r157, %rd137;
	shr.u64 	%rd137, %rd85, 32;
	add.s64 	%rd86, %rd4, %rd82;
	st.local.u32 	[%rd86], %rd85;
	add.s32 	%r303, %r303, 1;
	setp.ne.s32 	%p79, %r303, 6;
	@%p79 bra 	$L__BB0_168;
	shr.u32 	%r158, %r49, 23;
	st.local.u32 	[%rd4+24], %rd137;
	and.b32  	%r52, %r158, 31;
	and.b32  	%r159, %r158, 224;
	add.s32 	%r160, %r159, -128;
	shr.u32 	%r161, %r160, 5;
	mul.wide.u32 	%rd87, %r161, 4;
	sub.s64 	%rd24, %rd4, %rd87;
	ld.local.u32 	%r304, [%rd24+24];
	ld.local.u32 	%r305, [%rd24+20];
	setp.eq.s32 	%p80, %r52, 0;
	@%p80 bra 	$L__BB0_171;
	shf.l.wrap.b32 	%r304, %r305, %r304, %r52;
	ld.local.u32 	%r162, [%rd24+16];
	shf.l.wrap.b32 	%r305, %r162, %r305, %r52;
$L__BB0_171:
	shr.u32 	%r163, %r304, 30;
	shf.l.wrap.b32 	%r164, %r305, %r304, 2;
	shl.b32 	%r165, %r305, 2;
	shr.u32 	%r166, %r164, 31;
	add.s32 	%r167, %r166, %r163;
	neg.s32 	%r168, %r167;
	setp.lt.s32 	%p81, %r49, 0;
	selp.b32 	%r306, %r168, %r167, %p81;
	xor.b32  	%r169, %r164, %r49;
	shr.s32 	%r170, %r164, 31;
	xor.b32  	%r171, %r170, %r164;
	xor.b32  	%r172, %r170, %r165;
	cvt.u64.u32 	%rd88, %r171;
	shl.b64 	%rd89, %rd88, 32;
	cvt.u64.u32 	%rd90, %r172;
	or.b64  	%rd91, %rd89, %rd90;
	cvt.rn.f64.s64 	%fd5, %rd91;
	mul.f64 	%fd6, %fd5, 0d3BF921FB54442D19;
	cvt.rn.f32.f64 	%f277, %fd6;
	neg.f32 	%f278, %f277;
	setp.lt.s32 	%p82, %r169, 0;
	selp.f32 	%f710, %f278, %f277, %p82;
$L__BB0_172:
	mul.rn.f32 	%f280, %f710, %f710;
	and.b32  	%r174, %r306, 1;
	setp.eq.b32 	%p83, %r174, 1;
	selp.f32 	%f281, 0f3F800000, %f710, %p83;
	fma.rn.f32 	%f282, %f280, %f281, 0f00000000;
	fma.rn.f32 	%f283, %f280, 0f37CBAC00, 0fBAB607ED;
	selp.f32 	%f284, %f283, 0fB94D4153, %p83;
	selp.f32 	%f285, 0f3D2AAABB, 0f3C0885E4, %p83;
	fma.rn.f32 	%f286, %f284, %f280, %f285;
	selp.f32 	%f287, 0fBEFFFFFF, 0fBE2AAAA8, %p83;
	fma.rn.f32 	%f288, %f286, %f280, %f287;
	fma.rn.f32 	%f289, %f288, %f282, %f281;
	and.b32  	%r175, %r306, 2;
	setp.eq.s32 	%p84, %r175, 0;
	mov.f32 	%f290, 0f00000000;
	sub.f32 	%f291, %f290, %f289;
	selp.f32 	%f713, %f289, %f291, %p84;
	bra.uni 	$L__BB0_197;
$L__BB0_173:
	mul.f32 	%f254, %f43, 0f3F22F983;
	cvt.rni.s32.f32 	%r310, %f254;
	cvt.rn.f32.s32 	%f255, %r310;
	fma.rn.f32 	%f256, %f255, 0fBFC90FDA, %f43;
	fma.rn.f32 	%f257, %f255, 0fB3A22168, %f256;
	fma.rn.f32 	%f711, %f255, 0fA7C234C5, %f257;
	abs.f32 	%f74, %f43;
	setp.ltu.f32 	%p69, %f74, 0f47CE4780;
	@%p69 bra 	$L__BB0_181;
	setp.neu.f32 	%p70, %f74, 0f7F800000;
	@%p70 bra 	$L__BB0_176;
	mov.f32 	%f260, 0f00000000;
	mul.rn.f32 	%f711, %f43, %f260;
	mov.b32 	%r310, 0;
	bra.uni 	$L__BB0_181;
$L__BB0_176:
	mov.b32 	%r62, %f43;
	mov.b64 	%rd138, 0;
	mov.b32 	%r307, 0;
$L__BB0_177:
	.pragma "nounroll";
	mul.wide.u32 	%rd71, %r307, 4;
	mov.u64 	%rd72, __cudart_i2opi_f;
	add.s64 	%rd73, %rd72, %rd71;
	ld.global.nc.u32 	%r132, [%rd73];
	shl.b32 	%r133, %r62, 8;
	or.b32  	%r134, %r133, -2147483648;
	mad.wide.u32 	%rd74, %r132, %r134, %rd138;
	shr.u64 	%rd138, %rd74, 32;
	add.s64 	%rd75, %rd3, %rd71;
	st.local.u32 	[%rd75], %rd74;
	add.s32 	%r307, %r307, 1;
	setp.ne.s32 	%p71, %r307, 6;
	@%p71 bra 	$L__BB0_177;
	shr.u32 	%r135, %r62, 23;
	st.local.u32 	[%rd3+24], %rd138;
	and.b32  	%r65, %r135, 31;
	and.b32  	%r136, %r135, 224;
	add.s32 	%r137, %r136, -128;
	shr.u32 	%r138, %r137, 5;
	mul.wide.u32 	%rd76, %r138, 4;
	sub.s64 	%rd27, %rd3, %rd76;
	ld.local.u32 	%r308, [%rd27+24];
	ld.local.u32 	%r309, [%rd27+20];
	setp.eq.s32 	%p72, %r65, 0;
	@%p72 bra 	$L__BB0_180;
	shf.l.wrap.b32 	%r308, %r309, %r308, %r65;
	ld.local.u32 	%r139, [%rd27+16];
	shf.l.wrap.b32 	%r309, %r139, %r309, %r65;
$L__BB0_180:
	shr.u32 	%r140, %r308, 30;
	shf.l.wrap.b32 	%r141, %r309, %r308, 2;
	shl.b32 	%r142, %r309, 2;
	shr.u32 	%r143, %r141, 31;
	add.s32 	%r144, %r143, %r140;
	neg.s32 	%r145, %r144;
	setp.lt.s32 	%p73, %r62, 0;
	selp.b32 	%r310, %r145, %r144, %p73;
	xor.b32  	%r146, %r141, %r62;
	shr.s32 	%r147, %r141, 31;
	xor.b32  	%r148, %r147, %r141;
	xor.b32  	%r149, %r147, %r142;
	cvt.u64.u32 	%rd77, %r148;
	shl.b64 	%rd78, %rd77, 32;
	cvt.u64.u32 	%rd79, %r149;
	or.b64  	%rd80, %rd78, %rd79;
	cvt.rn.f64.s64 	%fd3, %rd80;
	mul.f64 	%fd4, %fd3, 0d3BF921FB54442D19;
	cvt.rn.f32.f64 	%f258, %fd4;
	neg.f32 	%f259, %f258;
	setp.lt.s32 	%p74, %r146, 0;
	selp.f32 	%f711, %f259, %f258, %p74;
$L__BB0_181:
	add.s32 	%r151, %r310, 1;
	mul.rn.f32 	%f261, %f711, %f711;
	and.b32  	%r152, %r310, 1;
	setp.eq.b32 	%p75, %r152, 1;
	selp.f32 	%f262, %f711, 0f3F800000, %p75;
	fma.rn.f32 	%f263, %f261, %f262, 0f00000000;
	fma.rn.f32 	%f264, %f261, 0f37CBAC00, 0fBAB607ED;
	selp.f32 	%f265, 0fB94D4153, %f264, %p75;
	selp.f32 	%f266, 0f3C0885E4, 0f3D2AAABB, %p75;
	fma.rn.f32 	%f267, %f265, %f261, %f266;
	selp.f32 	%f268, 0fBE2AAAA8, 0fBEFFFFFF, %p75;
	fma.rn.f32 	%f269, %f267, %f261, %f268;
	fma.rn.f32 	%f270, %f269, %f263, %f262;
	and.b32  	%r153, %r151, 2;
	setp.eq.s32 	%p76, %r153, 0;
	mov.f32 	%f271, 0f00000000;
	sub.f32 	%f272, %f271, %f270;
	selp.f32 	%f713, %f270, %f272, %p76;
	bra.uni 	$L__BB0_197;
$L__BB0_182:
	mov.b32 	%r75, %f43;
	mov.b64 	%rd141, 0;
	mov.b32 	%r311, 0;
	mov.u64 	%rd139, __cudart_i2opi_f;
	mov.u64 	%rd140, %rd2;
$L__BB0_183:
	.pragma "nounroll";
	ld.global.nc.u32 	%r111, [%rd139];
	shl.b32 	%r112, %r75, 8;
	or.b32  	%r113, %r112, -2147483648;
	mad.wide.u32 	%rd64, %r111, %r113, %rd141;
	shr.u64 	%rd141, %rd64, 32;
	st.local.u32 	[%rd140], %rd64;
	add.s32 	%r311, %r311, 1;
	add.s64 	%rd140, %rd140, 4;
	add.s64 	%rd139, %rd139, 4;
	setp.ne.s32 	%p63, %r311, 6;
	@%p63 bra 	$L__BB0_183;
	shr.u32 	%r114, %r75, 23;
	st.local.u32 	[%rd2+24], %rd141;
	and.b32  	%r78, %r114, 31;
	and.b32  	%r115, %r114, 224;
	add.s32 	%r116, %r115, -128;
	shr.u32 	%r117, %r116, 5;
	mul.wide.u32 	%rd65, %r117, 4;
	sub.s64 	%rd34, %rd2, %rd65;
	ld.local.u32 	%r312, [%rd34+24];
	ld.local.u32 	%r313, [%rd34+20];
	setp.eq.s32 	%p64, %r78, 0;
	@%p64 bra 	$L__BB0_186;
	shf.l.wrap.b32 	%r312, %r313, %r312, %r78;
	ld.local.u32 	%r118, [%rd34+16];
	shf.l.wrap.b32 	%r313, %r118, %r313, %r78;
$L__BB0_186:
	shr.u32 	%r119, %r312, 30;
	shf.l.wrap.b32 	%r120, %r313, %r312, 2;
	shl.b32 	%r121, %r313, 2;
	shr.u32 	%r122, %r120, 31;
	add.s32 	%r123, %r122, %r119;
	neg.s32 	%r124, %r123;
	setp.lt.s32 	%p65, %r75, 0;
	selp.b32 	%r314, %r124, %r123, %p65;
	xor.b32  	%r125, %r120, %r75;
	shr.s32 	%r126, %r120, 31;
	xor.b32  	%r127, %r126, %r120;
	xor.b32  	%r128, %r126, %r121;
	cvt.u64.u32 	%rd66, %r127;
	shl.b64 	%rd67, %rd66, 32;
	cvt.u64.u32 	%rd68, %r128;
	or.b64  	%rd69, %rd67, %rd68;
	cvt.rn.f64.s64 	%fd1, %rd69;
	mul.f64 	%fd2, %fd1, 0d3BF921FB54442D19;
	cvt.rn.f32.f64 	%f239, %fd2;
	neg.f32 	%f240, %f239;
	setp.lt.s32 	%p66, %r125, 0;
	selp.f32 	%f712, %f240, %f239, %p66;
$L__BB0_187:
	mul.f32 	%f242, %f712, %f712;
	fma.rn.f32 	%f243, %f242, 0f3C190000, 0f3B560000;
	fma.rn.f32 	%f244, %f243, %f242, 0f3CC70000;
	fma.rn.f32 	%f245, %f244, %f242, 0f3D5B0000;
	fma.rn.f32 	%f246, %f245, %f242, 0f3E089438;
	fma.rn.f32 	%f247, %f246, %f242, 0f3EAAAA88;
	mul.rn.f32 	%f248, %f242, %f712;
	fma.rn.f32 	%f249, %f247, %f248, %f712;
	abs.f32 	%f250, %f712;
	setp.eq.f32 	%p67, %f250, 0f3A00B43C;
	selp.f32 	%f251, %f712, %f249, %p67;
	and.b32  	%r130, %r314, 1;
	setp.eq.b32 	%p68, %r130, 1;
	neg.f32 	%f252, %f251;
	rcp.approx.ftz.f32 	%f253, %f252;
	selp.f32 	%f713, %f253, %f251, %p68;
	bra.uni 	$L__BB0_197;
$L__BB0_188:
	abs.f32 	%f210, %f43;
	mov.f32 	%f211, 0f3FB8AA3B;
	mul.rn.f32 	%f212, %f210, %f211;
	cvt.rzi.f32.f32 	%f213, %f212;
	abs.f32 	%f214, %f213;
	setp.gt.f32 	%p59, %f214, 0f42FC0000;
	mov.f32 	%f215, 0f42FC0000;
	copysign.f32 	%f216, %f213, %f215;
	selp.f32 	%f217, %f216, %f213, %p59;
	fma.rn.f32 	%f218, %f217, 0fBF317218, %f210;
	fma.rn.f32 	%f219, %f217, 0f3102E308, %f218;
	mul.f32 	%f220, %f219, 0f3FB8AA3B;
	add.f32 	%f221, %f217, 0f4B40007D;
	mov.b32 	%r108, %f221;
	shl.b32 	%r109, %r108, 23;
	mov.b32 	%f222, %r109;
	ex2.approx.ftz.f32 	%f223, %f220;
	mul.f32 	%f224, %f223, %f222;
	mov.f32 	%f225, 0fBE000000;
	div.approx.ftz.f32 	%f226, %f225, %f224;
	fma.rn.f32 	%f227, %f224, 0f40000000, %f226;
	mul.f32 	%f228, %f43, %f43;
	fma.rn.f32 	%f229, %f228, 0f363D0ADA, 0f394FFF49;
	fma.rn.f32 	%f230, %f229, %f228, 0f3C08889A;
	fma.rn.f32 	%f231, %f230, %f228, 0f3E2AAAAB;
	mul.f32 	%f232, %f228, %f231;
	fma.rn.f32 	%f233, %f232, %f43, %f43;
	setp.ge.f32 	%p60, %f210, 0f3F800000;
	copysign.f32 	%f234, %f43, %f227;
	selp.f32 	%f713, %f234, %f233, %p60;
	bra.uni 	$L__BB0_197;
$L__BB0_189:
	abs.f32 	%f193, %f43;
	mov.f32 	%f194, 0f3FB8AA3B;
	mul.rn.f32 	%f195, %f193, %f194;
	cvt.rzi.f32.f32 	%f196, %f195;
	abs.f32 	%f197, %f196;
	setp.gt.f32 	%p58, %f197, 0f42FC0000;
	mov.f32 	%f198, 0f42FC0000;
	copysign.f32 	%f199, %f196, %f198;
	selp.f32 	%f200, %f199, %f196, %p58;
	fma.rn.f32 	%f201, %f200, 0fBF317218, %f193;
	fma.rn.f32 	%f202, %f200, 0f3102E308, %f201;
	mul.f32 	%f203, %f202, 0f3FB8AA3B;
	add.f32 	%f204, %f200, 0f4B40007D;
	mov.b32 	%r106, %f204;
	shl.b32 	%r107, %r106, 23;
	mov.b32 	%f205, %r107;
	ex2.approx.ftz.f32 	%f206, %f203;
	mul.f32 	%f207, %f206, %f205;
	mov.f32 	%f208, 0f3E000000;
	div.approx.ftz.f32 	%f209, %f208, %f207;
	fma.rn.f32 	%f713, %f207, 0f40000000, %f209;
	bra.uni 	$L__BB0_197;
$L__BB0_190:
	fma.rn.f32 	%f168, %f43, 0f3BBB989D, 0f3F000000;
	cvt.sat.f32.f32 	%f169, %f168;
	mov.f32 	%f170, 0f4B400001;
	mov.f32 	%f171, 0f437C0000;
	fma.rm.f32 	%f172, %f169, %f171, %f170;
	add.f32 	%f173, %f172, 0fCB40007F;
	neg.f32 	%f174, %f173;
	fma.rn.f32 	%f175, %f43, 0f3FB8AA3B, %f174;
	fma.rn.f32 	%f176, %f43, 0f32A57060, %f175;
	mov.b32 	%r104, %f172;
	shl.b32 	%r105, %r104, 23;
	mov.b32 	%f177, %r105;
	ex2.approx.ftz.f32 	%f178, %f176;
	mul.f32 	%f713, %f178, %f177;
	bra.uni 	$L__BB0_197;
$L__BB0_191:
	setp.lt.f32 	%p53, %f43, 0f00800000;
	mul.f32 	%f148, %f43, 0f4B000000;
	selp.f32 	%f149, %f148, %f43, %p53;
	selp.f32 	%f150, 0fC1B80000, 0f00000000, %p53;
	mov.b32 	%r100, %f149;
	add.s32 	%r101, %r100, -1059760811;
	and.b32  	%r102, %r101, -8388608;
	sub.s32 	%r103, %r100, %r102;
	mov.b32 	%f151, %r103;
	cvt.rn.f32.s32 	%f152, %r102;
	fma.rn.f32 	%f153, %f152, 0f34000000, %f150;
	add.f32 	%f154, %f151, 0fBF800000;
	fma.rn.f32 	%f155, %f154, 0fBE055027, 0f3E1039F6;
	fma.rn.f32 	%f156, %f155, %f154, 0fBDF8CDCC;
	fma.rn.f32 	%f157, %f156, %f154, 0f3E0F2955;
	fma.rn.f32 	%f158, %f157, %f154, 0fBE2AD8B9;
	fma.rn.f32 	%f159, %f158, %f154, 0f3E4CED0B;
	fma.rn.f32 	%f160, %f159, %f154, 0fBE7FFF22;
	fma.rn.f32 	%f161, %f160, %f154, 0f3EAAAA78;
	fma.rn.f32 	%f162, %f161, %f154, 0fBF000000;
	mul.f32 	%f163, %f154, %f162;
	fma.rn.f32 	%f164, %f163, %f154, %f154;
	fma.rn.f32 	%f165, %f153, 0f3F317218, %f164;
	setp.gt.u32 	%p54, %r100, 2139095039;
	fma.rn.f32 	%f166, %f149, 0f7F800000, 0f7F800000;
	selp.f32 	%f167, %f166, %f165, %p54;
	setp.eq.f32 	%p55, %f149, 0f00000000;
	selp.f32 	%f713, 0fFF800000, %f167, %p55;
	bra.uni 	$L__BB0_197;
$L__BB0_192:
	abs.f32 	%f127, %f43;
	fma.rn.f32 	%f128, %f127, 0fBF000000, 0f3F000000;
	rsqrt.approx.ftz.f32 	%f129, %f128;
	mul.f32 	%f130, %f128, %f129;
	mul.f32 	%f131, %f129, 0fBF000000;
	fma.rn.f32 	%f132, %f130, %f131, 0f3F000000;
	fma.rn.f32 	%f133, %f130, %f132, %f130;
	setp.eq.f32 	%p49, %f127, 0f3F800000;
	selp.f32 	%f134, 0f00000000, %f133, %p49;
	setp.gt.f32 	%p50, %f127, 0f3F0F5C29;
	selp.f32 	%f135, %f134, %f127, %p50;
	mul.f32 	%f136, %f135, %f135;
	fma.rn.f32 	%f137, %f136, 0f3D4DD2F7, 0f3C99CA97;
	fma.rn.f32 	%f138, %f137, %f136, 0f3D3F90E8;
	fma.rn.f32 	%f139, %f138, %f136, 0f3D993CCF;
	fma.rn.f32 	%f140, %f139, %f136, 0f3E2AAC04;
	mul.f32 	%f141, %f136, %f140;
	fma.rn.f32 	%f142, %f141, %f135, %f135;
	mul.f32 	%f143, %f142, 0fC0000000;
	fma.rn.f32 	%f144, 0f3F6EE581, 0f3FD774EB, %f143;
	selp.f32 	%f145, %f144, %f142, %p50;
	setp.num.f32 	%p51, %f145, %f145;
	copysign.f32 	%f146, %f43, %f145;
	selp.f32 	%f713, %f146, %f145, %p51;
	bra.uni 	$L__BB0_197;
$L__BB0_193:
	abs.f32 	%f104, %f43;
	fma.rn.f32 	%f105, %f104, 0fBF000000, 0f3F000000;
	rsqrt.approx.ftz.f32 	%f106, %f105;
	mul.f32 	%f107, %f105, %f106;
	mul.f32 	%f108, %f106, 0fBF000000;
	fma.rn.f32 	%f109, %f107, %f108, 0f3F000000;
	fma.rn.f32 	%f110, %f107, %f109, %f107;
	setp.eq.f32 	%p46, %f104, 0f3F800000;
	selp.f32 	%f111, 0f00000000, %f110, %p46;
	setp.gt.f32 	%p47, %f104, 0f3F0F5C29;
	selp.f32 	%f112, %f111, %f104, %p47;
	copysign.f32 	%f113, %f43, %f112;
	mul.f32 	%f114, %f113, %f113;
	fma.rn.f32 	%f115, %f114, 0f3D10ECEF, 0f3C8B1ABB;
	fma.rn.f32 	%f116, %f115, %f114, 0f3CFC028C;
	fma.rn.f32 	%f117, %f116, %f114, 0f3D372139;
	fma.rn.f32 	%f118, %f117, %f114, 0f3D9993DB;
	fma.rn.f32 	%f119, %f118, %f114, 0f3E2AAAC6;
	mul.f32 	%f120, %f114, %f119;
	fma.rn.f32 	%f121, %f120, %f113, %f113;
	neg.f32 	%f122, %f121;
	selp.f32 	%f123, %f121, %f122, %p47;
	fma.rn.f32 	%f124, 0f3F6EE581, 0f3FD774EB, %f123;
	setp.gt.f32 	%p48, %f43, 0f3F0F5C29;
	selp.f32 	%f125, %f121, %f124, %p48;
	add.f32 	%f126, %f125, %f125;
	selp.f32 	%f713, %f126, %f125, %p47;
	bra.uni 	$L__BB0_197;
$L__BB0_194:
	setp.eq.f32 	%p136, %f43, 0f00000000;
	mov.f32 	%f713, 0fCE6E6B28;
	@%p136 bra 	$L__BB0_197;
	abs.f32 	%f442, %f43;
	setp.lt.f32 	%p137, %f442, 0f00800000;
	mul.f32 	%f443, %f442, 0f4B000000;
	selp.f32 	%f444, %f443, %f442, %p137;
	selp.f32 	%f445, 0fC1B80000, 0f00000000, %p137;
	mov.b32 	%r204, %f444;
	add.s32 	%r205, %r204, -1059760811;
	and.b32  	%r206, %r205, -8388608;
	sub.s32 	%r207, %r204, %r206;
	mov.b32 	%f446, %r207;
	cvt.rn.f32.s32 	%f447, %r206;
	fma.rn.f32 	%f448, %f447, 0f34000000, %f445;
	add.f32 	%f449, %f446, 0fBF800000;
	fma.rn.f32 	%f450, %f449, 0fBE055027, 0f3E1039F6;
	fma.rn.f32 	%f451, %f450, %f449, 0fBDF8CDCC;
	fma.rn.f32 	%f452, %f451, %f449, 0f3E0F2955;
	fma.rn.f32 	%f453, %f452, %f449, 0fBE2AD8B9;
	fma.rn.f32 	%f454, %f453, %f449, 0f3E4CED0B;
	fma.rn.f32 	%f455, %f454, %f449, 0fBE7FFF22;
	fma.rn.f32 	%f456, %f455, %f449, 0f3EAAAA78;
	fma.rn.f32 	%f457, %f456, %f449, 0fBF000000;
	mul.f32 	%f458, %f449, %f457;
	fma.rn.f32 	%f459, %f458, %f449, %f449;
	fma.rn.f32 	%f460, %f448, 0f3F317218, %f459;
	setp.gt.u32 	%p138, %r204, 2139095039;
	fma.rn.f32 	%f461, %f444, 0f7F800000, 0f7F800000;
	selp.f32 	%f462, %f461, %f460, %p138;
	setp.eq.f32 	%p139, %f444, 0f00000000;
	selp.f32 	%f713, 0fFF800000, %f462, %p139;
	bra.uni 	$L__BB0_197;
$L__BB0_196:
	abs.f32 	%f463, %f43;
	setp.le.f32 	%p140, %f463, 0f3089705F;
	setp.lt.f32 	%p141, %f43, 0f00000000;
	selp.f32 	%f464, 0fB089705F, 0f3089705F, %p141;
	selp.f32 	%f465, %f464, %f43, %p140;
	rcp.rn.f32 	%f713, %f465;
$L__BB0_197:
	st.local.f32 	[%rd21+-8], %f713;
	add.s32 	%r315, %r315, -1;
$L__BB0_198:
	setp.gt.u32 	%p229, %r2, 1;
	@%p229 bra 	$L__BB0_3;
$L__BB0_199:
	setp.lt.s32 	%p230, %r315, 1;
	mov.f32 	%f714, 0f00000000;
	@%p230 bra 	$L__BB0_201;
	add.s32 	%r288, %r315, -1;
	mul.wide.u32 	%rd126, %r288, 4;
	add.s64 	%rd127, %rd8, %rd126;
	ld.local.f32 	%f714, [%rd127];
$L__BB0_201:
	ld.param.u64 	%rd133, [_Z24eval_prefix_kernel_batchPKiPKfS2_iiiPfS3__param_7];
	cvta.to.global.u64 	%rd128, %rd133;
	mul.wide.s32 	%rd129, %r1, 4;
	add.s64 	%rd130, %rd128, %rd129;
	st.global.f32 	[%rd130], %f714;
$L__BB0_202:
	ret;

}
	// .globl	_Z30eval_prefix_kernel_batch_shmemPKiPKfS2_iiiPf
.visible .entry _Z30eval_prefix_kernel_batch_shmemPKiPKfS2_iiiPf(
	.param .u64 .ptr .align 1 _Z30eval_prefix_kernel_batch_shmemPKiPKfS2_iiiPf_param_0,
	.param .u64 .ptr .align 1 _Z30eval_prefix_kernel_batch_shmemPKiPKfS2_iiiPf_param_1,
	.param .u64 .ptr .align 1 _Z30eval_prefix_kernel_batch_shmemPKiPKfS2_iiiPf_param_2,
	.param .u32 _Z30eval_prefix_kernel_batch_shmemPKiPKfS2_iiiPf_param_3,
	.param .u32 _Z30eval_prefix_kernel_batch_shmemPKiPKfS2_iiiPf_param_4,
	.param .u32 _Z30eval_prefix_kernel_batch_shmemPKiPKfS2_iiiPf_param_5,
	.param .u64 .ptr .align 1 _Z30eval_prefix_kernel_batch_shmemPKiPKfS2_iiiPf_param_6
)
{
	.local .align 16 .b8 	__local_depot1[272];
	.reg .b64 	%SP;
	.reg .b64 	%SPL;
	.reg .pred 	%p<235>;
	.reg .b32 	%r<336>;
	.reg .b32 	%f<717>;
	.reg .b64 	%rd<141>;
	.reg .b64 	%fd<13>;

	mov.u64 	%SPL, __local_depot1;
	ld.param.u64 	%rd38, [_Z30eval_prefix_kernel_batch_shmemPKiPKfS2_iiiPf_param_1];
	ld.param.u64 	%rd36, [_Z30eval_prefix_kernel_batch_shmemPKiPKfS2_iiiPf_param_2];
	ld.param.u32 	%r308, [_Z30eval_prefix_kernel_batch_shmemPKiPKfS2_iiiPf_param_3];
	ld.param.u32 	%r103, [_Z30eval_prefix_kernel_batch_shmemPKiPKfS2_iiiPf_param_4];
	ld.param.u32 	%r104, [_Z30eval_prefix_kernel_batch_shmemPKiPKfS2_iiiPf_param_5];
	cvta.to.global.u64 	%rd1, %rd38;
	add.u64 	%rd2, %SPL, 0;
	add.u64 	%rd3, %SPL, 0;
	add.u64 	%rd4, %SPL, 0;
	add.u64 	%rd5, %SPL, 0;
	add.u64 	%rd6, %SPL, 0;
	add.u64 	%rd7, %SPL, 0;
	add.u64 	%rd8, %SPL, 32;
	mov.u32 	%r105, %ctaid.x;
	mov.u32 	%r1, %ntid.x;
	mul.lo.s32 	%r2, %r105, %r1;
	sub.s32 	%r106, %r104, %r2;
	min.u32 	%r3, %r1, %r106;
	mul.lo.s32 	%r4, %r3, %r103;
	mov.u32 	%r5, %tid.x;
	setp.ge.s32 	%p2, %r5, %r4;
	@%p2 bra 	$L__BB1_3;
	cvta.to.global.u64 	%rd9, %rd36;
	mov.u32 	%r307, %r5;
$L__BB1_2:
	div.s32 	%r107, %r307, %r103;
	mul.lo.s32 	%r108, %r107, %r103;
	sub.s32 	%r109, %r307, %r108;
	add.s32 	%r110, %r107, %r2;
	mul.wide.s32 	%rd46, %r110, %r103;
	cvt.s64.s32 	%rd47, %r109;
	add.s64 	%rd48, %rd46, %rd47;
	shl.b64 	%rd49, %rd48, 2;
	add.s64 	%rd50, %rd9, %rd49;
	ld.global.nc.f32 	%f100, [%rd50];
	shl.b32 	%r111, %r307, 2;
	mov.u32 	%r112, smem;
	add.s32 	%r113, %r112, %r111;
	st.shared.f32 	[%r113], %f100;
	add.s32 	%r307, %r307, %r1;
	setp.lt.s32 	%p3, %r307, %r4;
	@%p3 bra 	$L__BB1_2;
$L__BB1_3:
	bar.sync 	0;
	setp.ge.u32 	%p4, %r5, %r3;
	@%p4 bra 	$L__BB1_206;
	setp.lt.s32 	%p5, %r308, 1;
	mov.b32 	%r334, 0;
	@%p5 bra 	$L__BB1_203;
	ld.param.u64 	%rd131, [_Z30eval_prefix_kernel_batch_shmemPKiPKfS2_iiiPf_param_0];
	cvta.to.global.u64 	%rd10, %rd131;
	mul.lo.s32 	%r8, %r103, %r5;
	mov.b32 	%r334, 0;
	mov.u64 	%rd117, __cudart_i2opi_f;
$L__BB1_6:
	mov.u32 	%r9, %r308;
	add.s32 	%r308, %r9, -1;
	mul.wide.u32 	%rd51, %r308, 4;
	add.s64 	%rd52, %rd10, %rd51;
	ld.global.nc.u32 	%r12, [%rd52];
	mov.pred 	%p234, -1;
	add.s32 	%r116, %r12, -10;
	setp.lt.u32 	%p7, %r116, 15;
	@%p7 bra 	$L__BB1_14;
	setp.eq.s32 	%p8, %r12, -1;
	@%p8 bra 	$L__BB1_10;
	setp.ne.s32 	%p9, %r12, 0;
	@%p9 bra 	$L__BB1_13;
	mul.wide.u32 	%rd57, %r308, 4;
	add.s64 	%rd58, %rd1, %rd57;
	ld.global.nc.f32 	%f103, [%rd58];
	add.s32 	%r13, %r334, 1;
	mul.wide.s32 	%rd59, %r334, 4;
	add.s64 	%rd60, %rd8, %rd59;
	st.local.f32 	[%rd60], %f103;
	mov.u32 	%r334, %r13;
	bra.uni 	$L__BB1_202;
$L__BB1_10:
	mul.wide.u32 	%rd53, %r308, 4;
	add.s64 	%rd54, %rd1, %rd53;
	ld.global.nc.f32 	%f102, [%rd54];
	cvt.rzi.s32.f32 	%r14, %f102;
	setp.lt.s32 	%p10, %r14, 0;
	setp.ge.s32 	%p11, %r14, %r103;
	mov.f32 	%f707, 0f00000000;
	or.pred  	%p12, %p10, %p11;
	@%p12 bra 	$L__BB1_12;
	add.s32 	%r117, %r14, %r8;
	shl.b32 	%r118, %r117, 2;
	mov.u32 	%r119, smem;
	add.s32 	%r120, %r119, %r118;
	ld.shared.f32 	%f707, [%r120];
$L__BB1_12:
	add.s32 	%r15, %r334, 1;
	mul.wide.s32 	%rd55, %r334, 4;
	add.s64 	%rd56, %rd8, %rd55;
	st.local.f32 	[%rd56], %f707;
	mov.u32 	%r334, %r15;
	bra.uni 	$L__BB1_202;
$L__BB1_13:
	mov.pred 	%p234, 0;
$L__BB1_14:
	add.s32 	%r121, %r12, -25;
	setp.gt.u32 	%p14, %r121, 2;
	not.pred 	%p15, %p234;
	and.pred  	%p16, %p14, %p15;
	mov.f32 	%f705, 0f00000000;
	mov.f32 	%f715, 0f00000000;
	@%p16 bra 	$L__BB1_105;
	mul.wide.s32 	%rd92, %r334, 4;
	add.s64 	%rd11, %rd8, %rd92;
	ld.local.f32 	%f3, [%rd11+-4];
	setp.gt.s32 	%p145, %r12, 13;
	@%p145 bra 	$L__BB1_41;
	setp.gt.s32 	%p165, %r12, 6;
	@%p165 bra 	$L__BB1_26;
	setp.gt.s32 	%p175, %r12, 3;
	@%p175 bra 	$L__BB1_22;
	setp.eq.s32 	%p179, %r12, 1;
	@%p179 bra 	$L__BB1_66;
	setp.eq.s32 	%p180, %r12, 2;
	mov.f32 	%f711, %f3;
	@%p180 bra 	$L__BB1_104;
	setp.eq.s32 	%p181, %r12, 3;
	mov.f32 	%f711, %f705;
	@%p181 bra 	$L__BB1_21;
	bra.uni 	$L__BB1_104;
$L__BB1_21:
	mul.f32 	%f711, %f3, 0f00000000;
	bra.uni 	$L__BB1_104;
$L__BB1_22:
	setp.eq.s32 	%p176, %r12, 4;
	@%p176 bra 	$L__BB1_67;
	setp.eq.s32 	%p177, %r12, 5;
	@%p177 bra 	$L__BB1_68;
	setp.eq.s32 	%p178, %r12, 6;
	mov.f32 	%f711, %f705;
	@%p178 bra 	$L__BB1_25;
	bra.uni 	$L__BB1_104;
$L__BB1_25:
	setp.le.f32 	%p231, %f3, 0f00000000;
	selp.f32 	%f711, %f3, 0f00000000, %p231;
	bra.uni 	$L__BB1_104;
$L__BB1_26:
	setp.gt.s32 	%p166, %r12, 9;
	@%p166 bra 	$L__BB1_32;
	setp.eq.s32 	%p172, %r12, 7;
	@%p172 bra 	$L__BB1_69;
	setp.eq.s32 	%p173, %r12, 8;
	@%p173 bra 	$L__BB1_70;
	setp.eq.s32 	%p174, %r12, 9;
	mov.f32 	%f711, %f705;
	@%p174 bra 	$L__BB1_30;
	bra.uni 	$L__BB1_104;
$L__BB1_30:
	setp.eq.f32 	%p229, %f3, 0f00000000;
	mov.f32 	%f711, %f705;
	@%p229 bra 	$L__BB1_104;
	mov.f32 	%f711, 0f3F800000;
	bra.uni 	$L__BB1_104;
$L__BB1_32:
	setp.gt.s32 	%p167, %r12, 11;
	@%p167 bra 	$L__BB1_38;
	setp.eq.s32 	%p170, %r12, 10;
	@%p170 bra 	$L__BB1_71;
	setp.eq.s32 	%p171, %r12, 11;
	mov.f32 	%f711, %f705;
	@%p171 bra 	$L__BB1_35;
	bra.uni 	$L__BB1_104;
$L__BB1_35:
	mul.f32 	%f662, %f3, 0f3F22F983;
	cvt.rni.s32.f32 	%r317, %f662;
	cvt.rn.f32.s32 	%f663, %r317;
	fma.rn.f32 	%f664, %f663, 0fBFC90FDA, %f3;
	fma.rn.f32 	%f665, %f663, 0fB3A22168, %f664;
	fma.rn.f32 	%f709, %f663, 0fA7C234C5, %f665;
	abs.f32 	%f16, %f3;
	setp.ltu.f32 	%p213, %f16, 0f47CE4780;
	@%p213 bra 	$L__BB1_85;
	setp.neu.f32 	%p214, %f16, 0f7F800000;
	@%p214 bra 	$L__BB1_80;
	mov.f32 	%f668, 0f00000000;
	mul.rn.f32 	%f709, %f3, %f668;
	mov.b32 	%r317, 0;
	bra.uni 	$L__BB1_85;
$L__BB1_38:
	setp.eq.s32 	%p168, %r12, 12;
	@%p168 bra 	$L__BB1_86;
	setp.eq.s32 	%p169, %r12, 13;
	mov.f32 	%f711, %f705;
	@%p169 bra 	$L__BB1_40;
	bra.uni 	$L__BB1_104;
$L__BB1_40:
	abs.f32 	%f618, %f3;
	mov.f32 	%f619, 0f3FB8AA3B;
	mul.rn.f32 	%f620, %f618, %f619;
	cvt.rzi.f32.f32 	%f621, %f620;
	abs.f32 	%f622, %f621;
	setp.gt.f32 	%p203, %f622, 0f42FC0000;
	mov.f32 	%f623, 0f42FC0000;
	copysign.f32 	%f624, %f621, %f623;
	selp.f32 	%f625, %f624, %f621, %p203;
	fma.rn.f32 	%f626, %f625, 0fBF317218, %f618;
	fma.rn.f32 	%f627, %f625, 0f3102E308, %f626;
	mul.f32 	%f628, %f627, 0f3FB8AA3B;
	add.f32 	%f629, %f625, 0f4B40007D;
	mov.b32 	%r240, %f629;
	shl.b32 	%r241, %r240, 23;
	mov.b32 	%f630, %r241;
	ex2.approx.ftz.f32 	%f631, %f628;
	mul.f32 	%f632, %f631, %f630;
	mov.f32 	%f633, 0fBE000000;
	div.approx.ftz.f32 	%f634, %f633, %f632;
	fma.rn.f32 	%f635, %f632, 0f40000000, %f634;
	mul.f32 	%f636, %f3, %f3;
	fma.rn.f32 	%f637, %f636, 0f363D0ADA, 0f394FFF49;
	fma.rn.f32 	%f638, %f637, %f636, 0f3C08889A;
	fma.rn.f32 	%f639, %f638, %f636, 0f3E2AAAAB;
	mul.f32 	%f640, %f636, %f639;
	fma.rn.f32 	%f641, %f640, %f3, %f3;
	setp.ge.f32 	%p204, %f618, 0f3F800000;
	copysign.f32 	%f642, %f3, %f635;
	selp.f32 	%f711, %f642, %f641, %p204;
	bra.uni 	$L__BB1_104;
$L__BB1_41:
	setp.gt.s32 	%p146, %r12, 20;
	@%p146 bra 	$L__BB1_54;
	setp.gt.s32 	%p156, %r12, 16;
	@%p156 bra 	$L__BB1_47;
	setp.eq.s32 	%p162, %r12, 14;
	@%p162 bra 	$L__BB1_95;
	setp.eq.s32 	%p163, %r12, 15;
	@%p163 bra 	$L__BB1_96;
	setp.eq.s32 	%p164, %r12, 16;
	mov.f32 	%f711, %f705;
	@%p164 bra 	$L__BB1_46;
	bra.uni 	$L__BB1_104;
$L__BB1_46:
	fma.rn.f32 	%f576, %f3, 0f3BBB989D, 0f3F000000;
	cvt.sat.f32.f32 	%f577, %f576;
	mov.f32 	%f578, 0f4B400001;
	mov.f32 	%f579, 0f437C0000;
	fma.rm.f32 	%f580, %f577, %f579, %f578;
	add.f32 	%f581, %f580, 0fCB40007F;
	neg.f32 	%f582, %f581;
	fma.rn.f32 	%f583, %f3, 0f3FB8AA3B, %f582;
	fma.rn.f32 	%f584, %f3, 0f32A57060, %f583;
	mov.b32 	%r236, %f580;
	shl.b32 	%r237, %r236, 23;
	mov.b32 	%f585, %r237;
	ex2.approx.ftz.f32 	%f586, %f584;
	mul.f32 	%f711, %f586, %f585;
	bra.uni 	$L__BB1_104;
$L__BB1_47:
	setp.gt.s32 	%p157, %r12, 18;
	@%p157 bra 	$L__BB1_51;
	setp.eq.s32 	%p160, %r12, 17;
	@%p160 bra 	$L__BB1_97;
	setp.eq.s32 	%p161, %r12, 18;
	mov.f32 	%f711, %f705;
	@%p161 bra 	$L__BB1_50;
	bra.uni 	$L__BB1_104;
$L__BB1_50:
	setp.eq.f32 	%p196, %f3, 0f00000000;
	rcp.rn.f32 	%f555, %f3;
	selp.f32 	%f711, 0f7FC00000, %f555, %p196;
	bra.uni 	$L__BB1_104;
$L__BB1_51:
	setp.eq.s32 	%p158, %r12, 19;
	@%p158 bra 	$L__BB1_98;
	setp.eq.s32 	%p159, %r12, 20;
	mov.f32 	%f711, %f705;
	@%p159 bra 	$L__BB1_53;
	bra.uni 	$L__BB1_104;
$L__BB1_53:
	abs.f32 	%f512, %f3;
	fma.rn.f32 	%f513, %f512, 0fBF000000, 0f3F000000;
	rsqrt.approx.ftz.f32 	%f514, %f513;
	mul.f32 	%f515, %f513, %f514;
	mul.f32 	%f516, %f514, 0fBF000000;
	fma.rn.f32 	%f517, %f515, %f516, 0f3F000000;
	fma.rn.f32 	%f518, %f515, %f517, %f515;
	setp.eq.f32 	%p190, %f512, 0f3F800000;
	selp.f32 	%f519, 0f00000000, %f518, %p190;
	setp.gt.f32 	%p191, %f512, 0f3F0F5C29;
	selp.f32 	%f520, %f519, %f512, %p191;
	copysign.f32 	%f521, %f3, %f520;
	mul.f32 	%f522, %f521, %f521;
	fma.rn.f32 	%f523, %f522, 0f3D10ECEF, 0f3C8B1ABB;
	fma.rn.f32 	%f524, %f523, %f522, 0f3CFC028C;
	fma.rn.f32 	%f525, %f524, %f522, 0f3D372139;
	fma.rn.f32 	%f526, %f525, %f522, 0f3D9993DB;
	fma.rn.f32 	%f527, %f526, %f522, 0f3E2AAAC6;
	mul.f32 	%f528, %f522, %f527;
	fma.rn.f32 	%f529, %f528, %f521, %f521;
	neg.f32 	%f530, %f529;
	selp.f32 	%f531, %f529, %f530, %p191;
	fma.rn.f32 	%f532, 0f3F6EE581, 0f3FD774EB, %f531;
	setp.gt.f32 	%p192, %f3, 0f3F0F5C29;
	selp.f32 	%f533, %f529, %f532, %p192;
	add.f32 	%f534, %f533, %f533;
	selp.f32 	%f711, %f534, %f533, %p191;
	bra.uni 	$L__BB1_104;
$L__BB1_54:
	setp.gt.s32 	%p147, %r12, 23;
	@%p147 bra 	$L__BB1_59;
	setp.eq.s32 	%p153, %r12, 21;
	@%p153 bra 	$L__BB1_99;
	setp.eq.s32 	%p154, %r12, 22;
	@%p154 bra 	$L__BB1_100;
	setp.eq.s32 	%p155, %r12, 23;
	mov.f32 	%f711, %f705;
	@%p155 bra 	$L__BB1_58;
	bra.uni 	$L__BB1_104;
$L__BB1_58:
	abs.f32 	%f470, %f3;
	setp.le.f32 	%p182, %f470, 0f3089705F;
	setp.lt.f32 	%p183, %f3, 0f00000000;
	selp.f32 	%f471, 0fB089705F, 0f3089705F, %p183;
	selp.f32 	%f472, %f471, %f3, %p182;
	rcp.rn.f32 	%f711, %f472;
	bra.uni 	$L__BB1_104;
$L__BB1_59:
	setp.gt.s32 	%p148, %r12, 25;
	@%p148 bra 	$L__BB1_63;
	setp.eq.s32 	%p151, %r12, 24;
	@%p151 bra 	$L__BB1_102;
	setp.eq.s32 	%p152, %r12, 25;
	mov.f32 	%f711, %f705;
	@%p152 bra 	$L__BB1_62;
	bra.uni 	$L__BB1_104;
$L__BB1_62:
	neg.f32 	%f711, %f3;
	bra.uni 	$L__BB1_104;
$L__BB1_63:
	setp.eq.s32 	%p149, %r12, 26;
	@%p149 bra 	$L__BB1_103;
	setp.eq.s32 	%p150, %r12, 27;
	mov.f32 	%f711, %f705;
	@%p150 bra 	$L__BB1_65;
	bra.uni 	$L__BB1_104;
$L__BB1_65:
	abs.f32 	%f469, %f3;
	sqrt.rn.f32 	%f711, %f469;
	bra.uni 	$L__BB1_104;
$L__BB1_66:
	add.f32 	%f711, %f3, 0f00000000;
	bra.uni 	$L__BB1_104;
$L__BB1_67:
	mov.f32 	%f711, 0f7FC00000;
	bra.uni 	$L__BB1_104;
$L__BB1_68:
	mov.f32 	%f711, 0f3F800000;
	bra.uni 	$L__BB1_104;
$L__BB1_69:
	setp.ge.f32 	%p230, %f3, 0f00000000;
	selp.f32 	%f711, %f3, 0f00000000, %p230;
	bra.uni 	$L__BB1_104;
$L__BB1_70:
	div.rn.f32 	%f711, %f3, 0f3089705F;
	bra.uni 	$L__BB1_104;
$L__BB1_71:
	mul.f32 	%f681, %f3, 0f3F22F983;
	cvt.rni.s32.f32 	%r313, %f681;
	cvt.rn.f32.s32 	%f682, %r313;
	fma.rn.f32 	%f683, %f682, 0fBFC90FDA, %f3;
	fma.rn.f32 	%f684, %f682, 0fB3A22168, %f683;
	fma.rn.f32 	%f708, %f682, 0fA7C234C5, %f684;
	abs.f32 	%f10, %f3;
	setp.ltu.f32 	%p221, %f10, 0f47CE4780;
	@%p221 bra 	$L__BB1_79;
	setp.neu.f32 	%p222, %f10, 0f7F800000;
	@%p222 bra 	$L__BB1_74;
	mov.f32 	%f687, 0f00000000;
	mul.rn.f32 	%f708, %f3, %f687;
	mov.b32 	%r313, 0;
	bra.uni 	$L__BB1_79;
$L__BB1_74:
	mov.b32 	%r17, %f3;
	shl.b32 	%r285, %r17, 8;
	or.b32  	%r18, %r285, -2147483648;
	mov.b64 	%rd133, 0;
	mov.b32 	%r310, 0;
$L__BB1_75:
	.pragma "nounroll";
	mul.wide.u32 	%rd116, %r310, 4;
	add.s64 	%rd118, %rd117, %rd116;
	ld.global.nc.u32 	%r286, [%rd118];
	mad.wide.u32 	%rd119, %r286, %r18, %rd133;
	shr.u64 	%rd133, %rd119, 32;
	add.s64 	%rd120, %rd7, %rd116;
	st.local.u32 	[%rd120], %rd119;
	add.s32 	%r310, %r310, 1;
	setp.ne.s32 	%p223, %r310, 6;
	@%p223 bra 	$L__BB1_75;
	shr.u32 	%r287, %r17, 23;
	st.local.u32 	[%rd7+24], %rd133;
	and.b32  	%r21, %r287, 31;
	and.b32  	%r288, %r287, 224;
	add.s32 	%r289, %r288, -128;
	shr.u32 	%r290, %r289, 5;
	mul.wide.u32 	%rd121, %r290, 4;
	sub.s64 	%rd14, %rd7, %rd121;
	ld.local.u32 	%r311, [%rd14+24];
	ld.local.u32 	%r312, [%rd14+20];
	setp.eq.s32 	%p224, %r21, 0;
	@%p224 bra 	$L__BB1_78;
	shf.l.wrap.b32 	%r311, %r312, %r311, %r21;
	ld.local.u32 	%r291, [%rd14+16];
	shf.l.wrap.b32 	%r312, %r291, %r312, %r21;
$L__BB1_78:
	shr.u32 	%r292, %r311, 30;
	shf.l.wrap.b32 	%r293, %r312, %r311, 2;
	shl.b32 	%r294, %r312, 2;
	shr.u32 	%r295, %r293, 31;
	add.s32 	%r296, %r295, %r292;
	neg.s32 	%r297, %r296;
	setp.lt.s32 	%p225, %r17, 0;
	selp.b32 	%r313, %r297, %r296, %p225;
	xor.b32  	%r298, %r293, %r17;
	shr.s32 	%r299, %r293, 31;
	xor.b32  	%r300, %r299, %r293;
	xor.b32  	%r301, %r299, %r294;
	cvt.u64.u32 	%rd122, %r300;
	shl.b64 	%rd123, %rd122, 32;
	cvt.u64.u32 	%rd124, %r301;
	or.b64  	%rd125, %rd123, %rd124;
	cvt.rn.f64.s64 	%fd11, %rd125;
	mul.f64 	%fd12, %fd11, 0d3BF921FB54442D19;
	cvt.rn.f32.f64 	%f685, %fd12;
	neg.f32 	%f686, %f685;
	setp.lt.s32 	%p226, %r298, 0;
	selp.f32 	%f708, %f686, %f685, %p226;
$L__BB1_79:
	mul.rn.f32 	%f688, %f708, %f708;
	and.b32  	%r303, %r313, 1;
	setp.eq.b32 	%p227, %r303, 1;
	selp.f32 	%f689, 0f3F800000, %f708, %p227;
	fma.rn.f32 	%f690, %f688, %f689, 0f00000000;
	fma.rn.f32 	%f691, %f688, 0f37CBAC00, 0fBAB607ED;
	selp.f32 	%f692, %f691, 0fB94D4153, %p227;
	selp.f32 	%f693, 0f3D2AAABB, 0f3C0885E4, %p227;
	fma.rn.f32 	%f694, %f692, %f688, %f693;
	selp.f32 	%f695, 0fBEFFFFFF, 0fBE2AAAA8, %p227;
	fma.rn.f32 	%f696, %f694, %f688, %f695;
	fma.rn.f32 	%f697, %f696, %f690, %f689;
	and.b32  	%r304, %r313, 2;
	setp.eq.s32 	%p228, %r304, 0;
	mov.f32 	%f698, 0f00000000;
	sub.f32 	%f699, %f698, %f697;
	selp.f32 	%f711, %f697, %f699, %p228;
	bra.uni 	$L__BB1_104;
$L__BB1_80:
	mov.b32 	%r31, %f3;
	shl.b32 	%r263, %r31, 8;
	or.b32  	%r32, %r263, -2147483648;
	mov.b64 	%rd134, 0;
	mov.b32 	%r314, 0;
$L__BB1_81:
	.pragma "nounroll";
	mul.wide.u32 	%rd105, %r314, 4;
	mov.u64 	%rd106, __cudart_i2opi_f;
	add.s64 	%rd107, %rd106, %rd105;
	ld.global.nc.u32 	%r264, [%rd107];
	mad.wide.u32 	%rd108, %r264, %r32, %rd134;
	shr.u64 	%rd134, %rd108, 32;
	add.s64 	%rd109, %rd6, %rd105;
	st.local.u32 	[%rd109], %rd108;
	add.s32 	%r314, %r314, 1;
	setp.ne.s32 	%p215, %r314, 6;
	@%p215 bra 	$L__BB1_81;
	shr.u32 	%r265, %r31, 23;
	st.local.u32 	[%rd6+24], %rd134;
	and.b32  	%r35, %r265, 31;
	and.b32  	%r266, %r265, 224;
	add.s32 	%r267, %r266, -128;
	shr.u32 	%r268, %r267, 5;
	mul.wide.u32 	%rd110, %r268, 4;
	sub.s64 	%rd17, %rd6, %rd110;
	ld.local.u32 	%r315, [%rd17+24];
	ld.local.u32 	%r316, [%rd17+20];
	setp.eq.s32 	%p216, %r35, 0;
	@%p216 bra 	$L__BB1_84;
	shf.l.wrap.b32 	%r315, %r316, %r315, %r35;
	ld.local.u32 	%r269, [%rd17+16];
	shf.l.wrap.b32 	%r316, %r269, %r316, %r35;
$L__BB1_84:
	shr.u32 	%r270, %r315, 30;
	shf.l.wrap.b32 	%r271, %r316, %r315, 2;
	shl.b32 	%r272, %r316, 2;
	shr.u32 	%r273, %r271, 31;
	add.s32 	%r274, %r273, %r270;
	neg.s32 	%r275, %r274;
	setp.lt.s32 	%p217, %r31, 0;
	selp.b32 	%r317, %r275, %r274, %p217;
	xor.b32  	%r276, %r271, %r31;
	shr.s32 	%r277, %r271, 31;
	xor.b32  	%r278, %r277, %r271;
	xor.b32  	%r279, %r277, %r272;
	cvt.u64.u32 	%rd111, %r278;
	shl.b64 	%rd112, %rd111, 32;
	cvt.u64.u32 	%rd113, %r279;
	or.b64  	%rd114, %rd112, %rd113;
	cvt.rn.f64.s64 	%fd9, %rd114;
	mul.f64 	%fd10, %fd9, 0d3BF921FB54442D19;
	cvt.rn.f32.f64 	%f666, %fd10;
	neg.f32 	%f667, %f666;
	setp.lt.s32 	%p218, %r276, 0;
	selp.f32 	%f709, %f667, %f666, %p218;
$L__BB1_85:
	add.s32 	%r281, %r317, 1;
	mul.rn.f32 	%f669, %f709, %f709;
	and.b32  	%r282, %r317, 1;
	setp.eq.b32 	%p219, %r282, 1;
	selp.f32 	%f670, %f709, 0f3F800000, %p219;
	fma.rn.f32 	%f671, %f669, %f670, 0f00000000;
	fma.rn.f32 	%f672, %f669, 0f37CBAC00, 0fBAB607ED;
	selp.f32 	%f673, 0fB94D4153, %f672, %p219;
	selp.f32 	%f674, 0f3C0885E4, 0f3D2AAABB, %p219;
	fma.rn.f32 	%f675, %f673, %f669, %f674;
	selp.f32 	%f676, 0fBE2AAAA8, 0fBEFFFFFF, %p219;
	fma.rn.f32 	%f677, %f675, %f669, %f676;
	fma.rn.f32 	%f678, %f677, %f671, %f670;
	and.b32  	%r283, %r281, 2;
	setp.eq.s32 	%p220, %r283, 0;
	mov.f32 	%f679, 0f00000000;
	sub.f32 	%f680, %f679, %f678;
	selp.f32 	%f711, %f678, %f680, %p220;
	bra.uni 	$L__BB1_104;
$L__BB1_86:
	mul.f32 	%f643, %f3, 0f3F22F983;
	cvt.rni.s32.f32 	%r321, %f643;
	cvt.rn.f32.s32 	%f644, %r321;
	fma.rn.f32 	%f645, %f644, 0fBFC90FDA, %f3;
	fma.rn.f32 	%f646, %f644, 0fB3A22168, %f645;
	fma.rn.f32 	%f710, %f644, 0fA7C234C5, %f646;
	abs.f32 	%f22, %f3;
	setp.ltu.f32 	%p205, %f22, 0f47CE4780;
	@%p205 bra 	$L__BB1_94;
	setp.neu.f32 	%p206, %f22, 0f7F800000;
	@%p206 bra 	$L__BB1_89;
	mov.f32 	%f649, 0f00000000;
	mul.rn.f32 	%f710, %f3, %f649;
	mov.b32 	%r321, 0;
	bra.uni 	$L__BB1_94;
$L__BB1_89:
	mov.b32 	%r45, %f3;
	shl.b32 	%r243, %r45, 8;
	or.b32  	%r46, %r243, -2147483648;
	mov.b64 	%rd135, 0;
	mov.b32 	%r318, 0;
$L__BB1_90:
	.pragma "nounroll";
	mul.wide.u32 	%rd94, %r318, 4;
	mov.u64 	%rd95, __cudart_i2opi_f;
	add.s64 	%rd96, %rd95, %rd94;
	ld.global.nc.u32 	%r244, [%rd96];
	mad.wide.u32 	%rd97, %r244, %r46, %rd135;
	shr.u64 	%rd135, %rd97, 32;
	add.s64 	%rd98, %rd5, %rd94;
	st.local.u32 	[%rd98], %rd97;
	add.s32 	%r318, %r318, 1;
	setp.ne.s32 	%p207, %r318, 6;
	@%p207 bra 	$L__BB1_90;
	shr.u32 	%r245, %r45, 23;
	st.local.u32 	[%rd5+24], %rd135;
	and.b32  	%r49, %r245, 31;
	and.b32  	%r246, %r245, 224;
	add.s32 	%r247, %r246, -128;
	shr.u32 	%r248, %r247, 5;
	mul.wide.u32 	%rd99, %r248, 4;
	sub.s64 	%rd20, %rd5, %rd99;
	ld.local.u32 	%r319, [%rd20+24];
	ld.local.u32 	%r320, [%rd20+20];
	setp.eq.s32 	%p208, %r49, 0;
	@%p208 bra 	$L__BB1_93;
	shf.l.wrap.b32 	%r319, %r320, %r319, %r49;
	ld.local.u32 	%r249, [%rd20+16];
	shf.l.wrap.b32 	%r320, %r249, %r320, %r49;
$L__BB1_93:
	shr.u32 	%r250, %r319, 30;
	shf.l.wrap.b32 	%r251, %r320, %r319, 2;
	shl.b32 	%r252, %r320, 2;
	shr.u32 	%r253, %r251, 31;
	add.s32 	%r254, %r253, %r250;
	neg.s32 	%r255, %r254;
	setp.lt.s32 	%p209, %r45, 0;
	selp.b32 	%r321, %r255, %r254, %p209;
	xor.b32  	%r256, %r251, %r45;
	shr.s32 	%r257, %r251, 31;
	xor.b32  	%r258, %r257, %r251;
	xor.b32  	%r259, %r257, %r252;
	cvt.u64.u32 	%rd100, %r258;
	shl.b64 	%rd101, %rd100, 32;
	cvt.u64.u32 	%rd102, %r259;
	or.b64  	%rd103, %rd101, %rd102;
	cvt.rn.f64.s64 	%fd7, %rd103;
	mul.f64 	%fd8, %fd7, 0d3BF921FB54442D19;
	cvt.rn.f32.f64 	%f647, %fd8;
	neg.f32 	%f648, %f647;
	setp.lt.s32 	%p210, %r256, 0;
	selp.f32 	%f710, %f648, %f647, %p210;
$L__BB1_94:
	mul.f32 	%f650, %f710, %f710;
	fma.rn.f32 	%f651, %f650, 0f3C190000, 0f3B560000;
	fma.rn.f32 	%f652, %f651, %f650, 0f3CC70000;
	fma.rn.f32 	%f653, %f652, %f650, 0f3D5B0000;
	fma.rn.f32 	%f654, %f653, %f650, 0f3E089438;
	fma.rn.f32 	%f655, %f654, %f650, 0f3EAAAA88;
	mul.rn.f32 	%f656, %f650, %f710;
	fma.rn.f32 	%f657, %f655, %f656, %f710;
	abs.f32 	%f658, %f710;
	setp.eq.f32 	%p211, %f658, 0f3A00B43C;
	selp.f32 	%f659, %f710, %f657, %p211;
	and.b32  	%r261, %r321, 1;
	setp.eq.b32 	%p212, %r261, 1;
	neg.f32 	%f660, %f659;
	rcp.approx.ftz.f32 	%f661, %f660;
	selp.f32 	%f711, %f661, %f659, %p212;
	bra.uni 	$L__BB1_104;
$L__BB1_95:
	abs.f32 	%f601, %f3;
	mov.f32 	%f602, 0f3FB8AA3B;
	mul.rn.f32 	%f603, %f601, %f602;
	cvt.rzi.f32.f32 	%f604, %f603;
	abs.f32 	%f605, %f604;
	setp.gt.f32 	%p202, %f605, 0f42FC0000;
	mov.f32 	%f606, 0f42FC0000;
	copysign.f32 	%f607, %f604, %f606;
	selp.f32 	%f608, %f607, %f604, %p202;
	fma.rn.f32 	%f609, %f608, 0fBF317218, %f601;
	fma.rn.f32 	%f610, %f608, 0f3102E308, %f609;
	mul.f32 	%f611, %f610, 0f3FB8AA3B;
	add.f32 	%f612, %f608, 0f4B40007D;
	mov.b32 	%r238, %f612;
	shl.b32 	%r239, %r238, 23;
	mov.b32 	%f613, %r239;
	ex2.approx.ftz.f32 	%f614, %f611;
	mul.f32 	%f615, %f614, %f613;
	mov.f32 	%f616, 0f3E000000;
	div.approx.ftz.f32 	%f617, %f616, %f615;
	fma.rn.f32 	%f711, %f615, 0f40000000, %f617;
	bra.uni 	$L__BB1_104;
$L__BB1_96:
	abs.f32 	%f587, %f3;
	mul.f32 	%f588, %f587, 0f4038AA3B;
	ex2.approx.ftz.f32 	%f589, %f588;
	add.f32 	%f590, %f589, 0f3F800000;
	rcp.approx.ftz.f32 	%f591, %f590;
	fma.rn.f32 	%f592, %f591, 0fC0000000, 0f3F800000;
	setp.ge.f32 	%p200, %f587, 0f41102CB4;
	selp.f32 	%f593, 0f3F800000, %f592, %p200;
	copysign.f32 	%f594, %f3, %f593;
	mul.f32 	%f595, %f3, %f3;
	fma.rn.f32 	%f596, %f595, 0f3C80F082, 0fBD563CAE;
	fma.rn.f32 	%f597, %f596, %f595, 0f3E085941;
	fma.rn.f32 	%f598, %f597, %f595, 0fBEAAA9ED;
	fma.rn.f32 	%f599, %f598, %f595, 0f00000000;
	fma.rn.f32 	%f600, %f599, %f3, %f3;
	setp.ge.f32 	%p201, %f587, 0f3F19999A;
	selp.f32 	%f711, %f594, %f600, %p201;
	bra.uni 	$L__BB1_104;
$L__BB1_97:
	setp.lt.f32 	%p197, %f3, 0f00800000;
	mul.f32 	%f556, %f3, 0f4B000000;
	selp.f32 	%f557, %f556, %f3, %p197;
	selp.f32 	%f558, 0fC1B80000, 0f00000000, %p197;
	mov.b32 	%r232, %f557;
	add.s32 	%r233, %r232, -1059760811;
	and.b32  	%r234, %r233, -8388608;
	sub.s32 	%r235, %r232, %r234;
	mov.b32 	%f559, %r235;
	cvt.rn.f32.s32 	%f560, %r234;
	fma.rn.f32 	%f561, %f560, 0f34000000, %f558;
	add.f32 	%f562, %f559, 0fBF800000;
	fma.rn.f32 	%f563, %f562, 0fBE055027, 0f3E1039F6;
	fma.rn.f32 	%f564, %f563, %f562, 0fBDF8CDCC;
	fma.rn.f32 	%f565, %f564, %f562, 0f3E0F2955;
	fma.rn.f32 	%f566, %f565, %f562, 0fBE2AD8B9;
	fma.rn.f32 	%f567, %f566, %f562, 0f3E4CED0B;
	fma.rn.f32 	%f568, %f567, %f562, 0fBE7FFF22;
	fma.rn.f32 	%f569, %f568, %f562, 0f3EAAAA78;
	fma.rn.f32 	%f570, %f569, %f562, 0fBF000000;
	mul.f32 	%f571, %f562, %f570;
	fma.rn.f32 	%f572, %f571, %f562, %f562;
	fma.rn.f32 	%f573, %f561, 0f3F317218, %f572;
	setp.gt.u32 	%p198, %r232, 2139095039;
	fma.rn.f32 	%f574, %f557, 0f7F800000, 0f7F800000;
	selp.f32 	%f575, %f574, %f573, %p198;
	setp.eq.f32 	%p199, %f557, 0f00000000;
	selp.f32 	%f711, 0fFF800000, %f575, %p199;
	bra.uni 	$L__BB1_104;
$L__BB1_98:
	abs.f32 	%f535, %f3;
	fma.rn.f32 	%f536, %f535, 0fBF000000, 0f3F000000;
	rsqrt.approx.ftz.f32 	%f537, %f536;
	mul.f32 	%f538, %f536, %f537;
	mul.f32 	%f539, %f537, 0fBF000000;
	fma.rn.f32 	%f540, %f538, %f539, 0f3F000000;
	fma.rn.f32 	%f541, %f538, %f540, %f538;
	setp.eq.f32 	%p193, %f535, 0f3F800000;
	selp.f32 	%f542, 0f00000000, %f541, %p193;
	setp.gt.f32 	%p194, %f535, 0f3F0F5C29;
	selp.f32 	%f543, %f542, %f535, %p194;
	mul.f32 	%f544, %f543, %f543;
	fma.rn.f32 	%f545, %f544, 0f3D4DD2F7, 0f3C99CA97;
	fma.rn.f32 	%f546, %f545, %f544, 0f3D3F90E8;
	fma.rn.f32 	%f547, %f546, %f544, 0f3D993CCF;
	fma.rn.f32 	%f548, %f547, %f544, 0f3E2AAC04;
	mul.f32 	%f549, %f544, %f548;
	fma.rn.f32 	%f550, %f549, %f543, %f543;
	mul.f32 	%f551, %f550, 0fC0000000;
	fma.rn.f32 	%f552, 0f3F6EE581, 0f3FD774EB, %f551;
	selp.f32 	%f553, %f552, %f550, %p194;
	setp.num.f32 	%p195, %f553, %f553;
	copysign.f32 	%f554, %f3, %f553;
	selp.f32 	%f711, %f554, %f553, %p195;
	bra.uni 	$L__BB1_104;
$L__BB1_99:
	abs.f32 	%f495, %f3;
	setp.gt.f32 	%p188, %f495, 0f3F800000;
	rcp.approx.ftz.f32 	%f496, %f495;
	selp.f32 	%f497, %f496, %f495, %p188;
	mul.f32 	%f498, %f497, %f497;
	fma.rn.f32 	%f499, %f498, 0f3B2090AA, 0fBC6BE14F;
	fma.rn.f32 	%f500, %f499, %f498, 0f3D23397E;
	fma.rn.f32 	%f501, %f500, %f498, 0fBD948A7A;
	fma.rn.f32 	%f502, %f501, %f498, 0f3DD76B21;
	fma.rn.f32 	%f503, %f502, %f498, 0fBE111E88;
	fma.rn.f32 	%f504, %f503, %f498, 0f3E4CAF60;
	fma.rn.f32 	%f505, %f504, %f498, 0fBEAAAA27;
	mul.f32 	%f506, %f498, %f505;
	fma.rn.f32 	%f507, %f506, %f497, %f497;
	neg.f32 	%f508, %f507;
	fma.rn.f32 	%f509, 0f3F6EE581, 0f3FD774EB, %f508;
	selp.f32 	%f510, %f509, %f507, %p188;
	setp.num.f32 	%p189, %f495, %f495;
	copysign.f32 	%f511, %f3, %f510;
	selp.f32 	%f711, %f511, %f510, %p189;
	bra.uni 	$L__BB1_104;
$L__BB1_100:
	setp.eq.f32 	%p184, %f3, 0f00000000;
	mov.f32 	%f711, 0fCE6E6B28;
	@%p184 bra 	$L__BB1_104;
	abs.f32 	%f474, %f3;
	setp.lt.f32 	%p185, %f474, 0f00800000;
	mul.f32 	%f475, %f474, 0f4B000000;
	selp.f32 	%f476, %f475, %f474, %p185;
	selp.f32 	%f477, 0fC1B80000, 0f00000000, %p185;
	mov.b32 	%r228, %f476;
	add.s32 	%r229, %r228, -1059760811;
	and.b32  	%r230, %r229, -8388608;
	sub.s32 	%r231, %r228, %r230;
	mov.b32 	%f478, %r231;
	cvt.rn.f32.s32 	%f479, %r230;
	fma.rn.f32 	%f480, %f479, 0f34000000, %f477;
	add.f32 	%f481, %f478, 0fBF800000;
	fma.rn.f32 	%f482, %f481, 0fBE055027, 0f3E1039F6;
	fma.rn.f32 	%f483, %f482, %f481, 0fBDF8CDCC;
	fma.rn.f32 	%f484, %f483, %f481, 0f3E0F2955;
	fma.rn.f32 	%f485, %f484, %f481, 0fBE2AD8B9;
	fma.rn.f32 	%f486, %f485, %f481, 0f3E4CED0B;
	fma.rn.f32 	%f487, %f486, %f481, 0fBE7FFF22;
	fma.rn.f32 	%f488, %f487, %f481, 0f3EAAAA78;
	fma.rn.f32 	%f489, %f488, %f481, 0fBF000000;
	mul.f32 	%f490, %f481, %f489;
	fma.rn.f32 	%f491, %f490, %f481, %f481;
	fma.rn.f32 	%f492, %f480, 0f3F317218, %f491;
	setp.gt.u32 	%p186, %r228, 2139095039;
	fma.rn.f32 	%f493, %f476, 0f7F800000, 0f7F800000;
	selp.f32 	%f494, %f493, %f492, %p186;
	setp.eq.f32 	%p187, %f476, 0f00000000;
	selp.f32 	%f711, 0fFF800000, %f494, %p187;
	bra.uni 	$L__BB1_104;
$L__BB1_102:
	abs.f32 	%f711, %f3;
	bra.uni 	$L__BB1_104;
$L__BB1_103:
	sqrt.rn.f32 	%f711, %f3;
$L__BB1_104:
	st.local.f32 	[%rd11+-4], %f711;
	bra.uni 	$L__BB1_202;
$L__BB1_105:
	mul.wide.s32 	%rd61, %r334, 4;
	add.s64 	%rd21, %rd8, %rd61;
	ld.local.f32 	%f43, [%rd21+-4];
	ld.local.f32 	%f44, [%rd21+-8];
	setp.gt.s32 	%p17, %r12, 12;
	@%p17 bra 	$L__BB1_130;
	setp.gt.s32 	%p33, %r12, 6;
	@%p33 bra 	$L__BB1_116;
	setp.gt.s32 	%p41, %r12, 3;
	@%p41 bra 	$L__BB1_112;
	setp.eq.s32 	%p45, %r12, 1;
	@%p45 bra 	$L__BB1_149;
	setp.eq.s32 	%p46, %r12, 2;
	@%p46 bra 	$L__BB1_150;
	setp.eq.s32 	%p47, %r12, 3;
	@%p47 bra 	$L__BB1_111;
	bra.uni 	$L__BB1_201;
$L__BB1_111:
	mul.f32 	%f715, %f43, %f44;
	bra.uni 	$L__BB1_201;
$L__BB1_112:
	setp.eq.s32 	%p42, %r12, 4;
	@%p42 bra 	$L__BB1_151;
	setp.eq.s32 	%p43, %r12, 5;
	@%p43 bra 	$L__BB1_153;
	setp.eq.s32 	%p44, %r12, 6;
	@%p44 bra 	$L__BB1_115;
	bra.uni 	$L__BB1_201;
$L__BB1_115:
	setp.le.f32 	%p122, %f43, %f44;
	selp.f32 	%f715, %f43, %f44, %p122;
	bra.uni 	$L__BB1_201;
$L__BB1_116:
	setp.gt.s32 	%p34, %r12, 9;
	@%p34 bra 	$L__BB1_124;
	setp.eq.s32 	%p38, %r12, 7;
	@%p38 bra 	$L__BB1_161;
	setp.eq.s32 	%p39, %r12, 8;
	@%p39 bra 	$L__BB1_162;
	setp.eq.s32 	%p40, %r12, 9;
	@%p40 bra 	$L__BB1_120;
	bra.uni 	$L__BB1_201;
$L__BB1_120:
	setp.eq.f32 	%p95, %f43, 0f00000000;
	setp.eq.f32 	%p96, %f44, 0f00000000;
	and.pred  	%p97, %p95, %p96;
	@%p97 bra 	$L__BB1_201;
	abs.f32 	%f59, %f43;
	mul.f32 	%f337, %f44, 0f3F000000;
	cvt.rzi.f32.f32 	%f338, %f337;
	add.f32 	%f339, %f338, %f338;
	sub.f32 	%f340, %f44, %f339;
	abs.f32 	%f60, %f340;
	abs.f32 	%f61, %f59;
	setp.lt.f32 	%p99, %f61, 0f00800000;
	mul.f32 	%f341, %f61, 0f4B800000;
	selp.f32 	%f342, %f341, %f61, %p99;
	selp.f32 	%f343, 0fC1C00000, 0f00000000, %p99;
	mov.b32 	%r200, %f342;
	add.s32 	%r201, %r200, -1060439283;
	and.b32  	%r202, %r201, -8388608;
	sub.s32 	%r203, %r200, %r202;
	mov.b32 	%f344, %r203;
	cvt.rn.f32.s32 	%f345, %r202;
	fma.rn.f32 	%f346, %f345, 0f34000000, %f343;
	add.f32 	%f347, %f344, 0fBF800000;
	add.f32 	%f348, %f344, 0f3F800000;
	rcp.approx.ftz.f32 	%f349, %f348;
	add.f32 	%f350, %f347, %f347;
	mul.f32 	%f351, %f350, %f349;
	mul.f32 	%f352, %f351, %f351;
	sub.f32 	%f353, %f347, %f351;
	add.f32 	%f354, %f353, %f353;
	neg.f32 	%f355, %f351;
	fma.rn.f32 	%f356, %f355, %f347, %f354;
	mul.rn.f32 	%f357, %f349, %f356;
	fma.rn.f32 	%f358, %f352, 0f3A2C32E4, 0f3B52E7DB;
	fma.rn.f32 	%f359, %f358, %f352, 0f3C93BB73;
	fma.rn.f32 	%f360, %f359, %f352, 0f3DF6384F;
	mul.rn.f32 	%f361, %f360, %f352;
	fma.rn.f32 	%f362, %f351, 0f3FB8AA3B, %f346;
	sub.f32 	%f363, %f346, %f362;
	fma.rn.f32 	%f364, %f351, 0f3FB8AA3B, %f363;
	fma.rn.f32 	%f365, %f357, 0f3FB8AA3B, %f364;
	fma.rn.f32 	%f366, %f351, 0f32A55E34, %f365;
	mul.f32 	%f367, %f361, 0f40400000;
	fma.rn.f32 	%f368, %f367, %f357, %f366;
	fma.rn.f32 	%f369, %f361, %f351, %f368;
	add.rn.f32 	%f370, %f362, %f369;
	neg.f32 	%f371, %f362;
	add.rn.f32 	%f372, %f370, %f371;
	neg.f32 	%f373, %f372;
	add.rn.f32 	%f374, %f369, %f373;
	mul.rn.f32 	%f375, %f370, %f44;
	neg.f32 	%f376, %f375;
	fma.rn.f32 	%f377, %f370, %f44, %f376;
	fma.rn.f32 	%f378, %f374, %f44, %f377;
	cvt.rni.f32.f32 	%f379, %f375;
	sub.f32 	%f380, %f375, %f379;
	add.f32 	%f381, %f380, %f378;
	fma.rn.f32 	%f382, %f381, 0f391FCB8E, 0f3AAF85ED;
	fma.rn.f32 	%f383, %f382, %f381, 0f3C1D9856;
	fma.rn.f32 	%f384, %f383, %f381, 0f3D6357BB;
	fma.rn.f32 	%f385, %f384, %f381, 0f3E75FDEC;
	fma.rn.f32 	%f386, %f385, %f381, 0f3F317218;
	fma.rn.f32 	%f387, %f386, %f381, 0f3F800000;
	cvt.rzi.s32.f32 	%r204, %f379;
	setp.gt.f32 	%p100, %f379, 0f00000000;
	selp.b32 	%r205, 0, -2097152000, %p100;
	add.s32 	%r206, %r205, 2130706432;
	mov.b32 	%f388, %r206;
	mul.f32 	%f389, %f387, %f388;
	shl.b32 	%r207, %r204, 23;
	sub.s32 	%r208, %r207, %r205;
	mov.b32 	%f390, %r208;
	mul.f32 	%f391, %f389, %f390;
	abs.f32 	%f392, %f375;
	setp.gt.f32 	%p101, %f392, 0f43180000;
	setp.lt.f32 	%p102, %f375, 0f00000000;
	selp.f32 	%f393, 0f00000000, 0f7F800000, %p102;
	selp.f32 	%f62, %f393, %f391, %p101;
	setp.eq.f32 	%p103, %f59, 0f3F800000;
	or.pred  	%p104, %p103, %p96;
	mov.f32 	%f715, 0f3F800000;
	@%p104 bra 	$L__BB1_201;
	setp.num.f32 	%p105, %f61, %f61;
	abs.f32 	%f394, %f44;
	setp.num.f32 	%p106, %f394, %f394;
	and.pred  	%p107, %p105, %p106;
	@%p107 bra 	$L__BB1_163;
	add.rn.f32 	%f715, %f59, %f44;
	bra.uni 	$L__BB1_201;
$L__BB1_124:
	setp.eq.s32 	%p35, %r12, 10;
	@%p35 bra 	$L__BB1_168;
	setp.eq.s32 	%p36, %r12, 11;
	@%p36 bra 	$L__BB1_177;
	setp.eq.s32 	%p37, %r12, 12;
	@%p37 bra 	$L__BB1_127;
	bra.uni 	$L__BB1_201;
$L__BB1_127:
	mul.f32 	%f278, %f43, 0f3F22F983;
	cvt.rni.s32.f32 	%r333, %f278;
	cvt.rn.f32.s32 	%f279, %r333;
	fma.rn.f32 	%f280, %f279, 0fBFC90FDA, %f43;
	fma.rn.f32 	%f281, %f279, 0fB3A22168, %f280;
	fma.rn.f32 	%f714, %f279, 0fA7C234C5, %f281;
	abs.f32 	%f80, %f43;
	setp.ltu.f32 	%p71, %f80, 0f47CE4780;
	@%p71 bra 	$L__BB1_191;
	setp.neu.f32 	%p72, %f80, 0f7F800000;
	@%p72 bra 	$L__BB1_186;
	mov.f32 	%f284, 0f00000000;
	mul.rn.f32 	%f714, %f43, %f284;
	mov.b32 	%r333, 0;
	bra.uni 	$L__BB1_191;
$L__BB1_130:
	setp.gt.s32 	%p18, %r12, 18;
	@%p18 bra 	$L__BB1_140;
	setp.gt.s32 	%p26, %r12, 15;
	@%p26 bra 	$L__BB1_136;
	setp.eq.s32 	%p30, %r12, 13;
	@%p30 bra 	$L__BB1_192;
	setp.eq.s32 	%p31, %r12, 14;
	@%p31 bra 	$L__BB1_193;
	setp.eq.s32 	%p32, %r12, 15;
	@%p32 bra 	$L__BB1_135;
	bra.uni 	$L__BB1_201;
$L__BB1_135:
	abs.f32 	%f222, %f43;
	mul.f32 	%f223, %f222, 0f4038AA3B;
	ex2.approx.ftz.f32 	%f224, %f223;
	add.f32 	%f225, %f224, 0f3F800000;
	rcp.approx.ftz.f32 	%f226, %f225;
	fma.rn.f32 	%f227, %f226, 0fC0000000, 0f3F800000;
	setp.ge.f32 	%p66, %f222, 0f41102CB4;
	selp.f32 	%f228, 0f3F800000, %f227, %p66;
	copysign.f32 	%f229, %f43, %f228;
	mul.f32 	%f230, %f43, %f43;
	fma.rn.f32 	%f231, %f230, 0f3C80F082, 0fBD563CAE;
	fma.rn.f32 	%f232, %f231, %f230, 0f3E085941;
	fma.rn.f32 	%f233, %f232, %f230, 0fBEAAA9ED;
	fma.rn.f32 	%f234, %f233, %f230, 0f00000000;
	fma.rn.f32 	%f235, %f234, %f43, %f43;
	setp.ge.f32 	%p67, %f222, 0f3F19999A;
	selp.f32 	%f715, %f229, %f235, %p67;
	bra.uni 	$L__BB1_201;
$L__BB1_136:
	setp.eq.s32 	%p27, %r12, 16;
	@%p27 bra 	$L__BB1_194;
	setp.eq.s32 	%p28, %r12, 17;
	@%p28 bra 	$L__BB1_195;
	setp.eq.s32 	%p29, %r12, 18;
	@%p29 bra 	$L__BB1_139;
	bra.uni 	$L__BB1_201;
$L__BB1_139:
	setp.eq.f32 	%p62, %f43, 0f00000000;
	rcp.rn.f32 	%f190, %f43;
	selp.f32 	%f715, 0f7FC00000, %f190, %p62;
	bra.uni 	$L__BB1_201;
$L__BB1_140:
	setp.gt.s32 	%p19, %r12, 21;
	@%p19 bra 	$L__BB1_145;
	setp.eq.s32 	%p23, %r12, 19;
	@%p23 bra 	$L__BB1_196;
	setp.eq.s32 	%p24, %r12, 20;
	@%p24 bra 	$L__BB1_197;
	setp.eq.s32 	%p25, %r12, 21;
	@%p25 bra 	$L__BB1_144;
	bra.uni 	$L__BB1_201;
$L__BB1_144:
	abs.f32 	%f130, %f43;
	setp.gt.f32 	%p54, %f130, 0f3F800000;
	rcp.approx.ftz.f32 	%f131, %f130;
	selp.f32 	%f132, %f131, %f130, %p54;
	mul.f32 	%f133, %f132, %f132;
	fma.rn.f32 	%f134, %f133, 0f3B2090AA, 0fBC6BE14F;
	fma.rn.f32 	%f135, %f134, %f133, 0f3D23397E;
	fma.rn.f32 	%f136, %f135, %f133, 0fBD948A7A;
	fma.rn.f32 	%f137, %f136, %f133, 0f3DD76B21;
	fma.rn.f32 	%f138, %f137, %f133, 0fBE111E88;
	fma.rn.f32 	%f139, %f138, %f133, 0f3E4CAF60;
	fma.rn.f32 	%f140, %f139, %f133, 0fBEAAAA27;
	mul.f32 	%f141, %f133, %f140;
	fma.rn.f32 	%f142, %f141, %f132, %f132;
	neg.f32 	%f143, %f142;
	fma.rn.f32 	%f144, 0f3F6EE581, 0f3FD774EB, %f143;
	selp.f32 	%f145, %f144, %f142, %p54;
	setp.num.f32 	%p55, %f130, %f130;
	copysign.f32 	%f146, %f43, %f145;
	selp.f32 	%f715, %f146, %f145, %p55;
	bra.uni 	$L__BB1_201;
$L__BB1_145:
	setp.eq.s32 	%p20, %r12, 22;
	@%p20 bra 	$L__BB1_198;
	setp.eq.s32 	%p21, %r12, 23;
	@%p21 bra 	$L__BB1_200;
	setp.eq.s32 	%p22, %r12, 24;
	@%p22 bra 	$L__BB1_148;
	bra.uni 	$L__BB1_201;
$L__BB1_148:
	abs.f32 	%f715, %f43;
	bra.uni 	$L__BB1_201;
$L__BB1_149:
	add.f32 	%f715, %f43, %f44;
	bra.uni 	$L__BB1_201;
$L__BB1_150:
	sub.f32 	%f715, %f43, %f44;
	bra.uni 	$L__BB1_201;
$L__BB1_151:
	setp.eq.f32 	%p144, %f44, 0f00000000;
	mov.f32 	%f715, 0f7FC00000;
	@%p144 bra 	$L__BB1_201;
	div.rn.f32 	%f715, %f43, %f44;
	bra.uni 	$L__BB1_201;
$L__BB1_153:
	mul.f32 	%f404, %f44, 0f3F000000;
	cvt.rzi.f32.f32 	%f405, %f404;
	add.f32 	%f406, %f405, %f405;
	sub.f32 	%f407, %f44, %f406;
	abs.f32 	%f49, %f407;
	abs.f32 	%f50, %f43;
	setp.lt.f32 	%p123, %f50, 0f00800000;
	mul.f32 	%f408, %f50, 0f4B800000;
	selp.f32 	%f409, %f408, %f50, %p123;
	selp.f32 	%f410, 0fC1C00000, 0f00000000, %p123;
	mov.b32 	%r214, %f409;
	add.s32 	%r215, %r214, -1060439283;
	and.b32  	%r216, %r215, -8388608;
	sub.s32 	%r217, %r214, %r216;
	mov.b32 	%f411, %r217;
	cvt.rn.f32.s32 	%f412, %r216;
	fma.rn.f32 	%f413, %f412, 0f34000000, %f410;
	add.f32 	%f414, %f411, 0fBF800000;
	add.f32 	%f415, %f411, 0f3F800000;
	rcp.approx.ftz.f32 	%f416, %f415;
	add.f32 	%f417, %f414, %f414;
	mul.f32 	%f418, %f417, %f416;
	mul.f32 	%f419, %f418, %f418;
	sub.f32 	%f420, %f414, %f418;
	add.f32 	%f421, %f420, %f420;
	neg.f32 	%f422, %f418;
	fma.rn.f32 	%f423, %f422, %f414, %f421;
	mul.rn.f32 	%f424, %f416, %f423;
	fma.rn.f32 	%f425, %f419, 0f3A2C32E4, 0f3B52E7DB;
	fma.rn.f32 	%f426, %f425, %f419, 0f3C93BB73;
	fma.rn.f32 	%f427, %f426, %f419, 0f3DF6384F;
	mul.rn.f32 	%f428, %f427, %f419;
	fma.rn.f32 	%f429, %f418, 0f3FB8AA3B, %f413;
	sub.f32 	%f430, %f413, %f429;
	fma.rn.f32 	%f431, %f418, 0f3FB8AA3B, %f430;
	fma.rn.f32 	%f432, %f424, 0f3FB8AA3B, %f431;
	fma.rn.f32 	%f433, %f418, 0f32A55E34, %f432;
	mul.f32 	%f434, %f428, 0f40400000;
	fma.rn.f32 	%f435, %f434, %f424, %f433;
	fma.rn.f32 	%f436, %f428, %f418, %f435;
	add.rn.f32 	%f437, %f429, %f436;
	neg.f32 	%f438, %f429;
	add.rn.f32 	%f439, %f437, %f438;
	neg.f32 	%f440, %f439;
	add.rn.f32 	%f441, %f436, %f440;
	mul.rn.f32 	%f442, %f437, %f44;
	neg.f32 	%f443, %f442;
	fma.rn.f32 	%f444, %f437, %f44, %f443;
	fma.rn.f32 	%f445, %f441, %f44, %f444;
	cvt.rni.f32.f32 	%f446, %f442;
	sub.f32 	%f447, %f442, %f446;
	add.f32 	%f448, %f447, %f445;
	fma.rn.f32 	%f449, %f448, 0f391FCB8E, 0f3AAF85ED;
	fma.rn.f32 	%f450, %f449, %f448, 0f3C1D9856;
	fma.rn.f32 	%f451, %f450, %f448, 0f3D6357BB;
	fma.rn.f32 	%f452, %f451, %f448, 0f3E75FDEC;
	fma.rn.f32 	%f453, %f452, %f448, 0f3F317218;
	fma.rn.f32 	%f454, %f453, %f448, 0f3F800000;
	cvt.rzi.s32.f32 	%r218, %f446;
	setp.gt.f32 	%p124, %f446, 0f00000000;
	selp.b32 	%r219, 0, -2097152000, %p124;
	add.s32 	%r220, %r219, 2130706432;
	mov.b32 	%f455, %r220;
	mul.f32 	%f456, %f454, %f455;
	shl.b32 	%r221, %r218, 23;
	sub.s32 	%r222, %r221, %r219;
	mov.b32 	%f457, %r222;
	mul.f32 	%f458, %f456, %f457;
	abs.f32 	%f459, %f442;
	setp.gt.f32 	%p125, %f459, 0f43180000;
	setp.lt.f32 	%p126, %f442, 0f00000000;
	selp.f32 	%f460, 0f00000000, 0f7F800000, %p126;
	selp.f32 	%f51, %f460, %f458, %p125;
	setp.eq.f32 	%p127, %f43, 0f3F800000;
	setp.eq.f32 	%p128, %f44, 0f00000000;
	or.pred  	%p129, %p127, %p128;
	mov.f32 	%f715, 0f3F800000;
	@%p129 bra 	$L__BB1_201;
	setp.num.f32 	%p130, %f50, %f50;
	abs.f32 	%f461, %f44;
	setp.num.f32 	%p131, %f461, %f461;
	and.pred  	%p132, %p130, %p131;
	@%p132 bra 	$L__BB1_156;
	add.rn.f32 	%f715, %f43, %f44;
	bra.uni 	$L__BB1_201;
$L__BB1_156:
	setp.neu.f32 	%p133, %f43, 0f00000000;
	setp.neu.f32 	%p134, %f50, 0f7F800000;
	and.pred  	%p135, %p133, %p134;
	@%p135 bra 	$L__BB1_158;
	setp.neu.f32 	%p142, %f49, 0f3F800000;
	add.f32 	%f466, %f43, %f43;
	mov.b32 	%r223, %f466;
	setp.lt.f32 	%p143, %f44, 0f00000000;
	xor.b32  	%r224, %r223, 2139095040;
	selp.b32 	%r225, %r224, %r223, %p143;
	and.b32  	%r226, %r225, 2147483647;
	selp.b32 	%r227, %r226, %r225, %p142;
	mov.b32 	%f715, %r227;
	bra.uni 	$L__BB1_201;
$L__BB1_158:
	setp.eq.f32 	%p136, %f43, 0fBF800000;
	setp.eq.f32 	%p137, %f461, 0f7F800000;
	and.pred  	%p138, %p136, %p137;
	@%p138 bra 	$L__BB1_201;
	setp.geu.f32 	%p139, %f43, 0f00000000;
	mov.f32 	%f715, %f51;
	@%p139 bra 	$L__BB1_201;
	setp.neu.f32 	%p140, %f49, 0f3F800000;
	neg.f32 	%f463, %f51;
	selp.f32 	%f464, %f51, %f463, %p140;
	cvt.rmi.f32.f32 	%f465, %f44;
	setp.neu.f32 	%p141, %f44, %f465;
	selp.f32 	%f715, 0f7FFFFFFF, %f464, %p141;
	bra.uni 	$L__BB1_201;
$L__BB1_161:
	setp.ge.f32 	%p121, %f43, %f44;
	selp.f32 	%f715, %f43, %f44, %p121;
	bra.uni 	$L__BB1_201;
$L__BB1_162:
	abs.f32 	%f400, %f44;
	setp.le.f32 	%p119, %f400, 0f3089705F;
	setp.lt.f32 	%p120, %f44, 0f00000000;
	selp.f32 	%f401, 0fB089705F, 0f3089705F, %p120;
	selp.f32 	%f402, %f401, %f44, %p119;
	div.rn.f32 	%f715, %f43, %f402;
	bra.uni 	$L__BB1_201;
$L__BB1_163:
	setp.neu.f32 	%p108, %f59, 0f00000000;
	setp.neu.f32 	%p109, %f61, 0f7F800000;
	and.pred  	%p110, %p108, %p109;
	@%p110 bra 	$L__BB1_165;
	setp.neu.f32 	%p117, %f60, 0f3F800000;
	add.f32 	%f399, %f59, %f59;
	mov.b32 	%r209, %f399;
	setp.lt.f32 	%p118, %f44, 0f00000000;
	xor.b32  	%r210, %r209, 2139095040;
	selp.b32 	%r211, %r210, %r209, %p118;
	and.b32  	%r212, %r211, 2147483647;
	selp.b32 	%r213, %r212, %r211, %p117;
	mov.b32 	%f715, %r213;
	bra.uni 	$L__BB1_201;
$L__BB1_165:
	setp.eq.f32 	%p111, %f59, 0fBF800000;
	setp.eq.f32 	%p112, %f394, 0f7F800000;
	and.pred  	%p113, %p111, %p112;
	@%p113 bra 	$L__BB1_201;
	setp.geu.f32 	%p114, %f59, 0f00000000;
	mov.f32 	%f715, %f62;
	@%p114 bra 	$L__BB1_201;
	setp.neu.f32 	%p115, %f60, 0f3F800000;
	neg.f32 	%f396, %f62;
	selp.f32 	%f397, %f62, %f396, %p115;
	cvt.rmi.f32.f32 	%f398, %f44;
	setp.neu.f32 	%p116, %f44, %f398;
	selp.f32 	%f715, 0f7FFFFFFF, %f397, %p116;
	bra.uni 	$L__BB1_201;
$L__BB1_168:
	mul.f32 	%f316, %f43, 0f3F22F983;
	cvt.rni.s32.f32 	%r325, %f316;
	cvt.rn.f32.s32 	%f317, %r325;
	fma.rn.f32 	%f318, %f317, 0fBFC90FDA, %f43;
	fma.rn.f32 	%f319, %f317, 0fB3A22168, %f318;
	fma.rn.f32 	%f712, %f317, 0fA7C234C5, %f319;
	abs.f32 	%f68, %f43;
	setp.ltu.f32 	%p87, %f68, 0f47CE4780;
	@%p87 bra 	$L__BB1_176;
	setp.neu.f32 	%p88, %f68, 0f7F800000;
	@%p88 bra 	$L__BB1_171;
	mov.f32 	%f322, 0f00000000;
	mul.rn.f32 	%f712, %f43, %f322;
	mov.b32 	%r325, 0;
	bra.uni 	$L__BB1_176;
$L__BB1_171:
	mov.b32 	%r59, %f43;
	shl.b32 	%r180, %r59, 8;
	or.b32  	%r60, %r180, -2147483648;
	mov.b64 	%rd136, 0;
	mov.b32 	%r322, 0;
$L__BB1_172:
	.pragma "nounroll";
	mul.wide.u32 	%rd82, %r322, 4;
	mov.u64 	%rd83, __cudart_i2opi_f;
	add.s64 	%rd84, %rd83, %rd82;
	ld.global.nc.u32 	%r181, [%rd84];
	mad.wide.u32 	%rd85, %r181, %r60, %rd136;
	shr.u64 	%rd136, %rd85, 32;
	add.s64 	%rd86, %rd4, %rd82;
	st.local.u32 	[%rd86], %rd85;
	add.s32 	%r322, %r322, 1;
	setp.ne.s32 	%p89, %r322, 6;
	@%p89 bra 	$L__BB1_172;
	shr.u32 	%r182, %r59, 23;
	st.local.u32 	[%rd4+24], %rd136;
	and.b32  	%r63, %r182, 31;
	and.b32  	%r183, %r182, 224;
	add.s32 	%r184, %r183, -128;
	shr.u32 	%r185, %r184, 5;
	mul.wide.u32 	%rd87, %r185, 4;
	sub.s64 	%rd24, %rd4, %rd87;
	ld.local.u32 	%r323, [%rd24+24];
	ld.local.u32 	%r324, [%rd24+20];
	setp.eq.s32 	%p90, %r63, 0;
	@%p90 bra 	$L__BB1_175;
	shf.l.wrap.b32 	%r323, %r324, %r323, %r63;
	ld.local.u32 	%r186, [%rd24+16];
	shf.l.wrap.b32 	%r324, %r186, %r324, %r63;
$L__BB1_175:
	shr.u32 	%r187, %r323, 30;
	shf.l.wrap.b32 	%r188, %r324, %r323, 2;
	shl.b32 	%r189, %r324, 2;
	shr.u32 	%r190, %r188, 31;
	add.s32 	%r191, %r190, %r187;
	neg.s32 	%r192, %r191;
	setp.lt.s32 	%p91, %r59, 0;
	selp.b32 	%r325, %r192, %r191, %p91;
	xor.b32  	%r193, %r188, %r59;
	shr.s32 	%r194, %r188, 31;
	xor.b32  	%r195, %r194, %r188;
	xor.b32  	%r196, %r194, %r189;
	cvt.u64.u32 	%rd88, %r195;
	shl.b64 	%rd89, %rd88, 32;
	cvt.u64.u32 	%rd90, %r196;
	or.b64  	%rd91, %rd89, %rd90;
	cvt.rn.f64.s64 	%fd5, %rd91;
	mul.f64 	%fd6, %fd5, 0d3BF921FB54442D19;
	cvt.rn.f32.f64 	%f320, %fd6;
	neg.f32 	%f321, %f320;
	setp.lt.s32 	%p92, %r193, 0;
	selp.f32 	%f712, %f321, %f320, %p92;
$L__BB1_176:
	mul.rn.f32 	%f323, %f712, %f712;
	and.b32  	%r198, %r325, 1;
	setp.eq.b32 	%p93, %r198, 1;
	selp.f32 	%f324, 0f3F800000, %f712, %p93;
	fma.rn.f32 	%f325, %f323, %f324, 0f00000000;
	fma.rn.f32 	%f326, %f323, 0f37CBAC00, 0fBAB607ED;
	selp.f32 	%f327, %f326, 0fB94D4153, %p93;
	selp.f32 	%f328, 0f3D2AAABB, 0f3C0885E4, %p93;
	fma.rn.f32 	%f329, %f327, %f323, %f328;
	selp.f32 	%f330, 0fBEFFFFFF, 0fBE2AAAA8, %p93;
	fma.rn.f32 	%f331, %f329, %f323, %f330;
	fma.rn.f32 	%f332, %f331, %f325, %f324;
	and.b32  	%r199, %r325, 2;
	setp.eq.s32 	%p94, %r199, 0;
	mov.f32 	%f333, 0f00000000;
	sub.f32 	%f334, %f333, %f332;
	selp.f32 	%f715, %f332, %f334, %p94;
	bra.uni 	$L__BB1_201;
$L__BB1_177:
	mul.f32 	%f297, %f43, 0f3F22F983;
	cvt.rni.s32.f32 	%r329, %f297;
	cvt.rn.f32.s32 	%f298, %r329;
	fma.rn.f32 	%f299, %f298, 0fBFC90FDA, %f43;
	fma.rn.f32 	%f300, %f298, 0fB3A22168, %f299;
	fma.rn.f32 	%f713, %f298, 0fA7C234C5, %f300;
	abs.f32 	%f74, %f43;
	setp.ltu.f32 	%p79, %f74, 0f47CE4780;
	@%p79 bra 	$L__BB1_185;
	setp.neu.f32 	%p80, %f74, 0f7F800000;
	@%p80 bra 	$L__BB1_180;
	mov.f32 	%f303, 0f00000000;
	mul.rn.f32 	%f713, %f43, %f303;
	mov.b32 	%r329, 0;
	bra.uni 	$L__BB1_185;
$L__BB1_180:
	mov.b32 	%r73, %f43;
	shl.b32 	%r158, %r73, 8;
	or.b32  	%r74, %r158, -2147483648;
	mov.b64 	%rd137, 0;
	mov.b32 	%r326, 0;
$L__BB1_181:
	.pragma "nounroll";
	mul.wide.u32 	%rd71, %r326, 4;
	mov.u64 	%rd72, __cudart_i2opi_f;
	add.s64 	%rd73, %rd72, %rd71;
	ld.global.nc.u32 	%r159, [%rd73];
	mad.wide.u32 	%rd74, %r159, %r74, %rd137;
	shr.u64 	%rd137, %rd74, 32;
	add.s64 	%rd75, %rd3, %rd71;
	st.local.u32 	[%rd75], %rd74;
	add.s32 	%r326, %r326, 1;
	setp.ne.s32 	%p81, %r326, 6;
	@%p81 bra 	$L__BB1_181;
	shr.u32 	%r160, %r73, 23;
	st.local.u32 	[%rd3+24], %rd137;
	and.b32  	%r77, %r160, 31;
	and.b32  	%r161, %r160, 224;
	add.s32 	%r162, %r161, -128;
	shr.u32 	%r163, %r162, 5;
	mul.wide.u32 	%rd76, %r163, 4;
	sub.s64 	%rd27, %rd3, %rd76;
	ld.local.u32 	%r327, [%rd27+24];
	ld.local.u32 	%r328, [%rd27+20];
	setp.eq.s32 	%p82, %r77, 0;
	@%p82 bra 	$L__BB1_184;
	shf.l.wrap.b32 	%r327, %r328, %r327, %r77;
	ld.local.u32 	%r164, [%rd27+16];
	shf.l.wrap.b32 	%r328, %r164, %r328, %r77;
$L__BB1_184:
	shr.u32 	%r165, %r327, 30;
	shf.l.wrap.b32 	%r166, %r328, %r327, 2;
	shl.b32 	%r167, %r328, 2;
	shr.u32 	%r168, %r166, 31;
	add.s32 	%r169, %r168, %r165;
	neg.s32 	%r170, %r169;
	setp.lt.s32 	%p83, %r73, 0;
	selp.b32 	%r329, %r170, %r169, %p83;
	xor.b32  	%r171, %r166, %r73;
	shr.s32 	%r172, %r166, 31;
	xor.b32  	%r173, %r172, %r166;
	xor.b32  	%r174, %r172, %r167;
	cvt.u64.u32 	%rd77, %r173;
	shl.b64 	%rd78, %rd77, 32;
	cvt.u64.u32 	%rd79, %r174;
	or.b64  	%rd80, %rd78, %rd79;
	cvt.rn.f64.s64 	%fd3, %rd80;
	mul.f64 	%fd4, %fd3, 0d3BF921FB54442D19;
	cvt.rn.f32.f64 	%f301, %fd4;
	neg.f32 	%f302, %f301;
	setp.lt.s32 	%p84, %r171, 0;
	selp.f32 	%f713, %f302, %f301, %p84;
$L__BB1_185:
	add.s32 	%r176, %r329, 1;
	mul.rn.f32 	%f304, %f713, %f713;
	and.b32  	%r177, %r329, 1;
	setp.eq.b32 	%p85, %r177, 1;
	selp.f32 	%f305, %f713, 0f3F800000, %p85;
	fma.rn.f32 	%f306, %f304, %f305, 0f00000000;
	fma.rn.f32 	%f307, %f304, 0f37CBAC00, 0fBAB607ED;
	selp.f32 	%f308, 0fB94D4153, %f307, %p85;
	selp.f32 	%f309, 0f3C0885E4, 0f3D2AAABB, %p85;
	fma.rn.f32 	%f310, %f308, %f304, %f309;
	selp.f32 	%f311, 0fBE2AAAA8, 0fBEFFFFFF, %p85;
	fma.rn.f32 	%f312, %f310, %f304, %f311;
	fma.rn.f32 	%f313, %f312, %f306, %f305;
	and.b32  	%r178, %r176, 2;
	setp.eq.s32 	%p86, %r178, 0;
	mov.f32 	%f314, 0f00000000;
	sub.f32 	%f315, %f314, %f313;
	selp.f32 	%f715, %f313, %f315, %p86;
	bra.uni 	$L__BB1_201;
$L__BB1_186:
	mov.b32 	%r87, %f43;
	mov.b64 	%rd140, 0;
	mov.b32 	%r330, 0;
	mov.u64 	%rd138, __cudart_i2opi_f;
	mov.u64 	%rd139, %rd2;
$L__BB1_187:
	.pragma "nounroll";
	ld.global.nc.u32 	%r137, [%rd138];
	shl.b32 	%r138, %r87, 8;
	or.b32  	%r139, %r138, -2147483648;
	mad.wide.u32 	%rd64, %r137, %r139, %rd140;
	shr.u64 	%rd140, %rd64, 32;
	st.local.u32 	[%rd139], %rd64;
	add.s32 	%r330, %r330, 1;
	add.s64 	%rd139, %rd139, 4;
	add.s64 	%rd138, %rd138, 4;
	setp.ne.s32 	%p73, %r330, 6;
	@%p73 bra 	$L__BB1_187;
	shr.u32 	%r140, %r87, 23;
	st.local.u32 	[%rd2+24], %rd140;
	and.b32  	%r90, %r140, 31;
	and.b32  	%r141, %r140, 224;
	add.s32 	%r142, %r141, -128;
	shr.u32 	%r143, %r142, 5;
	mul.wide.u32 	%rd65, %r143, 4;
	sub.s64 	%rd34, %rd2, %rd65;
	ld.local.u32 	%r331, [%rd34+24];
	ld.local.u32 	%r332, [%rd34+20];
	setp.eq.s32 	%p74, %r90, 0;
	@%p74 bra 	$L__BB1_190;
	shf.l.wrap.b32 	%r331, %r332, %r331, %r90;
	ld.local.u32 	%r144, [%rd34+16];
	shf.l.wrap.b32 	%r332, %r144, %r332, %r90;
$L__BB1_190:
	shr.u32 	%r145, %r331, 30;
	shf.l.wrap.b32 	%r146, %r332, %r331, 2;
	shl.b32 	%r147, %r332, 2;
	shr.u32 	%r148, %r146, 31;
	add.s32 	%r149, %r148, %r145;
	neg.s32 	%r150, %r149;
	setp.lt.s32 	%p75, %r87, 0;
	selp.b32 	%r333, %r150, %r149, %p75;
	xor.b32  	%r151, %r146, %r87;
	shr.s32 	%r152, %r146, 31;
	xor.b32  	%r153, %r152, %r146;
	xor.b32  	%r154, %r152, %r147;
	cvt.u64.u32 	%rd66, %r153;
	shl.b64 	%rd67, %rd66, 32;
	cvt.u64.u32 	%rd68, %r154;
	or.b64  	%rd69, %rd67, %rd68;
	cvt.rn.f64.s64 	%fd1, %rd69;
	mul.f64 	%fd2, %fd1, 0d3BF921FB54442D19;
	cvt.rn.f32.f64 	%f282, %fd2;
	neg.f32 	%f283, %f282;
	setp.lt.s32 	%p76, %r151, 0;
	selp.f32 	%f714, %f283, %f282, %p76;
$L__BB1_191:
	mul.f32 	%f285, %f714, %f714;
	fma.rn.f32 	%f286, %f285, 0f3C190000, 0f3B560000;
	fma.rn.f32 	%f287, %f286, %f285, 0f3CC70000;
	fma.rn.f32 	%f288, %f287, %f285, 0f3D5B0000;
	fma.rn.f32 	%f289, %f288, %f285, 0f3E089438;
	fma.rn.f32 	%f290, %f289, %f285, 0f3EAAAA88;
	mul.rn.f32 	%f291, %f285, %f714;
	fma.rn.f32 	%f292, %f290, %f291, %f714;
	abs.f32 	%f293, %f714;
	setp.eq.f32 	%p77, %f293, 0f3A00B43C;
	selp.f32 	%f294, %f714, %f292, %p77;
	and.b32  	%r156, %r333, 1;
	setp.eq.b32 	%p78, %r156, 1;
	neg.f32 	%f295, %f294;
	rcp.approx.ftz.f32 	%f296, %f295;
	selp.f32 	%f715, %f296, %f294, %p78;
	bra.uni 	$L__BB1_201;
$L__BB1_192:
	abs.f32 	%f253, %f43;
	mov.f32 	%f254, 0f3FB8AA3B;
	mul.rn.f32 	%f255, %f253, %f254;
	cvt.rzi.f32.f32 	%f256, %f255;
	abs.f32 	%f257, %f256;
	setp.gt.f32 	%p69, %f257, 0f42FC0000;
	mov.f32 	%f258, 0f42FC0000;
	copysign.f32 	%f259, %f256, %f258;
	selp.f32 	%f260, %f259, %f256, %p69;
	fma.rn.f32 	%f261, %f260, 0fBF317218, %f253;
	fma.rn.f32 	%f262, %f260, 0f3102E308, %f261;
	mul.f32 	%f263, %f262, 0f3FB8AA3B;
	add.f32 	%f264, %f260, 0f4B40007D;
	mov.b32 	%r134, %f264;
	shl.b32 	%r135, %r134, 23;
	mov.b32 	%f265, %r135;
	ex2.approx.ftz.f32 	%f266, %f263;
	mul.f32 	%f267, %f266, %f265;
	mov.f32 	%f268, 0fBE000000;
	div.approx.ftz.f32 	%f269, %f268, %f267;
	fma.rn.f32 	%f270, %f267, 0f40000000, %f269;
	mul.f32 	%f271, %f43, %f43;
	fma.rn.f32 	%f272, %f271, 0f363D0ADA, 0f394FFF49;
	fma.rn.f32 	%f273, %f272, %f271, 0f3C08889A;
	fma.rn.f32 	%f274, %f273, %f271, 0f3E2AAAAB;
	mul.f32 	%f275, %f271, %f274;
	fma.rn.f32 	%f276, %f275, %f43, %f43;
	setp.ge.f32 	%p70, %f253, 0f3F800000;
	copysign.f32 	%f277, %f43, %f270;
	selp.f32 	%f715, %f277, %f276, %p70;
	bra.uni 	$L__BB1_201;
$L__BB1_193:
	abs.f32 	%f236, %f43;
	mov.f32 	%f237, 0f3FB8AA3B;
	mul.rn.f32 	%f238, %f236, %f237;
	cvt.rzi.f32.f32 	%f239, %f238;
	abs.f32 	%f240, %f239;
	setp.gt.f32 	%p68, %f240, 0f42FC0000;
	mov.f32 	%f241, 0f42FC0000;
	copysign.f32 	%f242, %f239, %f241;
	selp.f32 	%f243, %f242, %f239, %p68;
	fma.rn.f32 	%f244, %f243, 0fBF317218, %f236;
	fma.rn.f32 	%f245, %f243, 0f3102E308, %f244;
	mul.f32 	%f246, %f245, 0f3FB8AA3B;
	add.f32 	%f247, %f243, 0f4B40007D;
	mov.b32 	%r132, %f247;
	shl.b32 	%r133, %r132, 23;
	mov.b32 	%f248, %r133;
	ex2.approx.ftz.f32 	%f249, %f246;
	mul.f32 	%f250, %f249, %f248;
	mov.f32 	%f251, 0f3E000000;
	div.approx.ftz.f32 	%f252, %f251, %f250;
	fma.rn.f32 	%f715, %f250, 0f40000000, %f252;
	bra.uni 	$L__BB1_201;
$L__BB1_194:
	fma.rn.f32 	%f211, %f43, 0f3BBB989D, 0f3F000000;
	cvt.sat.f32.f32 	%f212, %f211;
	mov.f32 	%f213, 0f4B400001;
	mov.f32 	%f214, 0f437C0000;
	fma.rm.f32 	%f215, %f212, %f214, %f213;
	add.f32 	%f216, %f215, 0fCB40007F;
	neg.f32 	%f217, %f216;
	fma.rn.f32 	%f218, %f43, 0f3FB8AA3B, %f217;
	fma.rn.f32 	%f219, %f43, 0f32A57060, %f218;
	mov.b32 	%r130, %f215;
	shl.b32 	%r131, %r130, 23;
	mov.b32 	%f220, %r131;
	ex2.approx.ftz.f32 	%f221, %f219;
	mul.f32 	%f715, %f221, %f220;
	bra.uni 	$L__BB1_201;
$L__BB1_195:
	setp.lt.f32 	%p63, %f43, 0f00800000;
	mul.f32 	%f191, %f43, 0f4B000000;
	selp.f32 	%f192, %f191, %f43, %p63;
	selp.f32 	%f193, 0fC1B80000, 0f00000000, %p63;
	mov.b32 	%r126, %f192;
	add.s32 	%r127, %r126, -1059760811;
	and.b32  	%r128, %r127, -8388608;
	sub.s32 	%r129, %r126, %r128;
	mov.b32 	%f194, %r129;
	cvt.rn.f32.s32 	%f195, %r128;
	fma.rn.f32 	%f196, %f195, 0f34000000, %f193;
	add.f32 	%f197, %f194, 0fBF800000;
	fma.rn.f32 	%f198, %f197, 0fBE055027, 0f3E1039F6;
	fma.rn.f32 	%f199, %f198, %f197, 0fBDF8CDCC;
	fma.rn.f32 	%f200, %f199, %f197, 0f3E0F2955;
	fma.rn.f32 	%f201, %f200, %f197, 0fBE2AD8B9;
	fma.rn.f32 	%f202, %f201, %f197, 0f3E4CED0B;
	fma.rn.f32 	%f203, %f202, %f197, 0fBE7FFF22;
	fma.rn.f32 	%f204, %f203, %f197, 0f3EAAAA78;
	fma.rn.f32 	%f205, %f204, %f197, 0fBF000000;
	mul.f32 	%f206, %f197, %f205;
	fma.rn.f32 	%f207, %f206, %f197, %f197;
	fma.rn.f32 	%f208, %f196, 0f3F317218, %f207;
	setp.gt.u32 	%p64, %r126, 2139095039;
	fma.rn.f32 	%f209, %f192, 0f7F800000, 0f7F800000;
	selp.f32 	%f210, %f209, %f208, %p64;
	setp.eq.f32 	%p65, %f192, 0f00000000;
	selp.f32 	%f715, 0fFF800000, %f210, %p65;
	bra.uni 	$L__BB1_201;
$L__BB1_196:
	abs.f32 	%f170, %f43;
	fma.rn.f32 	%f171, %f170, 0fBF000000, 0f3F000000;
	rsqrt.approx.ftz.f32 	%f172, %f171;
	mul.f32 	%f173, %f171, %f172;
	mul.f32 	%f174, %f172, 0fBF000000;
	fma.rn.f32 	%f175, %f173, %f174, 0f3F000000;
	fma.rn.f32 	%f176, %f173, %f175, %f173;
	setp.eq.f32 	%p59, %f170, 0f3F800000;
	selp.f32 	%f177, 0f00000000, %f176, %p59;
	setp.gt.f32 	%p60, %f170, 0f3F0F5C29;
	selp.f32 	%f178, %f177, %f170, %p60;
	mul.f32 	%f179, %f178, %f178;
	fma.rn.f32 	%f180, %f179, 0f3D4DD2F7, 0f3C99CA97;
	fma.rn.f32 	%f181, %f180, %f179, 0f3D3F90E8;
	fma.rn.f32 	%f182, %f181, %f179, 0f3D993CCF;
	fma.rn.f32 	%f183, %f182, %f179, 0f3E2AAC04;
	mul.f32 	%f184, %f179, %f183;
	fma.rn.f32 	%f185, %f184, %f178, %f178;
	mul.f32 	%f186, %f185, 0fC0000000;
	fma.rn.f32 	%f187, 0f3F6EE581, 0f3FD774EB, %f186;
	selp.f32 	%f188, %f187, %f185, %p60;
	setp.num.f32 	%p61, %f188, %f188;
	copysign.f32 	%f189, %f43, %f188;
	selp.f32 	%f715, %f189, %f188, %p61;
	bra.uni 	$L__BB1_201;
$L__BB1_197:
	abs.f32 	%f147, %f43;
	fma.rn.f32 	%f148, %f147, 0fBF000000, 0f3F000000;
	rsqrt.approx.ftz.f32 	%f149, %f148;
	mul.f32 	%f150, %f148, %f149;
	mul.f32 	%f151, %f149, 0fBF000000;
	fma.rn.f32 	%f152, %f150, %f151, 0f3F000000;
	fma.rn.f32 	%f153, %f150, %f152, %f150;
	setp.eq.f32 	%p56, %f147, 0f3F800000;
	selp.f32 	%f154, 0f00000000, %f153, %p56;
	setp.gt.f32 	%p57, %f147, 0f3F0F5C29;
	selp.f32 	%f155, %f154, %f147, %p57;
	copysign.f32 	%f156, %f43, %f155;
	mul.f32 	%f157, %f156, %f156;
	fma.rn.f32 	%f158, %f157, 0f3D10ECEF, 0f3C8B1ABB;
	fma.rn.f32 	%f159, %f158, %f157, 0f3CFC028C;
	fma.rn.f32 	%f160, %f159, %f157, 0f3D372139;
	fma.rn.f32 	%f161, %f160, %f157, 0f3D9993DB;
	fma.rn.f32 	%f162, %f161, %f157, 0f3E2AAAC6;
	mul.f32 	%f163, %f157, %f162;
	fma.rn.f32 	%f164, %f163, %f156, %f156;
	neg.f32 	%f165, %f164;
	selp.f32 	%f166, %f164, %f165, %p57;
	fma.rn.f32 	%f167, 0f3F6EE581, 0f3FD774EB, %f166;
	setp.gt.f32 	%p58, %f43, 0f3F0F5C29;
	selp.f32 	%f168, %f164, %f167, %p58;
	add.f32 	%f169, %f168, %f168;
	selp.f32 	%f715, %f169, %f168, %p57;
	bra.uni 	$L__BB1_201;
$L__BB1_198:
	setp.eq.f32 	%p50, %f43, 0f00000000;
	mov.f32 	%f715, 0fCE6E6B28;
	@%p50 bra 	$L__BB1_201;
	abs.f32 	%f109, %f43;
	setp.lt.f32 	%p51, %f109, 0f00800000;
	mul.f32 	%f110, %f109, 0f4B000000;
	selp.f32 	%f111, %f110, %f109, %p51;
	selp.f32 	%f112, 0fC1B80000, 0f00000000, %p51;
	mov.b32 	%r122, %f111;
	add.s32 	%r123, %r122, -1059760811;
	and.b32  	%r124, %r123, -8388608;
	sub.s32 	%r125, %r122, %r124;
	mov.b32 	%f113, %r125;
	cvt.rn.f32.s32 	%f114, %r124;
	fma.rn.f32 	%f115, %f114, 0f34000000, %f112;
	add.f32 	%f116, %f113, 0fBF800000;
	fma.rn.f32 	%f117, %f116, 0fBE055027, 0f3E1039F6;
	fma.rn.f32 	%f118, %f117, %f116, 0fBDF8CDCC;
	fma.rn.f32 	%f119, %f118, %f116, 0f3E0F2955;
	fma.rn.f32 	%f120, %f119, %f116, 0fBE2AD8B9;
	fma.rn.f32 	%f121, %f120, %f116, 0f3E4CED0B;
	fma.rn.f32 	%f122, %f121, %f116, 0fBE7FFF22;
	fma.rn.f32 	%f123, %f122, %f116, 0f3EAAAA78;
	fma.rn.f32 	%f124, %f123, %f116, 0fBF000000;
	mul.f32 	%f125, %f116, %f124;
	fma.rn.f32 	%f126, %f125, %f116, %f116;
	fma.rn.f32 	%f127, %f115, 0f3F317218, %f126;
	setp.gt.u32 	%p52, %r122, 2139095039;
	fma.rn.f32 	%f128, %f111, 0f7F800000, 0f7F800000;
	selp.f32 	%f129, %f128, %f127, %p52;
	setp.eq.f32 	%p53, %f111, 0f00000000;
	selp.f32 	%f715, 0fFF800000, %f129, %p53;
	bra.uni 	$L__BB1_201;
$L__BB1_200:
	abs.f32 	%f105, %f43;
	setp.le.f32 	%p48, %f105, 0f3089705F;
	setp.lt.f32 	%p49, %f43, 0f00000000;
	selp.f32 	%f106, 0fB089705F, 0f3089705F, %p49;
	selp.f32 	%f107, %f106, %f43, %p48;
	rcp.rn.f32 	%f715, %f107;
$L__BB1_201:
	st.local.f32 	[%rd21+-8], %f715;
	add.s32 	%r334, %r334, -1;
$L__BB1_202:
	setp.gt.u32 	%p232, %r9, 1;
	@%p232 bra 	$L__BB1_6;
$L__BB1_203:
	setp.lt.s32 	%p233, %r334, 1;
	mov.f32 	%f716, 0f00000000;
	@%p233 bra 	$L__BB1_205;
	add.s32 	%r305, %r334, -1;
	mul.wide.u32 	%rd126, %r305, 4;
	add.s64 	%rd127, %rd8, %rd126;
	ld.local.f32 	%f716, [%rd127];
$L__BB1_205:
	ld.param.u64 	%rd132, [_Z30eval_prefix_kernel_batch_shmemPKiPKfS2_iiiPf_param_6];
	add.s32 	%r306, %r2, %r5;
	cvta.to.global.u64 	%rd128, %rd132;
	mul.wide.u32 	%rd129, %r306, 4;
	add.s64 	%rd130, %rd128, %rd129;
	st.global.f32 	[%rd130], %f716;
$L__BB1_206:
	ret;

}
	// .globl	_Z18eval_prefix_kernelPKiPKfS2_iiPf
.visible .entry _Z18eval_prefix_kernelPKiPKfS2_iiPf(
	.param .u64 .ptr .align 1 _Z18eval_prefix_kernelPKiPKfS2_iiPf_param_0,
	.param .u64 .ptr .align 1 _Z18eval_prefix_kernelPKiPKfS2_iiPf_param_1,
	.param .u64 .ptr .align 1 _Z18eval_prefix_kernelPKiPKfS2_iiPf_param_2,
	.param .u32 _Z18eval_prefix_kernelPKiPKfS2_iiPf_param_3,
	.param .u32 _Z18eval_prefix_kernelPKiPKfS2_iiPf_param_4,
	.param .u64 .ptr .align 1 _Z18eval_prefix_kernelPKiPKfS2_iiPf_param_5
)
{
	.local .align 4 .b8 	__local_depot2[28];
	.reg .b64 	%SP;
	.reg .b64 	%SPL;
	.reg .pred 	%p<233>;
	.reg .b32 	%r<353>;
	.reg .b32 	%f<716>;
	.reg .b64 	%rd<126>;
	.reg .b64 	%fd<13>;

	mov.u64 	%SPL, __local_depot2;
	ld.param.u32 	%r325, [_Z18eval_prefix_kernelPKiPKfS2_iiPf_param_3];
	add.u64 	%rd1, %SPL, 0;
	add.u64 	%rd2, %SPL, 0;
	add.u64 	%rd3, %SPL, 0;
	add.u64 	%rd4, %SPL, 0;
	add.u64 	%rd5, %SPL, 0;
	add.u64 	%rd6, %SPL, 0;
	mov.u32 	%r96, %ctaid.x;
	mov.u32 	%r97, %tid.x;
	or.b32  	%r98, %r96, %r97;
	setp.ne.s32 	%p2, %r98, 0;
	@%p2 bra 	$L__BB2_202;
	setp.lt.s32 	%p3, %r325, 1;
	mov.b32 	%r351, 0;
	@%p3 bra 	$L__BB2_199;
	shl.b32 	%r101, %r325, 2;
	mov.u32 	%r102, smem;
	add.s32 	%r1, %r102, %r101;
	add.s32 	%r2, %r1, %r101;
	add.s32 	%r3, %r2, %r101;
	mov.b32 	%r351, 0;
	mov.u64 	%rd104, __cudart_i2opi_f;
$L__BB2_3:
	mov.u32 	%r4, %r325;
	ld.param.u64 	%rd115, [_Z18eval_prefix_kernelPKiPKfS2_iiPf_param_1];
	ld.param.u64 	%rd114, [_Z18eval_prefix_kernelPKiPKfS2_iiPf_param_0];
	cvta.to.global.u64 	%rd7, %rd115;
	add.s32 	%r325, %r4, -1;
	cvta.to.global.u64 	%rd40, %rd114;
	mul.wide.u32 	%rd41, %r325, 4;
	add.s64 	%rd42, %rd40, %rd41;
	ld.global.nc.u32 	%r7, [%rd42];
	mov.pred 	%p232, -1;
	add.s32 	%r103, %r7, -10;
	setp.lt.u32 	%p5, %r103, 15;
	@%p5 bra 	$L__BB2_11;
	setp.eq.s32 	%p6, %r7, -1;
	@%p6 bra 	$L__BB2_7;
	setp.ne.s32 	%p7, %r7, 0;
	@%p7 bra 	$L__BB2_10;
	add.s64 	%rd49, %rd7, %rd41;
	ld.global.nc.f32 	%f102, [%rd49];
	shl.b32 	%r111, %r351, 2;
	mov.u32 	%r112, smem;
	add.s32 	%r113, %r112, %r111;
	st.shared.f32 	[%r113], %f102;
	add.s32 	%r114, %r1, %r111;
	mov.b32 	%r115, 0;
	st.shared.u32 	[%r114], %r115;
	add.s32 	%r116, %r2, %r111;
	st.shared.u32 	[%r116], %r115;
	add.s32 	%r117, %r3, %r111;
	st.shared.u32 	[%r117], %r115;
	add.s32 	%r351, %r351, 1;
	bra.uni 	$L__BB2_198;
$L__BB2_7:
	ld.param.u32 	%r324, [_Z18eval_prefix_kernelPKiPKfS2_iiPf_param_4];
	add.s64 	%rd44, %rd7, %rd41;
	ld.global.nc.f32 	%f101, [%rd44];
	cvt.rzi.s32.f32 	%r9, %f101;
	setp.lt.s32 	%p8, %r9, 0;
	setp.ge.s32 	%p9, %r9, %r324;
	mov.f32 	%f706, 0f00000000;
	or.pred  	%p10, %p8, %p9;
	@%p10 bra 	$L__BB2_9;
	ld.param.u64 	%rd116, [_Z18eval_prefix_kernelPKiPKfS2_iiPf_param_2];
	cvta.to.global.u64 	%rd45, %rd116;
	mul.wide.u32 	%rd46, %r9, 4;
	add.s64 	%rd47, %rd45, %rd46;
	ld.global.nc.f32 	%f706, [%rd47];
$L__BB2_9:
	shl.b32 	%r104, %r351, 2;
	mov.u32 	%r105, smem;
	add.s32 	%r106, %r105, %r104;
	st.shared.f32 	[%r106], %f706;
	add.s32 	%r107, %r1, %r104;
	mov.b32 	%r108, 0;
	st.shared.u32 	[%r107], %r108;
	add.s32 	%r109, %r2, %r104;
	st.shared.u32 	[%r109], %r108;
	add.s32 	%r110, %r3, %r104;
	st.shared.u32 	[%r110], %r108;
	add.s32 	%r351, %r351, 1;
	bra.uni 	$L__BB2_198;
$L__BB2_10:
	mov.pred 	%p232, 0;
$L__BB2_11:
	add.s32 	%r118, %r7, -25;
	setp.gt.u32 	%p12, %r118, 2;
	not.pred 	%p13, %p232;
	and.pred  	%p14, %p12, %p13;
	mov.f32 	%f704, 0f00000000;
	mov.f32 	%f714, 0f00000000;
	@%p14 bra 	$L__BB2_102;
	shl.b32 	%r234, %r351, 2;
	mov.u32 	%r235, smem;
	add.s32 	%r11, %r235, %r234;
	ld.shared.f32 	%f3, [%r11+-4];
	setp.gt.s32 	%p143, %r7, 13;
	@%p143 bra 	$L__BB2_38;
	setp.gt.s32 	%p163, %r7, 6;
	@%p163 bra 	$L__BB2_23;
	setp.gt.s32 	%p173, %r7, 3;
	@%p173 bra 	$L__BB2_19;
	setp.eq.s32 	%p177, %r7, 1;
	@%p177 bra 	$L__BB2_63;
	setp.eq.s32 	%p178, %r7, 2;
	mov.f32 	%f710, %f3;
	@%p178 bra 	$L__BB2_101;
	setp.eq.s32 	%p179, %r7, 3;
	mov.f32 	%f710, %f704;
	@%p179 bra 	$L__BB2_18;
	bra.uni 	$L__BB2_101;
$L__BB2_18:
	mul.f32 	%f710, %f3, 0f00000000;
	bra.uni 	$L__BB2_101;
$L__BB2_19:
	setp.eq.s32 	%p174, %r7, 4;
	@%p174 bra 	$L__BB2_64;
	setp.eq.s32 	%p175, %r7, 5;
	@%p175 bra 	$L__BB2_65;
	setp.eq.s32 	%p176, %r7, 6;
	mov.f32 	%f710, %f704;
	@%p176 bra 	$L__BB2_22;
	bra.uni 	$L__BB2_101;
$L__BB2_22:
	setp.le.f32 	%p229, %f3, 0f00000000;
	selp.f32 	%f710, %f3, 0f00000000, %p229;
	bra.uni 	$L__BB2_101;
$L__BB2_23:
	setp.gt.s32 	%p164, %r7, 9;
	@%p164 bra 	$L__BB2_29;
	setp.eq.s32 	%p170, %r7, 7;
	@%p170 bra 	$L__BB2_66;
	setp.eq.s32 	%p171, %r7, 8;
	@%p171 bra 	$L__BB2_67;
	setp.eq.s32 	%p172, %r7, 9;
	mov.f32 	%f710, %f704;
	@%p172 bra 	$L__BB2_27;
	bra.uni 	$L__BB2_101;
$L__BB2_27:
	setp.eq.f32 	%p227, %f3, 0f00000000;
	mov.f32 	%f710, %f704;
	@%p227 bra 	$L__BB2_101;
	mov.f32 	%f710, 0f3F800000;
	bra.uni 	$L__BB2_101;
$L__BB2_29:
	setp.gt.s32 	%p165, %r7, 11;
	@%p165 bra 	$L__BB2_35;
	setp.eq.s32 	%p168, %r7, 10;
	@%p168 bra 	$L__BB2_68;
	setp.eq.s32 	%p169, %r7, 11;
	mov.f32 	%f710, %f704;
	@%p169 bra 	$L__BB2_32;
	bra.uni 	$L__BB2_101;
$L__BB2_32:
	mul.f32 	%f661, %f3, 0f3F22F983;
	cvt.rni.s32.f32 	%r334, %f661;
	cvt.rn.f32.s32 	%f662, %r334;
	fma.rn.f32 	%f663, %f662, 0fBFC90FDA, %f3;
	fma.rn.f32 	%f664, %f662, 0fB3A22168, %f663;
	fma.rn.f32 	%f708, %f662, 0fA7C234C5, %f664;
	abs.f32 	%f16, %f3;
	setp.ltu.f32 	%p211, %f16, 0f47CE4780;
	@%p211 bra 	$L__BB2_82;
	setp.neu.f32 	%p212, %f16, 0f7F800000;
	@%p212 bra 	$L__BB2_77;
	mov.f32 	%f667, 0f00000000;
	mul.rn.f32 	%f708, %f3, %f667;
	mov.b32 	%r334, 0;
	bra.uni 	$L__BB2_82;
$L__BB2_35:
	setp.eq.s32 	%p166, %r7, 12;
	@%p166 bra 	$L__BB2_83;
	setp.eq.s32 	%p167, %r7, 13;
	mov.f32 	%f710, %f704;
	@%p167 bra 	$L__BB2_37;
	bra.uni 	$L__BB2_101;
$L__BB2_37:
	abs.f32 	%f617, %f3;
	mov.f32 	%f618, 0f3FB8AA3B;
	mul.rn.f32 	%f619, %f617, %f618;
	cvt.rzi.f32.f32 	%f620, %f619;
	abs.f32 	%f621, %f620;
	setp.gt.f32 	%p201, %f621, 0f42FC0000;
	mov.f32 	%f622, 0f42FC0000;
	copysign.f32 	%f623, %f620, %f622;
	selp.f32 	%f624, %f623, %f620, %p201;
	fma.rn.f32 	%f625, %f624, 0fBF317218, %f617;
	fma.rn.f32 	%f626, %f624, 0f3102E308, %f625;
	mul.f32 	%f627, %f626, 0f3FB8AA3B;
	add.f32 	%f628, %f624, 0f4B40007D;
	mov.b32 	%r248, %f628;
	shl.b32 	%r249, %r248, 23;
	mov.b32 	%f629, %r249;
	ex2.approx.ftz.f32 	%f630, %f627;
	mul.f32 	%f631, %f630, %f629;
	mov.f32 	%f632, 0fBE000000;
	div.approx.ftz.f32 	%f633, %f632, %f631;
	fma.rn.f32 	%f634, %f631, 0f40000000, %f633;
	mul.f32 	%f635, %f3, %f3;
	fma.rn.f32 	%f636, %f635, 0f363D0ADA, 0f394FFF49;
	fma.rn.f32 	%f637, %f636, %f635, 0f3C08889A;
	fma.rn.f32 	%f638, %f637, %f635, 0f3E2AAAAB;
	mul.f32 	%f639, %f635, %f638;
	fma.rn.f32 	%f640, %f639, %f3, %f3;
	setp.ge.f32 	%p202, %f617, 0f3F800000;
	copysign.f32 	%f641, %f3, %f634;
	selp.f32 	%f710, %f641, %f640, %p202;
	bra.uni 	$L__BB2_101;
$L__BB2_38:
	setp.gt.s32 	%p144, %r7, 20;
	@%p144 bra 	$L__BB2_51;
	setp.gt.s32 	%p154, %r7, 16;
	@%p154 bra 	$L__BB2_44;
	setp.eq.s32 	%p160, %r7, 14;
	@%p160 bra 	$L__BB2_92;
	setp.eq.s32 	%p161, %r7, 15;
	@%p161 bra 	$L__BB2_93;
	setp.eq.s32 	%p162, %r7, 16;
	mov.f32 	%f710, %f704;
	@%p162 bra 	$L__BB2_43;
	bra.uni 	$L__BB2_101;
$L__BB2_43:
	fma.rn.f32 	%f575, %f3, 0f3BBB989D, 0f3F000000;
	cvt.sat.f32.f32 	%f576, %f575;
	mov.f32 	%f577, 0f4B400001;
	mov.f32 	%f578, 0f437C0000;
	fma.rm.f32 	%f579, %f576, %f578, %f577;
	add.f32 	%f580, %f579, 0fCB40007F;
	neg.f32 	%f581, %f580;
	fma.rn.f32 	%f582, %f3, 0f3FB8AA3B, %f581;
	fma.rn.f32 	%f583, %f3, 0f32A57060, %f582;
	mov.b32 	%r244, %f579;
	shl.b32 	%r245, %r244, 23;
	mov.b32 	%f584, %r245;
	ex2.approx.ftz.f32 	%f585, %f583;
	mul.f32 	%f710, %f585, %f584;
	bra.uni 	$L__BB2_101;
$L__BB2_44:
	setp.gt.s32 	%p155, %r7, 18;
	@%p155 bra 	$L__BB2_48;
	setp.eq.s32 	%p158, %r7, 17;
	@%p158 bra 	$L__BB2_94;
	setp.eq.s32 	%p159, %r7, 18;
	mov.f32 	%f710, %f704;
	@%p159 bra 	$L__BB2_47;
	bra.uni 	$L__BB2_101;
$L__BB2_47:
	setp.eq.f32 	%p194, %f3, 0f00000000;
	rcp.rn.f32 	%f554, %f3;
	selp.f32 	%f710, 0f7FC00000, %f554, %p194;
	bra.uni 	$L__BB2_101;
$L__BB2_48:
	setp.eq.s32 	%p156, %r7, 19;
	@%p156 bra 	$L__BB2_95;
	setp.eq.s32 	%p157, %r7, 20;
	mov.f32 	%f710, %f704;
	@%p157 bra 	$L__BB2_50;
	bra.uni 	$L__BB2_101;
$L__BB2_50:
	abs.f32 	%f511, %f3;
	fma.rn.f32 	%f512, %f511, 0fBF000000, 0f3F000000;
	rsqrt.approx.ftz.f32 	%f513, %f512;
	mul.f32 	%f514, %f512, %f513;
	mul.f32 	%f515, %f513, 0fBF000000;
	fma.rn.f32 	%f516, %f514, %f515, 0f3F000000;
	fma.rn.f32 	%f517, %f514, %f516, %f514;
	setp.eq.f32 	%p188, %f511, 0f3F800000;
	selp.f32 	%f518, 0f00000000, %f517, %p188;
	setp.gt.f32 	%p189, %f511, 0f3F0F5C29;
	selp.f32 	%f519, %f518, %f511, %p189;
	copysign.f32 	%f520, %f3, %f519;
	mul.f32 	%f521, %f520, %f520;
	fma.rn.f32 	%f522, %f521, 0f3D10ECEF, 0f3C8B1ABB;
	fma.rn.f32 	%f523, %f522, %f521, 0f3CFC028C;
	fma.rn.f32 	%f524, %f523, %f521, 0f3D372139;
	fma.rn.f32 	%f525, %f524, %f521, 0f3D9993DB;
	fma.rn.f32 	%f526, %f525, %f521, 0f3E2AAAC6;
	mul.f32 	%f527, %f521, %f526;
	fma.rn.f32 	%f528, %f527, %f520, %f520;
	neg.f32 	%f529, %f528;
	selp.f32 	%f530, %f528, %f529, %p189;
	fma.rn.f32 	%f531, 0f3F6EE581, 0f3FD774EB, %f530;
	setp.gt.f32 	%p190, %f3, 0f3F0F5C29;
	selp.f32 	%f532, %f528, %f531, %p190;
	add.f32 	%f533, %f532, %f532;
	selp.f32 	%f710, %f533, %f532, %p189;
	bra.uni 	$L__BB2_101;
$L__BB2_51:
	setp.gt.s32 	%p145, %r7, 23;
	@%p145 bra 	$L__BB2_56;
	setp.eq.s32 	%p151, %r7, 21;
	@%p151 bra 	$L__BB2_96;
	setp.eq.s32 	%p152, %r7, 22;
	@%p152 bra 	$L__BB2_97;
	setp.eq.s32 	%p153, %r7, 23;
	mov.f32 	%f710, %f704;
	@%p153 bra 	$L__BB2_55;
	bra.uni 	$L__BB2_101;
$L__BB2_55:
	abs.f32 	%f469, %f3;
	setp.le.f32 	%p180, %f469, 0f3089705F;
	setp.lt.f32 	%p181, %f3, 0f00000000;
	selp.f32 	%f470, 0fB089705F, 0f3089705F, %p181;
	selp.f32 	%f471, %f470, %f3, %p180;
	rcp.rn.f32 	%f710, %f471;
	bra.uni 	$L__BB2_101;
$L__BB2_56:
	setp.gt.s32 	%p146, %r7, 25;
	@%p146 bra 	$L__BB2_60;
	setp.eq.s32 	%p149, %r7, 24;
	@%p149 bra 	$L__BB2_99;
	setp.eq.s32 	%p150, %r7, 25;
	mov.f32 	%f710, %f704;
	@%p150 bra 	$L__BB2_59;
	bra.uni 	$L__BB2_101;
$L__BB2_59:
	neg.f32 	%f710, %f3;
	bra.uni 	$L__BB2_101;
$L__BB2_60:
	setp.eq.s32 	%p147, %r7, 26;
	@%p147 bra 	$L__BB2_100;
	setp.eq.s32 	%p148, %r7, 27;
	mov.f32 	%f710, %f704;
	@%p148 bra 	$L__BB2_62;
	bra.uni 	$L__BB2_101;
$L__BB2_62:
	abs.f32 	%f468, %f3;
	sqrt.rn.f32 	%f710, %f468;
	bra.uni 	$L__BB2_101;
$L__BB2_63:
	add.f32 	%f710, %f3, 0f00000000;
	bra.uni 	$L__BB2_101;
$L__BB2_64:
	mov.f32 	%f710, 0f7FC00000;
	bra.uni 	$L__BB2_101;
$L__BB2_65:
	mov.f32 	%f710, 0f3F800000;
	bra.uni 	$L__BB2_101;
$L__BB2_66:
	setp.ge.f32 	%p228, %f3, 0f00000000;
	selp.f32 	%f710, %f3, 0f00000000, %p228;
	bra.uni 	$L__BB2_101;
$L__BB2_67:
	div.rn.f32 	%f710, %f3, 0f3089705F;
	bra.uni 	$L__BB2_101;
$L__BB2_68:
	mul.f32 	%f680, %f3, 0f3F22F983;
	cvt.rni.s32.f32 	%r330, %f680;
	cvt.rn.f32.s32 	%f681, %r330;
	fma.rn.f32 	%f682, %f681, 0fBFC90FDA, %f3;
	fma.rn.f32 	%f683, %f681, 0fB3A22168, %f682;
	fma.rn.f32 	%f707, %f681, 0fA7C234C5, %f683;
	abs.f32 	%f10, %f3;
	setp.ltu.f32 	%p219, %f10, 0f47CE4780;
	@%p219 bra 	$L__BB2_76;
	setp.neu.f32 	%p220, %f10, 0f7F800000;
	@%p220 bra 	$L__BB2_71;
	mov.f32 	%f686, 0f00000000;
	mul.rn.f32 	%f707, %f3, %f686;
	mov.b32 	%r330, 0;
	bra.uni 	$L__BB2_76;
$L__BB2_71:
	mov.b32 	%r13, %f3;
	mov.b64 	%rd118, 0;
	mov.b32 	%r327, 0;
$L__BB2_72:
	.pragma "nounroll";
	mul.wide.u32 	%rd103, %r327, 4;
	add.s64 	%rd105, %rd104, %rd103;
	ld.global.nc.u32 	%r295, [%rd105];
	shl.b32 	%r296, %r13, 8;
	or.b32  	%r297, %r296, -2147483648;
	mad.wide.u32 	%rd106, %r295, %r297, %rd118;
	shr.u64 	%rd118, %rd106, 32;
	add.s64 	%rd107, %rd6, %rd103;
	st.local.u32 	[%rd107], %rd106;
	add.s32 	%r327, %r327, 1;
	setp.ne.s32 	%p221, %r327, 6;
	@%p221 bra 	$L__BB2_72;
	shr.u32 	%r298, %r13, 23;
	st.local.u32 	[%rd6+24], %rd118;
	and.b32  	%r16, %r298, 31;
	and.b32  	%r299, %r298, 224;
	add.s32 	%r300, %r299, -128;
	shr.u32 	%r301, %r300, 5;
	mul.wide.u32 	%rd108, %r301, 4;
	sub.s64 	%rd10, %rd6, %rd108;
	ld.local.u32 	%r328, [%rd10+24];
	ld.local.u32 	%r329, [%rd10+20];
	setp.eq.s32 	%p222, %r16, 0;
	@%p222 bra 	$L__BB2_75;
	shf.l.wrap.b32 	%r328, %r329, %r328, %r16;
	ld.local.u32 	%r302, [%rd10+16];
	shf.l.wrap.b32 	%r329, %r302, %r329, %r16;
$L__BB2_75:
	shr.u32 	%r303, %r328, 30;
	shf.l.wrap.b32 	%r304, %r329, %r328, 2;
	shl.b32 	%r305, %r329, 2;
	shr.u32 	%r306, %r304, 31;
	add.s32 	%r307, %r306, %r303;
	neg.s32 	%r308, %r307;
	setp.lt.s32 	%p223, %r13, 0;
	selp.b32 	%r330, %r308, %r307, %p223;
	xor.b32  	%r309, %r304, %r13;
	shr.s32 	%r310, %r304, 31;
	xor.b32  	%r311, %r310, %r304;
	xor.b32  	%r312, %r310, %r305;
	cvt.u64.u32 	%rd109, %r311;
	shl.b64 	%rd110, %rd109, 32;
	cvt.u64.u32 	%rd111, %r312;
	or.b64  	%rd112, %rd110, %rd111;
	cvt.rn.f64.s64 	%fd11, %rd112;
	mul.f64 	%fd12, %fd11, 0d3BF921FB54442D19;
	cvt.rn.f32.f64 	%f684, %fd12;
	neg.f32 	%f685, %f684;
	setp.lt.s32 	%p224, %r309, 0;
	selp.f32 	%f707, %f685, %f684, %p224;
$L__BB2_76:
	mul.rn.f32 	%f687, %f707, %f707;
	and.b32  	%r314, %r330, 1;
	setp.eq.b32 	%p225, %r314, 1;
	selp.f32 	%f688, 0f3F800000, %f707, %p225;
	fma.rn.f32 	%f689, %f687, %f688, 0f00000000;
	fma.rn.f32 	%f690, %f687, 0f37CBAC00, 0fBAB607ED;
	selp.f32 	%f691, %f690, 0fB94D4153, %p225;
	selp.f32 	%f692, 0f3D2AAABB, 0f3C0885E4, %p225;
	fma.rn.f32 	%f693, %f691, %f687, %f692;
	selp.f32 	%f694, 0fBEFFFFFF, 0fBE2AAAA8, %p225;
	fma.rn.f32 	%f695, %f693, %f687, %f694;
	fma.rn.f32 	%f696, %f695, %f689, %f688;
	and.b32  	%r315, %r330, 2;
	setp.eq.s32 	%p226, %r315, 0;
	mov.f32 	%f697, 0f00000000;
	sub.f32 	%f698, %f697, %f696;
	selp.f32 	%f710, %f696, %f698, %p226;
	bra.uni 	$L__BB2_101;
$L__BB2_77:
	mov.b32 	%r26, %f3;
	mov.b64 	%rd119, 0;
	mov.b32 	%r331, 0;
$L__BB2_78:
	.pragma "nounroll";
	mul.wide.u32 	%rd92, %r331, 4;
	mov.u64 	%rd93, __cudart_i2opi_f;
	add.s64 	%rd94, %rd93, %rd92;
	ld.global.nc.u32 	%r272, [%rd94];
	shl.b32 	%r273, %r26, 8;
	or.b32  	%r274, %r273, -2147483648;
	mad.wide.u32 	%rd95, %r272, %r274, %rd119;
	shr.u64 	%rd119, %rd95, 32;
	add.s64 	%rd96, %rd5, %rd92;
	st.local.u32 	[%rd96], %rd95;
	add.s32 	%r331, %r331, 1;
	setp.ne.s32 	%p213, %r331, 6;
	@%p213 bra 	$L__BB2_78;
	shr.u32 	%r275, %r26, 23;
	st.local.u32 	[%rd5+24], %rd119;
	and.b32  	%r29, %r275, 31;
	and.b32  	%r276, %r275, 224;
	add.s32 	%r277, %r276, -128;
	shr.u32 	%r278, %r277, 5;
	mul.wide.u32 	%rd97, %r278, 4;
	sub.s64 	%rd13, %rd5, %rd97;
	ld.local.u32 	%r332, [%rd13+24];
	ld.local.u32 	%r333, [%rd13+20];
	setp.eq.s32 	%p214, %r29, 0;
	@%p214 bra 	$L__BB2_81;
	shf.l.wrap.b32 	%r332, %r333, %r332, %r29;
	ld.local.u32 	%r279, [%rd13+16];
	shf.l.wrap.b32 	%r333, %r279, %r333, %r29;
$L__BB2_81:
	shr.u32 	%r280, %r332, 30;
	shf.l.wrap.b32 	%r281, %r333, %r332, 2;
	shl.b32 	%r282, %r333, 2;
	shr.u32 	%r283, %r281, 31;
	add.s32 	%r284, %r283, %r280;
	neg.s32 	%r285, %r284;
	setp.lt.s32 	%p215, %r26, 0;
	selp.b32 	%r334, %r285, %r284, %p215;
	xor.b32  	%r286, %r281, %r26;
	shr.s32 	%r287, %r281, 31;
	xor.b32  	%r288, %r287, %r281;
	xor.b32  	%r289, %r287, %r282;
	cvt.u64.u32 	%rd98, %r288;
	shl.b64 	%rd99, %rd98, 32;
	cvt.u64.u32 	%rd100, %r289;
	or.b64  	%rd101, %rd99, %rd100;
	cvt.rn.f64.s64 	%fd9, %rd101;
	mul.f64 	%fd10, %fd9, 0d3BF921FB54442D19;
	cvt.rn.f32.f64 	%f665, %fd10;
	neg.f32 	%f666, %f665;
	setp.lt.s32 	%p216, %r286, 0;
	selp.f32 	%f708, %f666, %f665, %p216;
$L__BB2_82:
	add.s32 	%r291, %r334, 1;
	mul.rn.f32 	%f668, %f708, %f708;
	and.b32  	%r292, %r334, 1;
	setp.eq.b32 	%p217, %r292, 1;
	selp.f32 	%f669, %f708, 0f3F800000, %p217;
	fma.rn.f32 	%f670, %f668, %f669, 0f00000000;
	fma.rn.f32 	%f671, %f668, 0f37CBAC00, 0fBAB607ED;
	selp.f32 	%f672, 0fB94D4153, %f671, %p217;
	selp.f32 	%f673, 0f3C0885E4, 0f3D2AAABB, %p217;
	fma.rn.f32 	%f674, %f672, %f668, %f673;
	selp.f32 	%f675, 0fBE2AAAA8, 0fBEFFFFFF, %p217;
	fma.rn.f32 	%f676, %f674, %f668, %f675;
	fma.rn.f32 	%f677, %f676, %f670, %f669;
	and.b32  	%r293, %r291, 2;
	setp.eq.s32 	%p218, %r293, 0;
	mov.f32 	%f678, 0f00000000;
	sub.f32 	%f679, %f678, %f677;
	selp.f32 	%f710, %f677, %f679, %p218;
	bra.uni 	$L__BB2_101;
$L__BB2_83:
	mul.f32 	%f642, %f3, 0f3F22F983;
	cvt.rni.s32.f32 	%r338, %f642;
	cvt.rn.f32.s32 	%f643, %r338;
	fma.rn.f32 	%f644, %f643, 0fBFC90FDA, %f3;
	fma.rn.f32 	%f645, %f643, 0fB3A22168, %f644;
	fma.rn.f32 	%f709, %f643, 0fA7C234C5, %f645;
	abs.f32 	%f22, %f3;
	setp.ltu.f32 	%p203, %f22, 0f47CE4780;
	@%p203 bra 	$L__BB2_91;
	setp.neu.f32 	%p204, %f22, 0f7F800000;
	@%p204 bra 	$L__BB2_86;
	mov.f32 	%f648, 0f00000000;
	mul.rn.f32 	%f709, %f3, %f648;
	mov.b32 	%r338, 0;
	bra.uni 	$L__BB2_91;
$L__BB2_86:
	mov.b32 	%r39, %f3;
	mov.b64 	%rd120, 0;
	mov.b32 	%r335, 0;
$L__BB2_87:
	.pragma "nounroll";
	mul.wide.u32 	%rd81, %r335, 4;
	mov.u64 	%rd82, __cudart_i2opi_f;
	add.s64 	%rd83, %rd82, %rd81;
	ld.global.nc.u32 	%r251, [%rd83];
	shl.b32 	%r252, %r39, 8;
	or.b32  	%r253, %r252, -2147483648;
	mad.wide.u32 	%rd84, %r251, %r253, %rd120;
	shr.u64 	%rd120, %rd84, 32;
	add.s64 	%rd85, %rd4, %rd81;
	st.local.u32 	[%rd85], %rd84;
	add.s32 	%r335, %r335, 1;
	setp.ne.s32 	%p205, %r335, 6;
	@%p205 bra 	$L__BB2_87;
	shr.u32 	%r254, %r39, 23;
	st.local.u32 	[%rd4+24], %rd120;
	and.b32  	%r42, %r254, 31;
	and.b32  	%r255, %r254, 224;
	add.s32 	%r256, %r255, -128;
	shr.u32 	%r257, %r256, 5;
	mul.wide.u32 	%rd86, %r257, 4;
	sub.s64 	%rd16, %rd4, %rd86;
	ld.local.u32 	%r336, [%rd16+24];
	ld.local.u32 	%r337, [%rd16+20];
	setp.eq.s32 	%p206, %r42, 0;
	@%p206 bra 	$L__BB2_90;
	shf.l.wrap.b32 	%r336, %r337, %r336, %r42;
	ld.local.u32 	%r258, [%rd16+16];
	shf.l.wrap.b32 	%r337, %r258, %r337, %r42;
$L__BB2_90:
	shr.u32 	%r259, %r336, 30;
	shf.l.wrap.b32 	%r260, %r337, %r336, 2;
	shl.b32 	%r261, %r337, 2;
	shr.u32 	%r262, %r260, 31;
	add.s32 	%r263, %r262, %r259;
	neg.s32 	%r264, %r263;
	setp.lt.s32 	%p207, %r39, 0;
	selp.b32 	%r338, %r264, %r263, %p207;
	xor.b32  	%r265, %r260, %r39;
	shr.s32 	%r266, %r260, 31;
	xor.b32  	%r267, %r266, %r260;
	xor.b32  	%r268, %r266, %r261;
	cvt.u64.u32 	%rd87, %r267;
	shl.b64 	%rd88, %rd87, 32;
	cvt.u64.u32 	%rd89, %r268;
	or.b64  	%rd90, %rd88, %rd89;
	cvt.rn.f64.s64 	%fd7, %rd90;
	mul.f64 	%fd8, %fd7, 0d3BF921FB54442D19;
	cvt.rn.f32.f64 	%f646, %fd8;
	neg.f32 	%f647, %f646;
	setp.lt.s32 	%p208, %r265, 0;
	selp.f32 	%f709, %f647, %f646, %p208;
$L__BB2_91:
	mul.f32 	%f649, %f709, %f709;
	fma.rn.f32 	%f650, %f649, 0f3C190000, 0f3B560000;
	fma.rn.f32 	%f651, %f650, %f649, 0f3CC70000;
	fma.rn.f32 	%f652, %f651, %f649, 0f3D5B0000;
	fma.rn.f32 	%f653, %f652, %f649, 0f3E089438;
	fma.rn.f32 	%f654, %f653, %f649, 0f3EAAAA88;
	mul.rn.f32 	%f655, %f649, %f709;
	fma.rn.f32 	%f656, %f654, %f655, %f709;
	abs.f32 	%f657, %f709;
	setp.eq.f32 	%p209, %f657, 0f3A00B43C;
	selp.f32 	%f658, %f709, %f656, %p209;
	and.b32  	%r270, %r338, 1;
	setp.eq.b32 	%p210, %r270, 1;
	neg.f32 	%f659, %f658;
	rcp.approx.ftz.f32 	%f660, %f659;
	selp.f32 	%f710, %f660, %f658, %p210;
	bra.uni 	$L__BB2_101;
$L__BB2_92:
	abs.f32 	%f600, %f3;
	mov.f32 	%f601, 0f3FB8AA3B;
	mul.rn.f32 	%f602, %f600, %f601;
	cvt.rzi.f32.f32 	%f603, %f602;
	abs.f32 	%f604, %f603;
	setp.gt.f32 	%p200, %f604, 0f42FC0000;
	mov.f32 	%f605, 0f42FC0000;
	copysign.f32 	%f606, %f603, %f605;
	selp.f32 	%f607, %f606, %f603, %p200;
	fma.rn.f32 	%f608, %f607, 0fBF317218, %f600;
	fma.rn.f32 	%f609, %f607, 0f3102E308, %f608;
	mul.f32 	%f610, %f609, 0f3FB8AA3B;
	add.f32 	%f611, %f607, 0f4B40007D;
	mov.b32 	%r246, %f611;
	shl.b32 	%r247, %r246, 23;
	mov.b32 	%f612, %r247;
	ex2.approx.ftz.f32 	%f613, %f610;
	mul.f32 	%f614, %f613, %f612;
	mov.f32 	%f615, 0f3E000000;
	div.approx.ftz.f32 	%f616, %f615, %f614;
	fma.rn.f32 	%f710, %f614, 0f40000000, %f616;
	bra.uni 	$L__BB2_101;
$L__BB2_93:
	abs.f32 	%f586, %f3;
	mul.f32 	%f587, %f586, 0f4038AA3B;
	ex2.approx.ftz.f32 	%f588, %f587;
	add.f32 	%f589, %f588, 0f3F800000;
	rcp.approx.ftz.f32 	%f590, %f589;
	fma.rn.f32 	%f591, %f590, 0fC0000000, 0f3F800000;
	setp.ge.f32 	%p198, %f586, 0f41102CB4;
	selp.f32 	%f592, 0f3F800000, %f591, %p198;
	copysign.f32 	%f593, %f3, %f592;
	mul.f32 	%f594, %f3, %f3;
	fma.rn.f32 	%f595, %f594, 0f3C80F082, 0fBD563CAE;
	fma.rn.f32 	%f596, %f595, %f594, 0f3E085941;
	fma.rn.f32 	%f597, %f596, %f594, 0fBEAAA9ED;
	fma.rn.f32 	%f598, %f597, %f594, 0f00000000;
	fma.rn.f32 	%f599, %f598, %f3, %f3;
	setp.ge.f32 	%p199, %f586, 0f3F19999A;
	selp.f32 	%f710, %f593, %f599, %p199;
	bra.uni 	$L__BB2_101;
$L__BB2_94:
	setp.lt.f32 	%p195, %f3, 0f00800000;
	mul.f32 	%f555, %f3, 0f4B000000;
	selp.f32 	%f556, %f555, %f3, %p195;
	selp.f32 	%f557, 0fC1B80000, 0f00000000, %p195;
	mov.b32 	%r240, %f556;
	add.s32 	%r241, %r240, -1059760811;
	and.b32  	%r242, %r241, -8388608;
	sub.s32 	%r243, %r240, %r242;
	mov.b32 	%f558, %r243;
	cvt.rn.f32.s32 	%f559, %r242;
	fma.rn.f32 	%f560, %f559, 0f34000000, %f557;
	add.f32 	%f561, %f558, 0fBF800000;
	fma.rn.f32 	%f562, %f561, 0fBE055027, 0f3E1039F6;
	fma.rn.f32 	%f563, %f562, %f561, 0fBDF8CDCC;
	fma.rn.f32 	%f564, %f563, %f561, 0f3E0F2955;
	fma.rn.f32 	%f565, %f564, %f561, 0fBE2AD8B9;
	fma.rn.f32 	%f566, %f565, %f561, 0f3E4CED0B;
	fma.rn.f32 	%f567, %f566, %f561, 0fBE7FFF22;
	fma.rn.f32 	%f568, %f567, %f561, 0f3EAAAA78;
	fma.rn.f32 	%f569, %f568, %f561, 0fBF000000;
	mul.f32 	%f570, %f561, %f569;
	fma.rn.f32 	%f571, %f570, %f561, %f561;
	fma.rn.f32 	%f572, %f560, 0f3F317218, %f571;
	setp.gt.u32 	%p196, %r240, 2139095039;
	fma.rn.f32 	%f573, %f556, 0f7F800000, 0f7F800000;
	selp.f32 	%f574, %f573, %f572, %p196;
	setp.eq.f32 	%p197, %f556, 0f00000000;
	selp.f32 	%f710, 0fFF800000, %f574, %p197;
	bra.uni 	$L__BB2_101;
$L__BB2_95:
	abs.f32 	%f534, %f3;
	fma.rn.f32 	%f535, %f534, 0fBF000000, 0f3F000000;
	rsqrt.approx.ftz.f32 	%f536, %f535;
	mul.f32 	%f537, %f535, %f536;
	mul.f32 	%f538, %f536, 0fBF000000;
	fma.rn.f32 	%f539, %f537, %f538, 0f3F000000;
	fma.rn.f32 	%f540, %f537, %f539, %f537;
	setp.eq.f32 	%p191, %f534, 0f3F800000;
	selp.f32 	%f541, 0f00000000, %f540, %p191;
	setp.gt.f32 	%p192, %f534, 0f3F0F5C29;
	selp.f32 	%f542, %f541, %f534, %p192;
	mul.f32 	%f543, %f542, %f542;
	fma.rn.f32 	%f544, %f543, 0f3D4DD2F7, 0f3C99CA97;
	fma.rn.f32 	%f545, %f544, %f543, 0f3D3F90E8;
	fma.rn.f32 	%f546, %f545, %f543, 0f3D993CCF;
	fma.rn.f32 	%f547, %f546, %f543, 0f3E2AAC04;
	mul.f32 	%f548, %f543, %f547;
	fma.rn.f32 	%f549, %f548, %f542, %f542;
	mul.f32 	%f550, %f549, 0fC0000000;
	fma.rn.f32 	%f551, 0f3F6EE581, 0f3FD774EB, %f550;
	selp.f32 	%f552, %f551, %f549, %p192;
	setp.num.f32 	%p193, %f552, %f552;
	copysign.f32 	%f553, %f3, %f552;
	selp.f32 	%f710, %f553, %f552, %p193;
	bra.uni 	$L__BB2_101;
$L__BB2_96:
	abs.f32 	%f494, %f3;
	setp.gt.f32 	%p186, %f494, 0f3F800000;
	rcp.approx.ftz.f32 	%f495, %f494;
	selp.f32 	%f496, %f495, %f494, %p186;
	mul.f32 	%f497, %f496, %f496;
	fma.rn.f32 	%f498, %f497, 0f3B2090AA, 0fBC6BE14F;
	fma.rn.f32 	%f499, %f498, %f497, 0f3D23397E;
	fma.rn.f32 	%f500, %f499, %f497, 0fBD948A7A;
	fma.rn.f32 	%f501, %f500, %f497, 0f3DD76B21;
	fma.rn.f32 	%f502, %f501, %f497, 0fBE111E88;
	fma.rn.f32 	%f503, %f502, %f497, 0f3E4CAF60;
	fma.rn.f32 	%f504, %f503, %f497, 0fBEAAAA27;
	mul.f32 	%f505, %f497, %f504;
	fma.rn.f32 	%f506, %f505, %f496, %f496;
	neg.f32 	%f507, %f506;
	fma.rn.f32 	%f508, 0f3F6EE581, 0f3FD774EB, %f507;
	selp.f32 	%f509, %f508, %f506, %p186;
	setp.num.f32 	%p187, %f494, %f494;
	copysign.f32 	%f510, %f3, %f509;
	selp.f32 	%f710, %f510, %f509, %p187;
	bra.uni 	$L__BB2_101;
$L__BB2_97:
	setp.eq.f32 	%p182, %f3, 0f00000000;
	mov.f32 	%f710, 0fCE6E6B28;
	@%p182 bra 	$L__BB2_101;
	abs.f32 	%f473, %f3;
	setp.lt.f32 	%p183, %f473, 0f00800000;
	mul.f32 	%f474, %f473, 0f4B000000;
	selp.f32 	%f475, %f474, %f473, %p183;
	selp.f32 	%f476, 0fC1B80000, 0f00000000, %p183;
	mov.b32 	%r236, %f475;
	add.s32 	%r237, %r236, -1059760811;
	and.b32  	%r238, %r237, -8388608;
	sub.s32 	%r239, %r236, %r238;
	mov.b32 	%f477, %r239;
	cvt.rn.f32.s32 	%f478, %r238;
	fma.rn.f32 	%f479, %f478, 0f34000000, %f476;
	add.f32 	%f480, %f477, 0fBF800000;
	fma.rn.f32 	%f481, %f480, 0fBE055027, 0f3E1039F6;
	fma.rn.f32 	%f482, %f481, %f480, 0fBDF8CDCC;
	fma.rn.f32 	%f483, %f482, %f480, 0f3E0F2955;
	fma.rn.f32 	%f484, %f483, %f480, 0fBE2AD8B9;
	fma.rn.f32 	%f485, %f484, %f480, 0f3E4CED0B;
	fma.rn.f32 	%f486, %f485, %f480, 0fBE7FFF22;
	fma.rn.f32 	%f487, %f486, %f480, 0f3EAAAA78;
	fma.rn.f32 	%f488, %f487, %f480, 0fBF000000;
	mul.f32 	%f489, %f480, %f488;
	fma.rn.f32 	%f490, %f489, %f480, %f480;
	fma.rn.f32 	%f491, %f479, 0f3F317218, %f490;
	setp.gt.u32 	%p184, %r236, 2139095039;
	fma.rn.f32 	%f492, %f475, 0f7F800000, 0f7F800000;
	selp.f32 	%f493, %f492, %f491, %p184;
	setp.eq.f32 	%p185, %f475, 0f00000000;
	selp.f32 	%f710, 0fFF800000, %f493, %p185;
	bra.uni 	$L__BB2_101;
$L__BB2_99:
	abs.f32 	%f710, %f3;
	bra.uni 	$L__BB2_101;
$L__BB2_100:
	sqrt.rn.f32 	%f710, %f3;
$L__BB2_101:
	st.shared.f32 	[%r11+-4], %f710;
	add.s32 	%r317, %r1, %r234;
	mov.b32 	%r318, 0;
	st.shared.u32 	[%r317+-4], %r318;
	add.s32 	%r319, %r2, %r234;
	st.shared.u32 	[%r319+-4], %r318;
	add.s32 	%r320, %r3, %r234;
	st.shared.u32 	[%r320+-4], %r318;
	bra.uni 	$L__BB2_198;
$L__BB2_102:
	shl.b32 	%r119, %r351, 2;
	mov.u32 	%r120, smem;
	add.s32 	%r51, %r120, %r119;
	ld.shared.f32 	%f43, [%r51+-4];
	ld.shared.f32 	%f44, [%r51+-8];
	setp.gt.s32 	%p15, %r7, 12;
	@%p15 bra 	$L__BB2_127;
	setp.gt.s32 	%p31, %r7, 6;
	@%p31 bra 	$L__BB2_113;
	setp.gt.s32 	%p39, %r7, 3;
	@%p39 bra 	$L__BB2_109;
	setp.eq.s32 	%p43, %r7, 1;
	@%p43 bra 	$L__BB2_146;
	setp.eq.s32 	%p44, %r7, 2;
	@%p44 bra 	$L__BB2_147;
	setp.eq.s32 	%p45, %r7, 3;
	@%p45 bra 	$L__BB2_108;
	bra.uni 	$L__BB2_197;
$L__BB2_108:
	mul.f32 	%f714, %f43, %f44;
	bra.uni 	$L__BB2_197;
$L__BB2_109:
	setp.eq.s32 	%p40, %r7, 4;
	@%p40 bra 	$L__BB2_148;
	setp.eq.s32 	%p41, %r7, 5;
	@%p41 bra 	$L__BB2_149;
	setp.eq.s32 	%p42, %r7, 6;
	@%p42 bra 	$L__BB2_112;
	bra.uni 	$L__BB2_197;
$L__BB2_112:
	setp.le.f32 	%p112, %f43, %f44;
	selp.f32 	%f714, %f43, %f44, %p112;
	bra.uni 	$L__BB2_197;
$L__BB2_113:
	setp.gt.s32 	%p32, %r7, 9;
	@%p32 bra 	$L__BB2_121;
	setp.eq.s32 	%p36, %r7, 7;
	@%p36 bra 	$L__BB2_157;
	setp.eq.s32 	%p37, %r7, 8;
	@%p37 bra 	$L__BB2_158;
	setp.eq.s32 	%p38, %r7, 9;
	@%p38 bra 	$L__BB2_117;
	bra.uni 	$L__BB2_197;
$L__BB2_117:
	setp.eq.f32 	%p85, %f43, 0f00000000;
	setp.eq.f32 	%p86, %f44, 0f00000000;
	and.pred  	%p87, %p85, %p86;
	@%p87 bra 	$L__BB2_197;
	abs.f32 	%f59, %f43;
	mul.f32 	%f294, %f44, 0f3F000000;
	cvt.rzi.f32.f32 	%f295, %f294;
	add.f32 	%f296, %f295, %f295;
	sub.f32 	%f297, %f44, %f296;
	abs.f32 	%f60, %f297;
	abs.f32 	%f61, %f59;
	setp.lt.f32 	%p89, %f61, 0f00800000;
	mul.f32 	%f298, %f61, 0f4B800000;
	selp.f32 	%f299, %f298, %f61, %p89;
	selp.f32 	%f300, 0fC1C00000, 0f00000000, %p89;
	mov.b32 	%r197, %f299;
	add.s32 	%r198, %r197, -1060439283;
	and.b32  	%r199, %r198, -8388608;
	sub.s32 	%r200, %r197, %r199;
	mov.b32 	%f301, %r200;
	cvt.rn.f32.s32 	%f302, %r199;
	fma.rn.f32 	%f303, %f302, 0f34000000, %f300;
	add.f32 	%f304, %f301, 0fBF800000;
	add.f32 	%f305, %f301, 0f3F800000;
	rcp.approx.ftz.f32 	%f306, %f305;
	add.f32 	%f307, %f304, %f304;
	mul.f32 	%f308, %f307, %f306;
	mul.f32 	%f309, %f308, %f308;
	sub.f32 	%f310, %f304, %f308;
	add.f32 	%f311, %f310, %f310;
	neg.f32 	%f312, %f308;
	fma.rn.f32 	%f313, %f312, %f304, %f311;
	mul.rn.f32 	%f314, %f306, %f313;
	fma.rn.f32 	%f315, %f309, 0f3A2C32E4, 0f3B52E7DB;
	fma.rn.f32 	%f316, %f315, %f309, 0f3C93BB73;
	fma.rn.f32 	%f317, %f316, %f309, 0f3DF6384F;
	mul.rn.f32 	%f318, %f317, %f309;
	fma.rn.f32 	%f319, %f308, 0f3FB8AA3B, %f303;
	sub.f32 	%f320, %f303, %f319;
	fma.rn.f32 	%f321, %f308, 0f3FB8AA3B, %f320;
	fma.rn.f32 	%f322, %f314, 0f3FB8AA3B, %f321;
	fma.rn.f32 	%f323, %f308, 0f32A55E34, %f322;
	mul.f32 	%f324, %f318, 0f40400000;
	fma.rn.f32 	%f325, %f324, %f314, %f323;
	fma.rn.f32 	%f326, %f318, %f308, %f325;
	add.rn.f32 	%f327, %f319, %f326;
	neg.f32 	%f328, %f319;
	add.rn.f32 	%f329, %f327, %f328;
	neg.f32 	%f330, %f329;
	add.rn.f32 	%f331, %f326, %f330;
	mul.rn.f32 	%f332, %f327, %f44;
	neg.f32 	%f333, %f332;
	fma.rn.f32 	%f334, %f327, %f44, %f333;
	fma.rn.f32 	%f335, %f331, %f44, %f334;
	cvt.rni.f32.f32 	%f336, %f332;
	sub.f32 	%f337, %f332, %f336;
	add.f32 	%f338, %f337, %f335;
	fma.rn.f32 	%f339, %f338, 0f391FCB8E, 0f3AAF85ED;
	fma.rn.f32 	%f340, %f339, %f338, 0f3C1D9856;
	fma.rn.f32 	%f341, %f340, %f338, 0f3D6357BB;
	fma.rn.f32 	%f342, %f341, %f338, 0f3E75FDEC;
	fma.rn.f32 	%f343, %f342, %f338, 0f3F317218;
	fma.rn.f32 	%f344, %f343, %f338, 0f3F800000;
	cvt.rzi.s32.f32 	%r201, %f336;
	setp.gt.f32 	%p90, %f336, 0f00000000;
	selp.b32 	%r202, 0, -2097152000, %p90;
	add.s32 	%r203, %r202, 2130706432;
	mov.b32 	%f345, %r203;
	mul.f32 	%f346, %f344, %f345;
	shl.b32 	%r204, %r201, 23;
	sub.s32 	%r205, %r204, %r202;
	mov.b32 	%f347, %r205;
	mul.f32 	%f348, %f346, %f347;
	abs.f32 	%f349, %f332;
	setp.gt.f32 	%p91, %f349, 0f43180000;
	setp.lt.f32 	%p92, %f332, 0f00000000;
	selp.f32 	%f350, 0f00000000, 0f7F800000, %p92;
	selp.f32 	%f62, %f350, %f348, %p91;
	setp.eq.f32 	%p93, %f59, 0f3F800000;
	or.pred  	%p94, %p93, %p86;
	mov.f32 	%f714, 0f3F800000;
	@%p94 bra 	$L__BB2_197;
	setp.num.f32 	%p95, %f61, %f61;
	abs.f32 	%f351, %f44;
	setp.num.f32 	%p96, %f351, %f351;
	and.pred  	%p97, %p95, %p96;
	@%p97 bra 	$L__BB2_159;
	add.rn.f32 	%f714, %f59, %f44;
	bra.uni 	$L__BB2_197;
$L__BB2_121:
	setp.eq.s32 	%p33, %r7, 10;
	@%p33 bra 	$L__BB2_164;
	setp.eq.s32 	%p34, %r7, 11;
	@%p34 bra 	$L__BB2_173;
	setp.eq.s32 	%p35, %r7, 12;
	@%p35 bra 	$L__BB2_124;
	bra.uni 	$L__BB2_197;
$L__BB2_124:
	mul.f32 	%f235, %f43, 0f3F22F983;
	cvt.rni.s32.f32 	%r350, %f235;
	cvt.rn.f32.s32 	%f236, %r350;
	fma.rn.f32 	%f237, %f236, 0fBFC90FDA, %f43;
	fma.rn.f32 	%f238, %f236, 0fB3A22168, %f237;
	fma.rn.f32 	%f713, %f236, 0fA7C234C5, %f238;
	abs.f32 	%f80, %f43;
	setp.ltu.f32 	%p61, %f80, 0f47CE4780;
	@%p61 bra 	$L__BB2_187;
	setp.neu.f32 	%p62, %f80, 0f7F800000;
	@%p62 bra 	$L__BB2_182;
	mov.f32 	%f241, 0f00000000;
	mul.rn.f32 	%f713, %f43, %f241;
	mov.b32 	%r350, 0;
	bra.uni 	$L__BB2_187;
$L__BB2_127:
	setp.gt.s32 	%p16, %r7, 18;
	@%p16 bra 	$L__BB2_137;
	setp.gt.s32 	%p24, %r7, 15;
	@%p24 bra 	$L__BB2_133;
	setp.eq.s32 	%p28, %r7, 13;
	@%p28 bra 	$L__BB2_188;
	setp.eq.s32 	%p29, %r7, 14;
	@%p29 bra 	$L__BB2_189;
	setp.eq.s32 	%p30, %r7, 15;
	@%p30 bra 	$L__BB2_132;
	bra.uni 	$L__BB2_197;
$L__BB2_132:
	abs.f32 	%f179, %f43;
	mul.f32 	%f180, %f179, 0f4038AA3B;
	ex2.approx.ftz.f32 	%f181, %f180;
	add.f32 	%f182, %f181, 0f3F800000;
	rcp.approx.ftz.f32 	%f183, %f182;
	fma.rn.f32 	%f184, %f183, 0fC0000000, 0f3F800000;
	setp.ge.f32 	%p56, %f179, 0f41102CB4;
	selp.f32 	%f185, 0f3F800000, %f184, %p56;
	copysign.f32 	%f186, %f43, %f185;
	mul.f32 	%f187, %f43, %f43;
	fma.rn.f32 	%f188, %f187, 0f3C80F082, 0fBD563CAE;
	fma.rn.f32 	%f189, %f188, %f187, 0f3E085941;
	fma.rn.f32 	%f190, %f189, %f187, 0fBEAAA9ED;
	fma.rn.f32 	%f191, %f190, %f187, 0f00000000;
	fma.rn.f32 	%f192, %f191, %f43, %f43;
	setp.ge.f32 	%p57, %f179, 0f3F19999A;
	selp.f32 	%f714, %f186, %f192, %p57;
	bra.uni 	$L__BB2_197;
$L__BB2_133:
	setp.eq.s32 	%p25, %r7, 16;
	@%p25 bra 	$L__BB2_190;
	setp.eq.s32 	%p26, %r7, 17;
	@%p26 bra 	$L__BB2_191;
	setp.eq.s32 	%p27, %r7, 18;
	@%p27 bra 	$L__BB2_136;
	bra.uni 	$L__BB2_197;
$L__BB2_136:
	setp.eq.f32 	%p52, %f43, 0f00000000;
	rcp.rn.f32 	%f147, %f43;
	selp.f32 	%f714, 0f7FC00000, %f147, %p52;
	bra.uni 	$L__BB2_197;
$L__BB2_137:
	setp.gt.s32 	%p17, %r7, 21;
	@%p17 bra 	$L__BB2_142;
	setp.eq.s32 	%p21, %r7, 19;
	@%p21 bra 	$L__BB2_192;
	setp.eq.s32 	%p22, %r7, 20;
	@%p22 bra 	$L__BB2_193;
	setp.eq.s32 	%p23, %r7, 21;
	@%p23 bra 	$L__BB2_141;
	bra.uni 	$L__BB2_197;
$L__BB2_141:
	abs.f32 	%f424, %f43;
	setp.gt.f32 	%p134, %f424, 0f3F800000;
	rcp.approx.ftz.f32 	%f425, %f424;
	selp.f32 	%f426, %f425, %f424, %p134;
	mul.f32 	%f427, %f426, %f426;
	fma.rn.f32 	%f428, %f427, 0f3B2090AA, 0fBC6BE14F;
	fma.rn.f32 	%f429, %f428, %f427, 0f3D23397E;
	fma.rn.f32 	%f430, %f429, %f427, 0fBD948A7A;
	fma.rn.f32 	%f431, %f430, %f427, 0f3DD76B21;
	fma.rn.f32 	%f432, %f431, %f427, 0fBE111E88;
	fma.rn.f32 	%f433, %f432, %f427, 0f3E4CAF60;
	fma.rn.f32 	%f434, %f433, %f427, 0fBEAAAA27;
	mul.f32 	%f435, %f427, %f434;
	fma.rn.f32 	%f436, %f435, %f426, %f426;
	neg.f32 	%f437, %f436;
	fma.rn.f32 	%f438, 0f3F6EE581, 0f3FD774EB, %f437;
	selp.f32 	%f439, %f438, %f436, %p134;
	setp.num.f32 	%p135, %f424, %f424;
	copysign.f32 	%f440, %f43, %f439;
	selp.f32 	%f714, %f440, %f439, %p135;
	bra.uni 	$L__BB2_197;
$L__BB2_142:
	setp.eq.s32 	%p18, %r7, 22;
	@%p18 bra 	$L__BB2_194;
	setp.eq.s32 	%p19, %r7, 23;
	@%p19 bra 	$L__BB2_196;
	setp.eq.s32 	%p20, %r7, 24;
	@%p20 bra 	$L__BB2_145;
	bra.uni 	$L__BB2_197;
$L__BB2_145:
	abs.f32 	%f714, %f43;
	bra.uni 	$L__BB2_197;
$L__BB2_146:
	add.f32 	%f714, %f43, %f44;
	bra.uni 	$L__BB2_197;
$L__BB2_147:
	sub.f32 	%f714, %f43, %f44;
	bra.uni 	$L__BB2_197;
$L__BB2_148:
	setp.eq.f32 	%p142, %f44, 0f00000000;
	div.rn.f32 	%f466, %f43, %f44;
	selp.f32 	%f714, 0f7FC00000, %f466, %p142;
	bra.uni 	$L__BB2_197;
$L__BB2_149:
	mul.f32 	%f361, %f44, 0f3F000000;
	cvt.rzi.f32.f32 	%f362, %f361;
	add.f32 	%f363, %f362, %f362;
	sub.f32 	%f364, %f44, %f363;
	abs.f32 	%f49, %f364;
	abs.f32 	%f50, %f43;
	setp.lt.f32 	%p113, %f50, 0f00800000;
	mul.f32 	%f365, %f50, 0f4B800000;
	selp.f32 	%f366, %f365, %f50, %p113;
	selp.f32 	%f367, 0fC1C00000, 0f00000000, %p113;
	mov.b32 	%r211, %f366;
	add.s32 	%r212, %r211, -1060439283;
	and.b32  	%r213, %r212, -8388608;
	sub.s32 	%r214, %r211, %r213;
	mov.b32 	%f368, %r214;
	cvt.rn.f32.s32 	%f369, %r213;
	fma.rn.f32 	%f370, %f369, 0f34000000, %f367;
	add.f32 	%f371, %f368, 0fBF800000;
	add.f32 	%f372, %f368, 0f3F800000;
	rcp.approx.ftz.f32 	%f373, %f372;
	add.f32 	%f374, %f371, %f371;
	mul.f32 	%f375, %f374, %f373;
	mul.f32 	%f376, %f375, %f375;
	sub.f32 	%f377, %f371, %f375;
	add.f32 	%f378, %f377, %f377;
	neg.f32 	%f379, %f375;
	fma.rn.f32 	%f380, %f379, %f371, %f378;
	mul.rn.f32 	%f381, %f373, %f380;
	fma.rn.f32 	%f382, %f376, 0f3A2C32E4, 0f3B52E7DB;
	fma.rn.f32 	%f383, %f382, %f376, 0f3C93BB73;
	fma.rn.f32 	%f384, %f383, %f376, 0f3DF6384F;
	mul.rn.f32 	%f385, %f384, %f376;
	fma.rn.f32 	%f386, %f375, 0f3FB8AA3B, %f370;
	sub.f32 	%f387, %f370, %f386;
	fma.rn.f32 	%f388, %f375, 0f3FB8AA3B, %f387;
	fma.rn.f32 	%f389, %f381, 0f3FB8AA3B, %f388;
	fma.rn.f32 	%f390, %f375, 0f32A55E34, %f389;
	mul.f32 	%f391, %f385, 0f40400000;
	fma.rn.f32 	%f392, %f391, %f381, %f390;
	fma.rn.f32 	%f393, %f385, %f375, %f392;
	add.rn.f32 	%f394, %f386, %f393;
	neg.f32 	%f395, %f386;
	add.rn.f32 	%f396, %f394, %f395;
	neg.f32 	%f397, %f396;
	add.rn.f32 	%f398, %f393, %f397;
	mul.rn.f32 	%f399, %f394, %f44;
	neg.f32 	%f400, %f399;
	fma.rn.f32 	%f401, %f394, %f44, %f400;
	fma.rn.f32 	%f402, %f398, %f44, %f401;
	cvt.rni.f32.f32 	%f403, %f399;
	sub.f32 	%f404, %f399, %f403;
	add.f32 	%f405, %f404, %f402;
	fma.rn.f32 	%f406, %f405, 0f391FCB8E, 0f3AAF85ED;
	fma.rn.f32 	%f407, %f406, %f405, 0f3C1D9856;
	fma.rn.f32 	%f408, %f407, %f405, 0f3D6357BB;
	fma.rn.f32 	%f409, %f408, %f405, 0f3E75FDEC;
	fma.rn.f32 	%f410, %f409, %f405, 0f3F317218;
	fma.rn.f32 	%f411, %f410, %f405, 0f3F800000;
	cvt.rzi.s32.f32 	%r215, %f403;
	setp.gt.f32 	%p114, %f403, 0f00000000;
	selp.b32 	%r216, 0, -2097152000, %p114;
	add.s32 	%r217, %r216, 2130706432;
	mov.b32 	%f412, %r217;
	mul.f32 	%f413, %f411, %f412;
	shl.b32 	%r218, %r215, 23;
	sub.s32 	%r219, %r218, %r216;
	mov.b32 	%f414, %r219;
	mul.f32 	%f415, %f413, %f414;
	abs.f32 	%f416, %f399;
	setp.gt.f32 	%p115, %f416, 0f43180000;
	setp.lt.f32 	%p116, %f399, 0f00000000;
	selp.f32 	%f417, 0f00000000, 0f7F800000, %p116;
	selp.f32 	%f51, %f417, %f415, %p115;
	setp.eq.f32 	%p117, %f43, 0f3F800000;
	setp.eq.f32 	%p118, %f44, 0f00000000;
	or.pred  	%p119, %p117, %p118;
	mov.f32 	%f714, 0f3F800000;
	@%p119 bra 	$L__BB2_197;
	setp.num.f32 	%p120, %f50, %f50;
	abs.f32 	%f418, %f44;
	setp.num.f32 	%p121, %f418, %f418;
	and.pred  	%p122, %p120, %p121;
	@%p122 bra 	$L__BB2_152;
	add.rn.f32 	%f714, %f43, %f44;
	bra.uni 	$L__BB2_197;
$L__BB2_152:
	setp.neu.f32 	%p123, %f43, 0f00000000;
	setp.neu.f32 	%p124, %f50, 0f7F800000;
	and.pred  	%p125, %p123, %p124;
	@%p125 bra 	$L__BB2_154;
	setp.neu.f32 	%p132, %f49, 0f3F800000;
	add.f32 	%f423, %f43, %f43;
	mov.b32 	%r220, %f423;
	setp.lt.f32 	%p133, %f44, 0f00000000;
	xor.b32  	%r221, %r220, 2139095040;
	selp.b32 	%r222, %r221, %r220, %p133;
	and.b32  	%r223, %r222, 2147483647;
	selp.b32 	%r224, %r223, %r222, %p132;
	mov.b32 	%f714, %r224;
	bra.uni 	$L__BB2_197;
$L__BB2_154:
	setp.eq.f32 	%p126, %f43, 0fBF800000;
	setp.eq.f32 	%p127, %f418, 0f7F800000;
	and.pred  	%p128, %p126, %p127;
	@%p128 bra 	$L__BB2_197;
	setp.geu.f32 	%p129, %f43, 0f00000000;
	mov.f32 	%f714, %f51;
	@%p129 bra 	$L__BB2_197;
	setp.neu.f32 	%p130, %f49, 0f3F800000;
	neg.f32 	%f420, %f51;
	selp.f32 	%f421, %f51, %f420, %p130;
	cvt.rmi.f32.f32 	%f422, %f44;
	setp.neu.f32 	%p131, %f44, %f422;
	selp.f32 	%f714, 0f7FFFFFFF, %f421, %p131;
	bra.uni 	$L__BB2_197;
$L__BB2_157:
	setp.ge.f32 	%p111, %f43, %f44;
	selp.f32 	%f714, %f43, %f44, %p111;
	bra.uni 	$L__BB2_197;
$L__BB2_158:
	abs.f32 	%f357, %f44;
	setp.le.f32 	%p109, %f357, 0f3089705F;
	setp.lt.f32 	%p110, %f44, 0f00000000;
	selp.f32 	%f358, 0fB089705F, 0f3089705F, %p110;
	selp.f32 	%f359, %f358, %f44, %p109;
	div.rn.f32 	%f714, %f43, %f359;
	bra.uni 	$L__BB2_197;
$L__BB2_159:
	setp.neu.f32 	%p98, %f59, 0f00000000;
	setp.neu.f32 	%p99, %f61, 0f7F800000;
	and.pred  	%p100, %p98, %p99;
	@%p100 bra 	$L__BB2_161;
	setp.neu.f32 	%p107, %f60, 0f3F800000;
	add.f32 	%f356, %f59, %f59;
	mov.b32 	%r206, %f356;
	setp.lt.f32 	%p108, %f44, 0f00000000;
	xor.b32  	%r207, %r206, 2139095040;
	selp.b32 	%r208, %r207, %r206, %p108;
	and.b32  	%r209, %r208, 2147483647;
	selp.b32 	%r210, %r209, %r208, %p107;
	mov.b32 	%f714, %r210;
	bra.uni 	$L__BB2_197;
$L__BB2_161:
	setp.eq.f32 	%p101, %f59, 0fBF800000;
	setp.eq.f32 	%p102, %f351, 0f7F800000;
	and.pred  	%p103, %p101, %p102;
	@%p103 bra 	$L__BB2_197;
	setp.geu.f32 	%p104, %f59, 0f00000000;
	mov.f32 	%f714, %f62;
	@%p104 bra 	$L__BB2_197;
	setp.neu.f32 	%p105, %f60, 0f3F800000;
	neg.f32 	%f353, %f62;
	selp.f32 	%f354, %f62, %f353, %p105;
	cvt.rmi.f32.f32 	%f355, %f44;
	setp.neu.f32 	%p106, %f44, %f355;
	selp.f32 	%f714, 0f7FFFFFFF, %f354, %p106;
	bra.uni 	$L__BB2_197;
$L__BB2_164:
	mul.f32 	%f273, %f43, 0f3F22F983;
	cvt.rni.s32.f32 	%r342, %f273;
	cvt.rn.f32.s32 	%f274, %r342;
	fma.rn.f32 	%f275, %f274, 0fBFC90FDA, %f43;
	fma.rn.f32 	%f276, %f274, 0fB3A22168, %f275;
	fma.rn.f32 	%f711, %f274, 0fA7C234C5, %f276;
	abs.f32 	%f68, %f43;
	setp.ltu.f32 	%p77, %f68, 0f47CE4780;
	@%p77 bra 	$L__BB2_172;
	setp.neu.f32 	%p78, %f68, 0f7F800000;
	@%p78 bra 	$L__BB2_167;
	mov.f32 	%f279, 0f00000000;
	mul.rn.f32 	%f711, %f43, %f279;
	mov.b32 	%r342, 0;
	bra.uni 	$L__BB2_172;
$L__BB2_167:
	mov.b32 	%r53, %f43;
	mov.b64 	%rd121, 0;
	mov.b32 	%r339, 0;
$L__BB2_168:
	.pragma "nounroll";
	mul.wide.u32 	%rd70, %r339, 4;
	mov.u64 	%rd71, __cudart_i2opi_f;
	add.s64 	%rd72, %rd71, %rd70;
	ld.global.nc.u32 	%r176, [%rd72];
	shl.b32 	%r177, %r53, 8;
	or.b32  	%r178, %r177, -2147483648;
	mad.wide.u32 	%rd73, %r176, %r178, %rd121;
	shr.u64 	%rd121, %rd73, 32;
	add.s64 	%rd74, %rd3, %rd70;
	st.local.u32 	[%rd74], %rd73;
	add.s32 	%r339, %r339, 1;
	setp.ne.s32 	%p79, %r339, 6;
	@%p79 bra 	$L__BB2_168;
	shr.u32 	%r179, %r53, 23;
	st.local.u32 	[%rd3+24], %rd121;
	and.b32  	%r56, %r179, 31;
	and.b32  	%r180, %r179, 224;
	add.s32 	%r181, %r180, -128;
	shr.u32 	%r182, %r181, 5;
	mul.wide.u32 	%rd75, %r182, 4;
	sub.s64 	%rd19, %rd3, %rd75;
	ld.local.u32 	%r340, [%rd19+24];
	ld.local.u32 	%r341, [%rd19+20];
	setp.eq.s32 	%p80, %r56, 0;
	@%p80 bra 	$L__BB2_171;
	shf.l.wrap.b32 	%r340, %r341, %r340, %r56;
	ld.local.u32 	%r183, [%rd19+16];
	shf.l.wrap.b32 	%r341, %r183, %r341, %r56;
$L__BB2_171:
	shr.u32 	%r184, %r340, 30;
	shf.l.wrap.b32 	%r185, %r341, %r340, 2;
	shl.b32 	%r186, %r341, 2;
	shr.u32 	%r187, %r185, 31;
	add.s32 	%r188, %r187, %r184;
	neg.s32 	%r189, %r188;
	setp.lt.s32 	%p81, %r53, 0;
	selp.b32 	%r342, %r189, %r188, %p81;
	xor.b32  	%r190, %r185, %r53;
	shr.s32 	%r191, %r185, 31;
	xor.b32  	%r192, %r191, %r185;
	xor.b32  	%r193, %r191, %r186;
	cvt.u64.u32 	%rd76, %r192;
	shl.b64 	%rd77, %rd76, 32;
	cvt.u64.u32 	%rd78, %r193;
	or.b64  	%rd79, %rd77, %rd78;
	cvt.rn.f64.s64 	%fd5, %rd79;
	mul.f64 	%fd6, %fd5, 0d3BF921FB54442D19;
	cvt.rn.f32.f64 	%f277, %fd6;
	neg.f32 	%f278, %f277;
	setp.lt.s32 	%p82, %r190, 0;
	selp.f32 	%f711, %f278, %f277, %p82;
$L__BB2_172:
	mul.rn.f32 	%f280, %f711, %f711;
	and.b32  	%r195, %r342, 1;
	setp.eq.b32 	%p83, %r195, 1;
	selp.f32 	%f281, 0f3F800000, %f711, %p83;
	fma.rn.f32 	%f282, %f280, %f281, 0f00000000;
	fma.rn.f32 	%f283, %f280, 0f37CBAC00, 0fBAB607ED;
	selp.f32 	%f284, %f283, 0fB94D4153, %p83;
	selp.f32 	%f285, 0f3D2AAABB, 0f3C0885E4, %p83;
	fma.rn.f32 	%f286, %f284, %f280, %f285;
	selp.f32 	%f287, 0fBEFFFFFF, 0fBE2AAAA8, %p83;
	fma.rn.f32 	%f288, %f286, %f280, %f287;
	fma.rn.f32 	%f289, %f288, %f282, %f281;
	and.b32  	%r196, %r342, 2;
	setp.eq.s32 	%p84, %r196, 0;
	mov.f32 	%f290, 0f00000000;
	sub.f32 	%f291, %f290, %f289;
	selp.f32 	%f714, %f289, %f291, %p84;
	bra.uni 	$L__BB2_197;
$L__BB2_173:
	mul.f32 	%f254, %f43, 0f3F22F983;
	cvt.rni.s32.f32 	%r346, %f254;
	cvt.rn.f32.s32 	%f255, %r346;
	fma.rn.f32 	%f256, %f255, 0fBFC90FDA, %f43;
	fma.rn.f32 	%f257, %f255, 0fB3A22168, %f256;
	fma.rn.f32 	%f712, %f255, 0fA7C234C5, %f257;
	abs.f32 	%f74, %f43;
	setp.ltu.f32 	%p69, %f74, 0f47CE4780;
	@%p69 bra 	$L__BB2_181;
	setp.neu.f32 	%p70, %f74, 0f7F800000;
	@%p70 bra 	$L__BB2_176;
	mov.f32 	%f260, 0f00000000;
	mul.rn.f32 	%f712, %f43, %f260;
	mov.b32 	%r346, 0;
	bra.uni 	$L__BB2_181;
$L__BB2_176:
	mov.b32 	%r66, %f43;
	mov.b64 	%rd122, 0;
	mov.b32 	%r343, 0;
$L__BB2_177:
	.pragma "nounroll";
	mul.wide.u32 	%rd59, %r343, 4;
	mov.u64 	%rd60, __cudart_i2opi_f;
	add.s64 	%rd61, %rd60, %rd59;
	ld.global.nc.u32 	%r153, [%rd61];
	shl.b32 	%r154, %r66, 8;
	or.b32  	%r155, %r154, -2147483648;
	mad.wide.u32 	%rd62, %r153, %r155, %rd122;
	shr.u64 	%rd122, %rd62, 32;
	add.s64 	%rd63, %rd2, %rd59;
	st.local.u32 	[%rd63], %rd62;
	add.s32 	%r343, %r343, 1;
	setp.ne.s32 	%p71, %r343, 6;
	@%p71 bra 	$L__BB2_177;
	shr.u32 	%r156, %r66, 23;
	st.local.u32 	[%rd2+24], %rd122;
	and.b32  	%r69, %r156, 31;
	and.b32  	%r157, %r156, 224;
	add.s32 	%r158, %r157, -128;
	shr.u32 	%r159, %r158, 5;
	mul.wide.u32 	%rd64, %r159, 4;
	sub.s64 	%rd22, %rd2, %rd64;
	ld.local.u32 	%r344, [%rd22+24];
	ld.local.u32 	%r345, [%rd22+20];
	setp.eq.s32 	%p72, %r69, 0;
	@%p72 bra 	$L__BB2_180;
	shf.l.wrap.b32 	%r344, %r345, %r344, %r69;
	ld.local.u32 	%r160, [%rd22+16];
	shf.l.wrap.b32 	%r345, %r160, %r345, %r69;
$L__BB2_180:
	shr.u32 	%r161, %r344, 30;
	shf.l.wrap.b32 	%r162, %r345, %r344, 2;
	shl.b32 	%r163, %r345, 2;
	shr.u32 	%r164, %r162, 31;
	add.s32 	%r165, %r164, %r161;
	neg.s32 	%r166, %r165;
	setp.lt.s32 	%p73, %r66, 0;
	selp.b32 	%r346, %r166, %r165, %p73;
	xor.b32  	%r167, %r162, %r66;
	shr.s32 	%r168, %r162, 31;
	xor.b32  	%r169, %r168, %r162;
	xor.b32  	%r170, %r168, %r163;
	cvt.u64.u32 	%rd65, %r169;
	shl.b64 	%rd66, %rd65, 32;
	cvt.u64.u32 	%rd67, %r170;
	or.b64  	%rd68, %rd66, %rd67;
	cvt.rn.f64.s64 	%fd3, %rd68;
	mul.f64 	%fd4, %fd3, 0d3BF921FB54442D19;
	cvt.rn.f32.f64 	%f258, %fd4;
	neg.f32 	%f259, %f258;
	setp.lt.s32 	%p74, %r167, 0;
	selp.f32 	%f712, %f259, %f258, %p74;
$L__BB2_181:
	add.s32 	%r172, %r346, 1;
	mul.rn.f32 	%f261, %f712, %f712;
	and.b32  	%r173, %r346, 1;
	setp.eq.b32 	%p75, %r173, 1;
	selp.f32 	%f262, %f712, 0f3F800000, %p75;
	fma.rn.f32 	%f263, %f261, %f262, 0f00000000;
	fma.rn.f32 	%f264, %f261, 0f37CBAC00, 0fBAB607ED;
	selp.f32 	%f265, 0fB94D4153, %f264, %p75;
	selp.f32 	%f266, 0f3C0885E4, 0f3D2AAABB, %p75;
	fma.rn.f32 	%f267, %f265, %f261, %f266;
	selp.f32 	%f268, 0fBE2AAAA8, 0fBEFFFFFF, %p75;
	fma.rn.f32 	%f269, %f267, %f261, %f268;
	fma.rn.f32 	%f270, %f269, %f263, %f262;
	and.b32  	%r174, %r172, 2;
	setp.eq.s32 	%p76, %r174, 0;
	mov.f32 	%f271, 0f00000000;
	sub.f32 	%f272, %f271, %f270;
	selp.f32 	%f714, %f270, %f272, %p76;
	bra.uni 	$L__BB2_197;
$L__BB2_182:
	mov.b32 	%r79, %f43;
	mov.b64 	%rd125, 0;
	mov.b32 	%r347, 0;
	mov.u64 	%rd123, __cudart_i2opi_f;
	mov.u64 	%rd124, %rd1;
$L__BB2_183:
	.pragma "nounroll";
	ld.global.nc.u32 	%r132, [%rd123];
	shl.b32 	%r133, %r79, 8;
	or.b32  	%r134, %r133, -2147483648;
	mad.wide.u32 	%rd52, %r132, %r134, %rd125;
	shr.u64 	%rd125, %rd52, 32;
	st.local.u32 	[%rd124], %rd52;
	add.s32 	%r347, %r347, 1;
	add.s64 	%rd124, %rd124, 4;
	add.s64 	%rd123, %rd123, 4;
	setp.ne.s32 	%p63, %r347, 6;
	@%p63 bra 	$L__BB2_183;
	shr.u32 	%r135, %r79, 23;
	st.local.u32 	[%rd1+24], %rd125;
	and.b32  	%r82, %r135, 31;
	and.b32  	%r136, %r135, 224;
	add.s32 	%r137, %r136, -128;
	shr.u32 	%r138, %r137, 5;
	mul.wide.u32 	%rd53, %r138, 4;
	sub.s64 	%rd29, %rd1, %rd53;
	ld.local.u32 	%r348, [%rd29+24];
	ld.local.u32 	%r349, [%rd29+20];
	setp.eq.s32 	%p64, %r82, 0;
	@%p64 bra 	$L__BB2_186;
	shf.l.wrap.b32 	%r348, %r349, %r348, %r82;
	ld.local.u32 	%r139, [%rd29+16];
	shf.l.wrap.b32 	%r349, %r139, %r349, %r82;
$L__BB2_186:
	shr.u32 	%r140, %r348, 30;
	shf.l.wrap.b32 	%r141, %r349, %r348, 2;
	shl.b32 	%r142, %r349, 2;
	shr.u32 	%r143, %r141, 31;
	add.s32 	%r144, %r143, %r140;
	neg.s32 	%r145, %r144;
	setp.lt.s32 	%p65, %r79, 0;
	selp.b32 	%r350, %r145, %r144, %p65;
	xor.b32  	%r146, %r141, %r79;
	shr.s32 	%r147, %r141, 31;
	xor.b32  	%r148, %r147, %r141;
	xor.b32  	%r149, %r147, %r142;
	cvt.u64.u32 	%rd54, %r148;
	shl.b64 	%rd55, %rd54, 32;
	cvt.u64.u32 	%rd56, %r149;
	or.b64  	%rd57, %rd55, %rd56;
	cvt.rn.f64.s64 	%fd1, %rd57;
	mul.f64 	%fd2, %fd1, 0d3BF921FB54442D19;
	cvt.rn.f32.f64 	%f239, %fd2;
	neg.f32 	%f240, %f239;
	setp.lt.s32 	%p66, %r146, 0;
	selp.f32 	%f713, %f240, %f239, %p66;
$L__BB2_187:
	mul.f32 	%f242, %f713, %f713;
	fma.rn.f32 	%f243, %f242, 0f3C190000, 0f3B560000;
	fma.rn.f32 	%f244, %f243, %f242, 0f3CC70000;
	fma.rn.f32 	%f245, %f244, %f242, 0f3D5B0000;
	fma.rn.f32 	%f246, %f245, %f242, 0f3E089438;
	fma.rn.f32 	%f247, %f246, %f242, 0f3EAAAA88;
	mul.rn.f32 	%f248, %f242, %f713;
	fma.rn.f32 	%f249, %f247, %f248, %f713;
	abs.f32 	%f250, %f713;
	setp.eq.f32 	%p67, %f250, 0f3A00B43C;
	selp.f32 	%f251, %f713, %f249, %p67;
	and.b32  	%r151, %r350, 1;
	setp.eq.b32 	%p68, %r151, 1;
	neg.f32 	%f252, %f251;
	rcp.approx.ftz.f32 	%f253, %f252;
	selp.f32 	%f714, %f253, %f251, %p68;
	bra.uni 	$L__BB2_197;
$L__BB2_188:
	abs.f32 	%f210, %f43;
	mov.f32 	%f211, 0f3FB8AA3B;
	mul.rn.f32 	%f212, %f210, %f211;
	cvt.rzi.f32.f32 	%f213, %f212;
	abs.f32 	%f214, %f213;
	setp.gt.f32 	%p59, %f214, 0f42FC0000;
	mov.f32 	%f215, 0f42FC0000;
	copysign.f32 	%f216, %f213, %f215;
	selp.f32 	%f217, %f216, %f213, %p59;
	fma.rn.f32 	%f218, %f217, 0fBF317218, %f210;
	fma.rn.f32 	%f219, %f217, 0f3102E308, %f218;
	mul.f32 	%f220, %f219, 0f3FB8AA3B;
	add.f32 	%f221, %f217, 0f4B40007D;
	mov.b32 	%r129, %f221;
	shl.b32 	%r130, %r129, 23;
	mov.b32 	%f222, %r130;
	ex2.approx.ftz.f32 	%f223, %f220;
	mul.f32 	%f224, %f223, %f222;
	mov.f32 	%f225, 0fBE000000;
	div.approx.ftz.f32 	%f226, %f225, %f224;
	fma.rn.f32 	%f227, %f224, 0f40000000, %f226;
	mul.f32 	%f228, %f43, %f43;
	fma.rn.f32 	%f229, %f228, 0f363D0ADA, 0f394FFF49;
	fma.rn.f32 	%f230, %f229, %f228, 0f3C08889A;
	fma.rn.f32 	%f231, %f230, %f228, 0f3E2AAAAB;
	mul.f32 	%f232, %f228, %f231;
	fma.rn.f32 	%f233, %f232, %f43, %f43;
	setp.ge.f32 	%p60, %f210, 0f3F800000;
	copysign.f32 	%f234, %f43, %f227;
	selp.f32 	%f714, %f234, %f233, %p60;
	bra.uni 	$L__BB2_197;
$L__BB2_189:
	abs.f32 	%f193, %f43;
	mov.f32 	%f194, 0f3FB8AA3B;
	mul.rn.f32 	%f195, %f193, %f194;
	cvt.rzi.f32.f32 	%f196, %f195;
	abs.f32 	%f197, %f196;
	setp.gt.f32 	%p58, %f197, 0f42FC0000;
	mov.f32 	%f198, 0f42FC0000;
	copysign.f32 	%f199, %f196, %f198;
	selp.f32 	%f200, %f199, %f196, %p58;
	fma.rn.f32 	%f201, %f200, 0fBF317218, %f193;
	fma.rn.f32 	%f202, %f200, 0f3102E308, %f201;
	mul.f32 	%f203, %f202, 0f3FB8AA3B;
	add.f32 	%f204, %f200, 0f4B40007D;
	mov.b32 	%r127, %f204;
	shl.b32 	%r128, %r127, 23;
	mov.b32 	%f205, %r128;
	ex2.approx.ftz.f32 	%f206, %f203;
	mul.f32 	%f207, %f206, %f205;
	mov.f32 	%f208, 0f3E000000;
	div.approx.ftz.f32 	%f209, %f208, %f207;
	fma.rn.f32 	%f714, %f207, 0f40000000, %f209;
	bra.uni 	$L__BB2_197;
$L__BB2_190:
	fma.rn.f32 	%f168, %f43, 0f3BBB989D, 0f3F000000;
	cvt.sat.f32.f32 	%f169, %f168;
	mov.f32 	%f170, 0f4B400001;
	mov.f32 	%f171, 0f437C0000;
	fma.rm.f32 	%f172, %f169, %f171, %f170;
	add.f32 	%f173, %f172, 0fCB40007F;
	neg.f32 	%f174, %f173;
	fma.rn.f32 	%f175, %f43, 0f3FB8AA3B, %f174;
	fma.rn.f32 	%f176, %f43, 0f32A57060, %f175;
	mov.b32 	%r125, %f172;
	shl.b32 	%r126, %r125, 23;
	mov.b32 	%f177, %r126;
	ex2.approx.ftz.f32 	%f178, %f176;
	mul.f32 	%f714, %f178, %f177;
	bra.uni 	$L__BB2_197;
$L__BB2_191:
	setp.lt.f32 	%p53, %f43, 0f00800000;
	mul.f32 	%f148, %f43, 0f4B000000;
	selp.f32 	%f149, %f148, %f43, %p53;
	selp.f32 	%f150, 0fC1B80000, 0f00000000, %p53;
	mov.b32 	%r121, %f149;
	add.s32 	%r122, %r121, -1059760811;
	and.b32  	%r123, %r122, -8388608;
	sub.s32 	%r124, %r121, %r123;
	mov.b32 	%f151, %r124;
	cvt.rn.f32.s32 	%f152, %r123;
	fma.rn.f32 	%f153, %f152, 0f34000000, %f150;
	add.f32 	%f154, %f151, 0fBF800000;
	fma.rn.f32 	%f155, %f154, 0fBE055027, 0f3E1039F6;
	fma.rn.f32 	%f156, %f155, %f154, 0fBDF8CDCC;
	fma.rn.f32 	%f157, %f156, %f154, 0f3E0F2955;
	fma.rn.f32 	%f158, %f157, %f154, 0fBE2AD8B9;
	fma.rn.f32 	%f159, %f158, %f154, 0f3E4CED0B;
	fma.rn.f32 	%f160, %f159, %f154, 0fBE7FFF22;
	fma.rn.f32 	%f161, %f160, %f154, 0f3EAAAA78;
	fma.rn.f32 	%f162, %f161, %f154, 0fBF000000;
	mul.f32 	%f163, %f154, %f162;
	fma.rn.f32 	%f164, %f163, %f154, %f154;
	fma.rn.f32 	%f165, %f153, 0f3F317218, %f164;
	setp.gt.u32 	%p54, %r121, 2139095039;
	fma.rn.f32 	%f166, %f149, 0f7F800000, 0f7F800000;
	selp.f32 	%f167, %f166, %f165, %p54;
	setp.eq.f32 	%p55, %f149, 0f00000000;
	selp.f32 	%f714, 0fFF800000, %f167, %p55;
	bra.uni 	$L__BB2_197;
$L__BB2_192:
	abs.f32 	%f127, %f43;
	fma.rn.f32 	%f128, %f127, 0fBF000000, 0f3F000000;
	rsqrt.approx.ftz.f32 	%f129, %f128;
	mul.f32 	%f130, %f128, %f129;
	mul.f32 	%f131, %f129, 0fBF000000;
	fma.rn.f32 	%f132, %f130, %f131, 0f3F000000;
	fma.rn.f32 	%f133, %f130, %f132, %f130;
	setp.eq.f32 	%p49, %f127, 0f3F800000;
	selp.f32 	%f134, 0f00000000, %f133, %p49;
	setp.gt.f32 	%p50, %f127, 0f3F0F5C29;
	selp.f32 	%f135, %f134, %f127, %p50;
	mul.f32 	%f136, %f135, %f135;
	fma.rn.f32 	%f137, %f136, 0f3D4DD2F7, 0f3C99CA97;
	fma.rn.f32 	%f138, %f137, %f136, 0f3D3F90E8;
	fma.rn.f32 	%f139, %f138, %f136, 0f3D993CCF;
	fma.rn.f32 	%f140, %f139, %f136, 0f3E2AAC04;
	mul.f32 	%f141, %f136, %f140;
	fma.rn.f32 	%f142, %f141, %f135, %f135;
	mul.f32 	%f143, %f142, 0fC0000000;
	fma.rn.f32 	%f144, 0f3F6EE581, 0f3FD774EB, %f143;
	selp.f32 	%f145, %f144, %f142, %p50;
	setp.num.f32 	%p51, %f145, %f145;
	copysign.f32 	%f146, %f43, %f145;
	selp.f32 	%f714, %f146, %f145, %p51;
	bra.uni 	$L__BB2_197;
$L__BB2_193:
	abs.f32 	%f104, %f43;
	fma.rn.f32 	%f105, %f104, 0fBF000000, 0f3F000000;
	rsqrt.approx.ftz.f32 	%f106, %f105;
	mul.f32 	%f107, %f105, %f106;
	mul.f32 	%f108, %f106, 0fBF000000;
	fma.rn.f32 	%f109, %f107, %f108, 0f3F000000;
	fma.rn.f32 	%f110, %f107, %f109, %f107;
	setp.eq.f32 	%p46, %f104, 0f3F800000;
	selp.f32 	%f111, 0f00000000, %f110, %p46;
	setp.gt.f32 	%p47, %f104, 0f3F0F5C29;
	selp.f32 	%f112, %f111, %f104, %p47;
	copysign.f32 	%f113, %f43, %f112;
	mul.f32 	%f114, %f113, %f113;
	fma.rn.f32 	%f115, %f114, 0f3D10ECEF, 0f3C8B1ABB;
	fma.rn.f32 	%f116, %f115, %f114, 0f3CFC028C;
	fma.rn.f32 	%f117, %f116, %f114, 0f3D372139;
	fma.rn.f32 	%f118, %f117, %f114, 0f3D9993DB;
	fma.rn.f32 	%f119, %f118, %f114, 0f3E2AAAC6;
	mul.f32 	%f120, %f114, %f119;
	fma.rn.f32 	%f121, %f120, %f113, %f113;
	neg.f32 	%f122, %f121;
	selp.f32 	%f123, %f121, %f122, %p47;
	fma.rn.f32 	%f124, 0f3F6EE581, 0f3FD774EB, %f123;
	setp.gt.f32 	%p48, %f43, 0f3F0F5C29;
	selp.f32 	%f125, %f121, %f124, %p48;
	add.f32 	%f126, %f125, %f125;
	selp.f32 	%f714, %f126, %f125, %p47;
	bra.uni 	$L__BB2_197;
$L__BB2_194:
	setp.eq.f32 	%p136, %f43, 0f00000000;
	mov.f32 	%f714, 0fCE6E6B28;
	@%p136 bra 	$L__BB2_197;
	abs.f32 	%f442, %f43;
	setp.lt.f32 	%p137, %f442, 0f00800000;
	mul.f32 	%f443, %f442, 0f4B000000;
	selp.f32 	%f444, %f443, %f442, %p137;
	selp.f32 	%f445, 0fC1B80000, 0f00000000, %p137;
	mov.b32 	%r225, %f444;
	add.s32 	%r226, %r225, -1059760811;
	and.b32  	%r227, %r226, -8388608;
	sub.s32 	%r228, %r225, %r227;
	mov.b32 	%f446, %r228;
	cvt.rn.f32.s32 	%f447, %r227;
	fma.rn.f32 	%f448, %f447, 0f34000000, %f445;
	add.f32 	%f449, %f446, 0fBF800000;
	fma.rn.f32 	%f450, %f449, 0fBE055027, 0f3E1039F6;
	fma.rn.f32 	%f451, %f450, %f449, 0fBDF8CDCC;
	fma.rn.f32 	%f452, %f451, %f449, 0f3E0F2955;
	fma.rn.f32 	%f453, %f452, %f449, 0fBE2AD8B9;
	fma.rn.f32 	%f454, %f453, %f449, 0f3E4CED0B;
	fma.rn.f32 	%f455, %f454, %f449, 0fBE7FFF22;
	fma.rn.f32 	%f456, %f455, %f449, 0f3EAAAA78;
	fma.rn.f32 	%f457, %f456, %f449, 0fBF000000;
	mul.f32 	%f458, %f449, %f457;
	fma.rn.f32 	%f459, %f458, %f449, %f449;
	fma.rn.f32 	%f460, %f448, 0f3F317218, %f459;
	setp.gt.u32 	%p138, %r225, 2139095039;
	fma.rn.f32 	%f461, %f444, 0f7F800000, 0f7F800000;
	selp.f32 	%f462, %f461, %f460, %p138;
	setp.eq.f32 	%p139, %f444, 0f00000000;
	selp.f32 	%f714, 0fFF800000, %f462, %p139;
	bra.uni 	$L__BB2_197;
$L__BB2_196:
	abs.f32 	%f463, %f43;
	setp.le.f32 	%p140, %f463, 0f3089705F;
	setp.lt.f32 	%p141, %f43, 0f00000000;
	selp.f32 	%f464, 0fB089705F, 0f3089705F, %p141;
	selp.f32 	%f465, %f464, %f43, %p140;
	rcp.rn.f32 	%f714, %f465;
$L__BB2_197:
	st.shared.f32 	[%r51+-8], %f714;
	shl.b32 	%r229, %r351, 2;
	add.s32 	%r230, %r1, %r229;
	mov.b32 	%r231, 0;
	st.shared.u32 	[%r230+-8], %r231;
	add.s32 	%r232, %r2, %r229;
	st.shared.u32 	[%r232+-8], %r231;
	add.s32 	%r233, %r3, %r229;
	st.shared.u32 	[%r233+-8], %r231;
	add.s32 	%r351, %r351, -1;
$L__BB2_198:
	setp.gt.u32 	%p230, %r4, 1;
	@%p230 bra 	$L__BB2_3;
$L__BB2_199:
	setp.lt.s32 	%p231, %r351, 1;
	mov.f32 	%f715, 0f00000000;
	@%p231 bra 	$L__BB2_201;
	shl.b32 	%r321, %r351, 2;
	mov.u32 	%r322, smem;
	add.s32 	%r323, %r322, %r321;
	ld.shared.f32 	%f715, [%r323+-4];
$L__BB2_201:
	ld.param.u64 	%rd117, [_Z18eval_prefix_kernelPKiPKfS2_iiPf_param_5];
	cvta.to.global.u64 	%rd113, %rd117;
	st.global.f32 	[%rd113], %f715;
$L__BB2_202:
	ret;

}
	// .globl	_Z17eval_async_kernelILi128ELi4EEvPKiPKfS3_iiiPf
.visible .entry _Z17eval_async_kernelILi128ELi4EEvPKiPKfS3_iiiPf(
	.param .u64 .ptr .align 1 _Z17eval_async_kernelILi128ELi4EEvPKiPKfS3_iiiPf_param_0,
	.param .u64 .ptr .align 1 _Z17eval_async_kernelILi128ELi4EEvPKiPKfS3_iiiPf_param_1,
	.param .u64 .ptr .align 1 _Z17eval_async_kernelILi128ELi4EEvPKiPKfS3_iiiPf_param_2,
	.param .u32 _Z17eval_async_kernelILi128ELi4EEvPKiPKfS3_iiiPf_param_3,
	.param .u32 _Z17eval_async_kernelILi128ELi4EEvPKiPKfS3_iiiPf_param_4,
	.param .u32 _Z17eval_async_kernelILi128ELi4EEvPKiPKfS3_iiiPf_param_5,
	.param .u64 .ptr .align 1 _Z17eval_async_kernelILi128ELi4EEvPKiPKfS3_iiiPf_param_6
)
{
	.local .align 4 .b8 	__local_depot3[28];
	.reg .b64 	%SP;
	.reg .b64 	%SPL;
	.reg .pred 	%p<264>;
	.reg .b32 	%r<496>;
	.reg .b32 	%f<715>;
	.reg .b64 	%rd<182>;
	.reg .b64 	%fd<13>;

	mov.u64 	%SPL, __local_depot3;
	ld.param.u64 	%rd37, [_Z17eval_async_kernelILi128ELi4EEvPKiPKfS3_iiiPf_param_2];
	ld.param.u32 	%r138, [_Z17eval_async_kernelILi128ELi4EEvPKiPKfS3_iiiPf_param_3];
	ld.param.u32 	%r139, [_Z17eval_async_kernelILi128ELi4EEvPKiPKfS3_iiiPf_param_4];
	ld.param.u32 	%r140, [_Z17eval_async_kernelILi128ELi4EEvPKiPKfS3_iiiPf_param_5];
	ld.param.u64 	%rd38, [_Z17eval_async_kernelILi128ELi4EEvPKiPKfS3_iiiPf_param_6];
	cvta.to.global.u64 	%rd1, %rd38;
	add.u64 	%rd2, %SPL, 0;
	add.u64 	%rd3, %SPL, 0;
	add.u64 	%rd4, %SPL, 0;
	add.u64 	%rd5, %SPL, 0;
	add.u64 	%rd6, %SPL, 0;
	add.u64 	%rd7, %SPL, 0;
	setp.lt.s32 	%p2, %r138, 61;
	@%p2 bra 	$L__BB3_3;
	mov.u32 	%r453, %ctaid.x;
	mov.u32 	%r454, %tid.x;
	or.b32  	%r455, %r453, %r454;
	setp.ne.s32 	%p262, %r455, 0;
	@%p262 bra 	$L__BB3_242;
	mov.b32 	%r456, 2143289344;
	st.global.u32 	[%rd1], %r456;
	bra.uni 	$L__BB3_242;
$L__BB3_3:
	add.s32 	%r141, %r139, -17;
	setp.lt.u32 	%p3, %r141, -16;
	min.s32 	%r142, %r138, %r140;
	setp.lt.s32 	%p4, %r142, 1;
	or.pred  	%p5, %p4, %p3;
	@%p5 bra 	$L__BB3_242;
	mov.u32 	%r1, %tid.x;
	mov.u32 	%r2, %ntid.x;
	shl.b32 	%r3, %r2, 2;
	mov.u32 	%r143, %ctaid.x;
	mul.lo.s32 	%r4, %r3, %r143;
	add.s32 	%r144, %r4, %r3;
	min.s32 	%r5, %r140, %r144;
	setp.le.s32 	%p6, %r140, %r4;
	@%p6 bra 	$L__BB3_242;
	sub.s32 	%r145, %r5, %r4;
	min.s32 	%r146, %r3, %r145;
	max.s32 	%r6, %r146, 0;
	mul.lo.s32 	%r7, %r6, %r139;
	and.b32  	%r8, %r7, 2147483644;
	shl.b32 	%r457, %r1, 2;
	setp.ge.u32 	%p7, %r457, %r8;
	@%p7 bra 	$L__BB3_15;
	cvt.u64.u32 	%rd8, %r139;
$L__BB3_7:
	div.u32 	%r147, %r457, %r139;
	mul.lo.s32 	%r148, %r147, %r139;
	sub.s32 	%r12, %r457, %r148;
	add.s32 	%r149, %r147, %r4;
	cvt.s64.s32 	%rd45, %r149;
	cvt.u64.u32 	%rd46, %r12;
	mad.lo.s64 	%rd47, %rd45, %rd8, %rd46;
	shl.b64 	%rd48, %rd47, 2;
	add.s64 	%rd9, %rd37, %rd48;
	cvt.u64.u32 	%rd49, %r147;
	mad.lo.s64 	%rd10, %rd49, %rd8, %rd46;
	shl.b64 	%rd50, %rd10, 2;
	mov.u32 	%r150, shmem;
	cvt.u64.u32 	%rd51, %r150;
	cvta.shared.u64 	%rd52, %rd51;
	add.s64 	%rd53, %rd52, %rd50;
	or.b64  	%rd54, %rd9, %rd53;
	and.b64  	%rd55, %rd54, 15;
	setp.ne.s64 	%p8, %rd55, 0;
	sub.s32 	%r151, %r139, %r12;
	setp.lt.s32 	%p9, %r151, 4;
	or.pred  	%p10, %p8, %p9;
	@%p10 bra 	$L__BB3_9;
	cvt.u32.u64 	%r172, %rd10;
	shl.b32 	%r173, %r172, 2;
	mov.u32 	%r174, shmem;
	add.s32 	%r171, %r174, %r173;
	// begin inline asm
	{
   cp.async.cg.shared.global [%r171], [%rd9], 16;
}

	// end inline asm
	bra.uni 	$L__BB3_14;
$L__BB3_9:
	setp.ge.s32 	%p11, %r457, %r7;
	@%p11 bra 	$L__BB3_14;
	mad.lo.s32 	%r153, %r147, %r139, %r12;
	shl.b32 	%r154, %r153, 2;
	mov.u32 	%r155, shmem;
	add.s32 	%r152, %r155, %r154;
	// begin inline asm
	{
	cp.async.ca.shared.global [%r152], [%rd9], 4;
}
	// end inline asm
	add.s32 	%r14, %r457, 1;
	setp.ge.s32 	%p12, %r14, %r7;
	@%p12 bra 	$L__BB3_14;
	div.u32 	%r157, %r14, %r139;
	mul.lo.s32 	%r158, %r157, %r139;
	sub.s32 	%r159, %r14, %r158;
	cvt.u64.u32 	%rd58, %r159;
	add.s32 	%r160, %r157, %r4;
	cvt.s64.s32 	%rd59, %r160;
	mad.lo.s64 	%rd60, %rd59, %rd8, %rd58;
	shl.b64 	%rd61, %rd60, 2;
	add.s64 	%rd57, %rd37, %rd61;
	add.s32 	%r156, %r152, 4;
	// begin inline asm
	{
	cp.async.ca.shared.global [%r156], [%rd57], 4;
}
	// end inline asm
	add.s32 	%r15, %r457, 2;
	setp.ge.s32 	%p13, %r15, %r7;
	@%p13 bra 	$L__BB3_14;
	div.u32 	%r162, %r15, %r139;
	mul.lo.s32 	%r163, %r162, %r139;
	sub.s32 	%r164, %r15, %r163;
	cvt.u64.u32 	%rd63, %r164;
	add.s32 	%r165, %r162, %r4;
	cvt.s64.s32 	%rd64, %r165;
	mad.lo.s64 	%rd65, %rd64, %rd8, %rd63;
	shl.b64 	%rd66, %rd65, 2;
	add.s64 	%rd62, %rd37, %rd66;
	add.s32 	%r161, %r152, 8;
	// begin inline asm
	{
	cp.async.ca.shared.global [%r161], [%rd62], 4;
}
	// end inline asm
	add.s32 	%r16, %r457, 3;
	setp.ge.s32 	%p14, %r16, %r7;
	@%p14 bra 	$L__BB3_14;
	div.u32 	%r167, %r16, %r139;
	mul.lo.s32 	%r168, %r167, %r139;
	sub.s32 	%r169, %r16, %r168;
	cvt.u64.u32 	%rd68, %r169;
	add.s32 	%r170, %r167, %r4;
	cvt.s64.s32 	%rd69, %r170;
	mad.lo.s64 	%rd70, %rd69, %rd8, %rd68;
	shl.b64 	%rd71, %rd70, 2;
	add.s64 	%rd67, %rd37, %rd71;
	add.s32 	%r166, %r152, 12;
	// begin inline asm
	{
	cp.async.ca.shared.global [%r166], [%rd67], 4;
}
	// end inline asm
$L__BB3_14:
	add.s32 	%r457, %r457, 512;
	setp.lt.u32 	%p15, %r457, %r8;
	@%p15 bra 	$L__BB3_7;
$L__BB3_15:
	add.s32 	%r460, %r8, %r1;
	setp.ge.s32 	%p16, %r460, %r7;
	@%p16 bra 	$L__BB3_22;
	cvt.u64.u32 	%rd11, %r139;
	add.s32 	%r175, %r460, 128;
	max.s32 	%r176, %r7, %r175;
	not.b32 	%r177, %r1;
	add.s32 	%r178, %r176, %r177;
	sub.s32 	%r19, %r178, %r8;
	and.b32  	%r179, %r19, 384;
	setp.eq.s32 	%p17, %r179, 384;
	@%p17 bra 	$L__BB3_19;
	mov.b32 	%r459, 0;
$L__BB3_18:
	.pragma "nounroll";
	div.u32 	%r182, %r460, %r139;
	mul.lo.s32 	%r183, %r182, %r139;
	sub.s32 	%r184, %r460, %r183;
	cvt.u64.u32 	%rd74, %r184;
	add.s32 	%r185, %r182, %r4;
	cvt.s64.s32 	%rd75, %r185;
	mad.lo.s64 	%rd76, %rd75, %rd11, %rd74;
	shl.b64 	%rd77, %rd76, 2;
	add.s64 	%rd73, %rd37, %rd77;
	shl.b32 	%r186, %r460, 2;
	mov.u32 	%r187, shmem;
	add.s32 	%r181, %r187, %r186;
	// begin inline asm
	{
	cp.async.ca.shared.global [%r181], [%rd73], 4;
}
	// end inline asm
	add.s32 	%r460, %r460, 128;
	add.s32 	%r459, %r459, 1;
	shr.u32 	%r188, %r19, 7;
	add.s32 	%r189, %r188, 1;
	and.b32  	%r190, %r189, 3;
	setp.ne.s32 	%p18, %r459, %r190;
	@%p18 bra 	$L__BB3_18;
$L__BB3_19:
	setp.lt.u32 	%p19, %r19, 384;
	@%p19 bra 	$L__BB3_22;
	mov.u32 	%r200, shmem;
$L__BB3_21:
	div.u32 	%r195, %r460, %r139;
	mul.lo.s32 	%r196, %r195, %r139;
	sub.s32 	%r197, %r460, %r196;
	cvt.u64.u32 	%rd82, %r197;
	add.s32 	%r198, %r195, %r4;
	cvt.s64.s32 	%rd83, %r198;
	mad.lo.s64 	%rd84, %rd83, %rd11, %rd82;
	shl.b64 	%rd85, %rd84, 2;
	add.s64 	%rd78, %rd37, %rd85;
	shl.b32 	%r199, %r460, 2;
	add.s32 	%r191, %r200, %r199;
	// begin inline asm
	{
	cp.async.ca.shared.global [%r191], [%rd78], 4;
}
	// end inline asm
	add.s32 	%r201, %r460, 128;
	div.u32 	%r202, %r201, %r139;
	mul.lo.s32 	%r203, %r202, %r139;
	sub.s32 	%r204, %r201, %r203;
	cvt.u64.u32 	%rd86, %r204;
	add.s32 	%r205, %r202, %r4;
	cvt.s64.s32 	%rd87, %r205;
	mad.lo.s64 	%rd88, %rd87, %rd11, %rd86;
	shl.b64 	%rd89, %rd88, 2;
	add.s64 	%rd79, %rd37, %rd89;
	add.s32 	%r192, %r191, 512;
	// begin inline asm
	{
	cp.async.ca.shared.global [%r192], [%rd79], 4;
}
	// end inline asm
	add.s32 	%r206, %r460, 256;
	div.u32 	%r207, %r206, %r139;
	mul.lo.s32 	%r208, %r207, %r139;
	sub.s32 	%r209, %r206, %r208;
	cvt.u64.u32 	%rd90, %r209;
	add.s32 	%r210, %r207, %r4;
	cvt.s64.s32 	%rd91, %r210;
	mad.lo.s64 	%rd92, %rd91, %rd11, %rd90;
	shl.b64 	%rd93, %rd92, 2;
	add.s64 	%rd80, %rd37, %rd93;
	add.s32 	%r193, %r191, 1024;
	// begin inline asm
	{
	cp.async.ca.shared.global [%r193], [%rd80], 4;
}
	// end inline asm
	add.s32 	%r211, %r460, 384;
	div.u32 	%r212, %r211, %r139;
	mul.lo.s32 	%r213, %r212, %r139;
	sub.s32 	%r214, %r211, %r213;
	cvt.u64.u32 	%rd94, %r214;
	add.s32 	%r215, %r212, %r4;
	cvt.s64.s32 	%rd95, %r215;
	mad.lo.s64 	%rd96, %rd95, %rd11, %rd94;
	shl.b64 	%rd97, %rd96, 2;
	add.s64 	%rd81, %rd37, %rd97;
	add.s32 	%r194, %r191, 1536;
	// begin inline asm
	{
	cp.async.ca.shared.global [%r194], [%rd81], 4;
}
	// end inline asm
	add.s32 	%r460, %r460, 512;
	setp.lt.s32 	%p20, %r460, %r7;
	@%p20 bra 	$L__BB3_21;
$L__BB3_22:
	// begin inline asm
	cp.async.commit_group;

	// end inline asm
	add.s32 	%r462, %r6, %r1;
	setp.ge.u32 	%p21, %r462, %r3;
	setp.lt.s32 	%p22, %r139, 1;
	or.pred  	%p23, %p21, %p22;
	@%p23 bra 	$L__BB3_38;
	and.b32  	%r28, %r139, 15;
	add.s32 	%r29, %r28, -1;
	and.b32  	%r30, %r139, 7;
	add.s32 	%r31, %r30, -1;
	and.b32  	%r32, %r139, 16;
	and.b32  	%r33, %r139, 3;
$L__BB3_24:
	setp.lt.u32 	%p24, %r139, 16;
	mul.lo.s32 	%r35, %r462, %r139;
	mov.b32 	%r465, 0;
	@%p24 bra 	$L__BB3_27;
	mov.b32 	%r463, 0;
$L__BB3_26:
	.pragma "nounroll";
	add.s32 	%r218, %r463, %r35;
	shl.b32 	%r219, %r218, 2;
	mov.u32 	%r220, shmem;
	add.s32 	%r221, %r220, %r219;
	mov.b32 	%r222, 0;
	st.shared.u32 	[%r221], %r222;
	st.shared.u32 	[%r221+4], %r222;
	st.shared.u32 	[%r221+8], %r222;
	st.shared.u32 	[%r221+12], %r222;
	st.shared.u32 	[%r221+16], %r222;
	st.shared.u32 	[%r221+20], %r222;
	st.shared.u32 	[%r221+24], %r222;
	st.shared.u32 	[%r221+28], %r222;
	st.shared.u32 	[%r221+32], %r222;
	st.shared.u32 	[%r221+36], %r222;
	st.shared.u32 	[%r221+40], %r222;
	st.shared.u32 	[%r221+44], %r222;
	st.shared.u32 	[%r221+48], %r222;
	st.shared.u32 	[%r221+52], %r222;
	st.shared.u32 	[%r221+56], %r222;
	st.shared.u32 	[%r221+60], %r222;
	add.s32 	%r463, %r463, 16;
	setp.ne.s32 	%p25, %r463, %r32;
	mov.u32 	%r465, %r32;
	@%p25 bra 	$L__BB3_26;
$L__BB3_27:
	setp.eq.s32 	%p26, %r28, 0;
	@%p26 bra 	$L__BB3_37;
	setp.lt.u32 	%p27, %r29, 7;
	@%p27 bra 	$L__BB3_30;
	add.s32 	%r223, %r465, %r35;
	shl.b32 	%r224, %r223, 2;
	mov.u32 	%r225, shmem;
	add.s32 	%r226, %r225, %r224;
	mov.b32 	%r227, 0;
	st.shared.u32 	[%r226], %r227;
	st.shared.u32 	[%r226+4], %r227;
	st.shared.u32 	[%r226+8], %r227;
	st.shared.u32 	[%r226+12], %r227;
	st.shared.u32 	[%r226+16], %r227;
	st.shared.u32 	[%r226+20], %r227;
	st.shared.u32 	[%r226+24], %r227;
	st.shared.u32 	[%r226+28], %r227;
	add.s32 	%r465, %r465, 8;
$L__BB3_30:
	setp.eq.s32 	%p28, %r30, 0;
	@%p28 bra 	$L__BB3_37;
	setp.lt.u32 	%p29, %r31, 3;
	@%p29 bra 	$L__BB3_33;
	add.s32 	%r228, %r465, %r35;
	shl.b32 	%r229, %r228, 2;
	mov.u32 	%r230, shmem;
	add.s32 	%r231, %r230, %r229;
	mov.b32 	%r232, 0;
	st.shared.u32 	[%r231], %r232;
	st.shared.u32 	[%r231+4], %r232;
	st.shared.u32 	[%r231+8], %r232;
	st.shared.u32 	[%r231+12], %r232;
	add.s32 	%r465, %r465, 4;
$L__BB3_33:
	setp.eq.s32 	%p30, %r33, 0;
	@%p30 bra 	$L__BB3_37;
	setp.eq.s32 	%p31, %r33, 1;
	add.s32 	%r233, %r465, %r35;
	shl.b32 	%r234, %r233, 2;
	mov.u32 	%r235, shmem;
	add.s32 	%r43, %r235, %r234;
	mov.b32 	%r236, 0;
	st.shared.u32 	[%r43], %r236;
	@%p31 bra 	$L__BB3_37;
	setp.eq.s32 	%p32, %r33, 2;
	mov.b32 	%r237, 0;
	st.shared.u32 	[%r43+4], %r237;
	@%p32 bra 	$L__BB3_37;
	mov.b32 	%r238, 0;
	st.shared.u32 	[%r43+8], %r238;
$L__BB3_37:
	add.s32 	%r462, %r462, 128;
	setp.lt.u32 	%p33, %r462, %r3;
	@%p33 bra 	$L__BB3_24;
$L__BB3_38:
	shl.b32 	%r240, %r139, 12;
	mad.lo.s32 	%r241, %r1, 240, %r240;
	mov.u32 	%r242, shmem;
	add.s32 	%r45, %r242, %r241;
	// begin inline asm
	cp.async.wait_group 0;

	// end inline asm
	bar.sync 	0;
	mov.b32 	%r467, 0;
	mov.u64 	%rd159, __cudart_i2opi_f;
$L__BB3_39:
	mad.lo.s32 	%r243, %r467, %r2, %r4;
	sub.s32 	%r244, %r5, %r243;
	min.s32 	%r245, %r2, %r244;
	setp.le.s32 	%p34, %r245, %r1;
	@%p34 bra 	$L__BB3_241;
	setp.lt.s32 	%p35, %r138, 1;
	mov.b32 	%r494, 0;
	@%p35 bra 	$L__BB3_238;
	mov.b32 	%r494, 0;
	mov.u32 	%r468, %r138;
$L__BB3_42:
	mov.u32 	%r47, %r468;
	ld.param.u64 	%rd172, [_Z17eval_async_kernelILi128ELi4EEvPKiPKfS3_iiiPf_param_1];
	ld.param.u64 	%rd171, [_Z17eval_async_kernelILi128ELi4EEvPKiPKfS3_iiiPf_param_0];
	cvta.to.global.u64 	%rd12, %rd172;
	add.s32 	%r468, %r47, -1;
	cvta.to.global.u64 	%rd98, %rd171;
	mul.wide.u32 	%rd99, %r468, 4;
	add.s64 	%rd100, %rd98, %rd99;
	ld.global.nc.u32 	%r50, [%rd100];
	mov.pred 	%p263, -1;
	add.s32 	%r248, %r50, -10;
	setp.lt.u32 	%p37, %r248, 15;
	@%p37 bra 	$L__BB3_50;
	setp.eq.s32 	%p38, %r50, -1;
	@%p38 bra 	$L__BB3_46;
	setp.ne.s32 	%p39, %r50, 0;
	@%p39 bra 	$L__BB3_49;
	mul.wide.u32 	%rd103, %r468, 4;
	add.s64 	%rd104, %rd12, %rd103;
	ld.global.nc.f32 	%f102, [%rd104];
	add.s32 	%r51, %r494, 1;
	shl.b32 	%r256, %r494, 2;
	add.s32 	%r257, %r45, %r256;
	st.shared.f32 	[%r257], %f102;
	mov.u32 	%r494, %r51;
	bra.uni 	$L__BB3_237;
$L__BB3_46:
	mul.wide.u32 	%rd101, %r468, 4;
	add.s64 	%rd102, %rd12, %rd101;
	ld.global.nc.f32 	%f101, [%rd102];
	cvt.rzi.s32.f32 	%r52, %f101;
	setp.ge.u32 	%p40, %r52, %r139;
	mov.f32 	%f705, 0f00000000;
	@%p40 bra 	$L__BB3_48;
	mad.lo.s32 	%r249, %r467, %r2, %r1;
	mad.lo.s32 	%r250, %r249, %r139, %r52;
	shl.b32 	%r251, %r250, 2;
	mov.u32 	%r252, shmem;
	add.s32 	%r253, %r252, %r251;
	ld.shared.f32 	%f705, [%r253];
$L__BB3_48:
	add.s32 	%r53, %r494, 1;
	shl.b32 	%r254, %r494, 2;
	add.s32 	%r255, %r45, %r254;
	st.shared.f32 	[%r255], %f705;
	mov.u32 	%r494, %r53;
	bra.uni 	$L__BB3_237;
$L__BB3_49:
	mov.pred 	%p263, 0;
$L__BB3_50:
	add.s32 	%r258, %r50, -25;
	setp.gt.u32 	%p42, %r258, 2;
	not.pred 	%p43, %p263;
	and.pred  	%p44, %p42, %p43;
	mov.f32 	%f703, 0f00000000;
	mov.f32 	%f713, 0f00000000;
	@%p44 bra 	$L__BB3_141;
	shl.b32 	%r368, %r494, 2;
	add.s32 	%r54, %r45, %r368;
	ld.shared.f32 	%f3, [%r54+-4];
	setp.gt.s32 	%p172, %r50, 13;
	@%p172 bra 	$L__BB3_77;
	setp.gt.s32 	%p192, %r50, 6;
	@%p192 bra 	$L__BB3_62;
	setp.gt.s32 	%p202, %r50, 3;
	@%p202 bra 	$L__BB3_58;
	setp.eq.s32 	%p206, %r50, 1;
	@%p206 bra 	$L__BB3_102;
	setp.eq.s32 	%p207, %r50, 2;
	mov.f32 	%f709, %f3;
	@%p207 bra 	$L__BB3_140;
	setp.eq.s32 	%p208, %r50, 3;
	mov.f32 	%f709, %f703;
	@%p208 bra 	$L__BB3_57;
	bra.uni 	$L__BB3_140;
$L__BB3_57:
	mul.f32 	%f709, %f3, 0f00000000;
	bra.uni 	$L__BB3_140;
$L__BB3_58:
	setp.eq.s32 	%p203, %r50, 4;
	@%p203 bra 	$L__BB3_103;
	setp.eq.s32 	%p204, %r50, 5;
	@%p204 bra 	$L__BB3_104;
	setp.eq.s32 	%p205, %r50, 6;
	mov.f32 	%f709, %f703;
	@%p205 bra 	$L__BB3_61;
	bra.uni 	$L__BB3_140;
$L__BB3_61:
	setp.le.f32 	%p258, %f3, 0f00000000;
	selp.f32 	%f709, %f3, 0f00000000, %p258;
	bra.uni 	$L__BB3_140;
$L__BB3_62:
	setp.gt.s32 	%p193, %r50, 9;
	@%p193 bra 	$L__BB3_68;
	setp.eq.s32 	%p199, %r50, 7;
	@%p199 bra 	$L__BB3_105;
	setp.eq.s32 	%p200, %r50, 8;
	@%p200 bra 	$L__BB3_106;
	setp.eq.s32 	%p201, %r50, 9;
	mov.f32 	%f709, %f703;
	@%p201 bra 	$L__BB3_66;
	bra.uni 	$L__BB3_140;
$L__BB3_66:
	setp.eq.f32 	%p256, %f3, 0f00000000;
	mov.f32 	%f709, %f703;
	@%p256 bra 	$L__BB3_140;
	mov.f32 	%f709, 0f3F800000;
	bra.uni 	$L__BB3_140;
$L__BB3_68:
	setp.gt.s32 	%p194, %r50, 11;
	@%p194 bra 	$L__BB3_74;
	setp.eq.s32 	%p197, %r50, 10;
	@%p197 bra 	$L__BB3_107;
	setp.eq.s32 	%p198, %r50, 11;
	mov.f32 	%f709, %f703;
	@%p198 bra 	$L__BB3_71;
	bra.uni 	$L__BB3_140;
$L__BB3_71:
	mul.f32 	%f660, %f3, 0f3F22F983;
	cvt.rni.s32.f32 	%r477, %f660;
	cvt.rn.f32.s32 	%f661, %r477;
	fma.rn.f32 	%f662, %f661, 0fBFC90FDA, %f3;
	fma.rn.f32 	%f663, %f661, 0fB3A22168, %f662;
	fma.rn.f32 	%f707, %f661, 0fA7C234C5, %f663;
	abs.f32 	%f16, %f3;
	setp.ltu.f32 	%p240, %f16, 0f47CE4780;
	@%p240 bra 	$L__BB3_121;
	setp.neu.f32 	%p241, %f16, 0f7F800000;
	@%p241 bra 	$L__BB3_116;
	mov.f32 	%f666, 0f00000000;
	mul.rn.f32 	%f707, %f3, %f666;
	mov.b32 	%r477, 0;
	bra.uni 	$L__BB3_121;
$L__BB3_74:
	setp.eq.s32 	%p195, %r50, 12;
	@%p195 bra 	$L__BB3_122;
	setp.eq.s32 	%p196, %r50, 13;
	mov.f32 	%f709, %f703;
	@%p196 bra 	$L__BB3_76;
	bra.uni 	$L__BB3_140;
$L__BB3_76:
	abs.f32 	%f616, %f3;
	mov.f32 	%f617, 0f3FB8AA3B;
	mul.rn.f32 	%f618, %f616, %f617;
	cvt.rzi.f32.f32 	%f619, %f618;
	abs.f32 	%f620, %f619;
	setp.gt.f32 	%p230, %f620, 0f42FC0000;
	mov.f32 	%f621, 0f42FC0000;
	copysign.f32 	%f622, %f619, %f621;
	selp.f32 	%f623, %f622, %f619, %p230;
	fma.rn.f32 	%f624, %f623, 0fBF317218, %f616;
	fma.rn.f32 	%f625, %f623, 0f3102E308, %f624;
	mul.f32 	%f626, %f625, 0f3FB8AA3B;
	add.f32 	%f627, %f623, 0f4B40007D;
	mov.b32 	%r381, %f627;
	shl.b32 	%r382, %r381, 23;
	mov.b32 	%f628, %r382;
	ex2.approx.ftz.f32 	%f629, %f626;
	mul.f32 	%f630, %f629, %f628;
	mov.f32 	%f631, 0fBE000000;
	div.approx.ftz.f32 	%f632, %f631, %f630;
	fma.rn.f32 	%f633, %f630, 0f40000000, %f632;
	mul.f32 	%f634, %f3, %f3;
	fma.rn.f32 	%f635, %f634, 0f363D0ADA, 0f394FFF49;
	fma.rn.f32 	%f636, %f635, %f634, 0f3C08889A;
	fma.rn.f32 	%f637, %f636, %f634, 0f3E2AAAAB;
	mul.f32 	%f638, %f634, %f637;
	fma.rn.f32 	%f639, %f638, %f3, %f3;
	setp.ge.f32 	%p231, %f616, 0f3F800000;
	copysign.f32 	%f640, %f3, %f633;
	selp.f32 	%f709, %f640, %f639, %p231;
	bra.uni 	$L__BB3_140;
$L__BB3_77:
	setp.gt.s32 	%p173, %r50, 20;
	@%p173 bra 	$L__BB3_90;
	setp.gt.s32 	%p183, %r50, 16;
	@%p183 bra 	$L__BB3_83;
	setp.eq.s32 	%p189, %r50, 14;
	@%p189 bra 	$L__BB3_131;
	setp.eq.s32 	%p190, %r50, 15;
	@%p190 bra 	$L__BB3_132;
	setp.eq.s32 	%p191, %r50, 16;
	mov.f32 	%f709, %f703;
	@%p191 bra 	$L__BB3_82;
	bra.uni 	$L__BB3_140;
$L__BB3_82:
	fma.rn.f32 	%f574, %f3, 0f3BBB989D, 0f3F000000;
	cvt.sat.f32.f32 	%f575, %f574;
	mov.f32 	%f576, 0f4B400001;
	mov.f32 	%f577, 0f437C0000;
	fma.rm.f32 	%f578, %f575, %f577, %f576;
	add.f32 	%f579, %f578, 0fCB40007F;
	neg.f32 	%f580, %f579;
	fma.rn.f32 	%f581, %f3, 0f3FB8AA3B, %f580;
	fma.rn.f32 	%f582, %f3, 0f32A57060, %f581;
	mov.b32 	%r377, %f578;
	shl.b32 	%r378, %r377, 23;
	mov.b32 	%f583, %r378;
	ex2.approx.ftz.f32 	%f584, %f582;
	mul.f32 	%f709, %f584, %f583;
	bra.uni 	$L__BB3_140;
$L__BB3_83:
	setp.gt.s32 	%p184, %r50, 18;
	@%p184 bra 	$L__BB3_87;
	setp.eq.s32 	%p187, %r50, 17;
	@%p187 bra 	$L__BB3_133;
	setp.eq.s32 	%p188, %r50, 18;
	mov.f32 	%f709, %f703;
	@%p188 bra 	$L__BB3_86;
	bra.uni 	$L__BB3_140;
$L__BB3_86:
	setp.eq.f32 	%p223, %f3, 0f00000000;
	rcp.rn.f32 	%f553, %f3;
	selp.f32 	%f709, 0f7FC00000, %f553, %p223;
	bra.uni 	$L__BB3_140;
$L__BB3_87:
	setp.eq.s32 	%p185, %r50, 19;
	@%p185 bra 	$L__BB3_134;
	setp.eq.s32 	%p186, %r50, 20;
	mov.f32 	%f709, %f703;
	@%p186 bra 	$L__BB3_89;
	bra.uni 	$L__BB3_140;
$L__BB3_89:
	abs.f32 	%f510, %f3;
	fma.rn.f32 	%f511, %f510, 0fBF000000, 0f3F000000;
	rsqrt.approx.ftz.f32 	%f512, %f511;
	mul.f32 	%f513, %f511, %f512;
	mul.f32 	%f514, %f512, 0fBF000000;
	fma.rn.f32 	%f515, %f513, %f514, 0f3F000000;
	fma.rn.f32 	%f516, %f513, %f515, %f513;
	setp.eq.f32 	%p217, %f510, 0f3F800000;
	selp.f32 	%f517, 0f00000000, %f516, %p217;
	setp.gt.f32 	%p218, %f510, 0f3F0F5C29;
	selp.f32 	%f518, %f517, %f510, %p218;
	copysign.f32 	%f519, %f3, %f518;
	mul.f32 	%f520, %f519, %f519;
	fma.rn.f32 	%f521, %f520, 0f3D10ECEF, 0f3C8B1ABB;
	fma.rn.f32 	%f522, %f521, %f520, 0f3CFC028C;
	fma.rn.f32 	%f523, %f522, %f520, 0f3D372139;
	fma.rn.f32 	%f524, %f523, %f520, 0f3D9993DB;
	fma.rn.f32 	%f525, %f524, %f520, 0f3E2AAAC6;
	mul.f32 	%f526, %f520, %f525;
	fma.rn.f32 	%f527, %f526, %f519, %f519;
	neg.f32 	%f528, %f527;
	selp.f32 	%f529, %f527, %f528, %p218;
	fma.rn.f32 	%f530, 0f3F6EE581, 0f3FD774EB, %f529;
	setp.gt.f32 	%p219, %f3, 0f3F0F5C29;
	selp.f32 	%f531, %f527, %f530, %p219;
	add.f32 	%f532, %f531, %f531;
	selp.f32 	%f709, %f532, %f531, %p218;
	bra.uni 	$L__BB3_140;
$L__BB3_90:
	setp.gt.s32 	%p174, %r50, 23;
	@%p174 bra 	$L__BB3_95;
	setp.eq.s32 	%p180, %r50, 21;
	@%p180 bra 	$L__BB3_135;
	setp.eq.s32 	%p181, %r50, 22;
	@%p181 bra 	$L__BB3_136;
	setp.eq.s32 	%p182, %r50, 23;
	mov.f32 	%f709, %f703;
	@%p182 bra 	$L__BB3_94;
	bra.uni 	$L__BB3_140;
$L__BB3_94:
	abs.f32 	%f468, %f3;
	setp.le.f32 	%p209, %f468, 0f3089705F;
	setp.lt.f32 	%p210, %f3, 0f00000000;
	selp.f32 	%f469, 0fB089705F, 0f3089705F, %p210;
	selp.f32 	%f470, %f469, %f3, %p209;
	rcp.rn.f32 	%f709, %f470;
	bra.uni 	$L__BB3_140;
$L__BB3_95:
	setp.gt.s32 	%p175, %r50, 25;
	@%p175 bra 	$L__BB3_99;
	setp.eq.s32 	%p178, %r50, 24;
	@%p178 bra 	$L__BB3_138;
	setp.eq.s32 	%p179, %r50, 25;
	mov.f32 	%f709, %f703;
	@%p179 bra 	$L__BB3_98;
	bra.uni 	$L__BB3_140;
$L__BB3_98:
	neg.f32 	%f709, %f3;
	bra.uni 	$L__BB3_140;
$L__BB3_99:
	setp.eq.s32 	%p176, %r50, 26;
	@%p176 bra 	$L__BB3_139;
	setp.eq.s32 	%p177, %r50, 27;
	mov.f32 	%f709, %f703;
	@%p177 bra 	$L__BB3_101;
	bra.uni 	$L__BB3_140;
$L__BB3_101:
	abs.f32 	%f467, %f3;
	sqrt.rn.f32 	%f709, %f467;
	bra.uni 	$L__BB3_140;
$L__BB3_102:
	add.f32 	%f709, %f3, 0f00000000;
	bra.uni 	$L__BB3_140;
$L__BB3_103:
	mov.f32 	%f709, 0f7FC00000;
	bra.uni 	$L__BB3_140;
$L__BB3_104:
	mov.f32 	%f709, 0f3F800000;
	bra.uni 	$L__BB3_140;
$L__BB3_105:
	setp.ge.f32 	%p257, %f3, 0f00000000;
	selp.f32 	%f709, %f3, 0f00000000, %p257;
	bra.uni 	$L__BB3_140;
$L__BB3_106:
	div.rn.f32 	%f709, %f3, 0f3089705F;
	bra.uni 	$L__BB3_140;
$L__BB3_107:
	mul.f32 	%f679, %f3, 0f3F22F983;
	cvt.rni.s32.f32 	%r473, %f679;
	cvt.rn.f32.s32 	%f680, %r473;
	fma.rn.f32 	%f681, %f680, 0fBFC90FDA, %f3;
	fma.rn.f32 	%f682, %f680, 0fB3A22168, %f681;
	fma.rn.f32 	%f706, %f680, 0fA7C234C5, %f682;
	abs.f32 	%f10, %f3;
	setp.ltu.f32 	%p248, %f10, 0f47CE4780;
	@%p248 bra 	$L__BB3_115;
	setp.neu.f32 	%p249, %f10, 0f7F800000;
	@%p249 bra 	$L__BB3_110;
	mov.f32 	%f685, 0f00000000;
	mul.rn.f32 	%f706, %f3, %f685;
	mov.b32 	%r473, 0;
	bra.uni 	$L__BB3_115;
$L__BB3_110:
	mov.b32 	%r56, %f3;
	mov.b64 	%rd174, 0;
	mov.b32 	%r470, 0;
$L__BB3_111:
	.pragma "nounroll";
	mul.wide.u32 	%rd158, %r470, 4;
	add.s64 	%rd160, %rd159, %rd158;
	ld.global.nc.u32 	%r428, [%rd160];
	shl.b32 	%r429, %r56, 8;
	or.b32  	%r430, %r429, -2147483648;
	mad.wide.u32 	%rd161, %r428, %r430, %rd174;
	shr.u64 	%rd174, %rd161, 32;
	add.s64 	%rd162, %rd7, %rd158;
	st.local.u32 	[%rd162], %rd161;
	add.s32 	%r470, %r470, 1;
	setp.ne.s32 	%p250, %r470, 6;
	@%p250 bra 	$L__BB3_111;
	shr.u32 	%r431, %r56, 23;
	st.local.u32 	[%rd7+24], %rd174;
	and.b32  	%r59, %r431, 31;
	and.b32  	%r432, %r431, 224;
	add.s32 	%r433, %r432, -128;
	shr.u32 	%r434, %r433, 5;
	mul.wide.u32 	%rd163, %r434, 4;
	sub.s64 	%rd15, %rd7, %rd163;
	ld.local.u32 	%r471, [%rd15+24];
	ld.local.u32 	%r472, [%rd15+20];
	setp.eq.s32 	%p251, %r59, 0;
	@%p251 bra 	$L__BB3_114;
	shf.l.wrap.b32 	%r471, %r472, %r471, %r59;
	ld.local.u32 	%r435, [%rd15+16];
	shf.l.wrap.b32 	%r472, %r435, %r472, %r59;
$L__BB3_114:
	shr.u32 	%r436, %r471, 30;
	shf.l.wrap.b32 	%r437, %r472, %r471, 2;
	shl.b32 	%r438, %r472, 2;
	shr.u32 	%r439, %r437, 31;
	add.s32 	%r440, %r439, %r436;
	neg.s32 	%r441, %r440;
	setp.lt.s32 	%p252, %r56, 0;
	selp.b32 	%r473, %r441, %r440, %p252;
	xor.b32  	%r442, %r437, %r56;
	shr.s32 	%r443, %r437, 31;
	xor.b32  	%r444, %r443, %r437;
	xor.b32  	%r445, %r443, %r438;
	cvt.u64.u32 	%rd164, %r444;
	shl.b64 	%rd165, %rd164, 32;
	cvt.u64.u32 	%rd166, %r445;
	or.b64  	%rd167, %rd165, %rd166;
	cvt.rn.f64.s64 	%fd11, %rd167;
	mul.f64 	%fd12, %fd11, 0d3BF921FB54442D19;
	cvt.rn.f32.f64 	%f683, %fd12;
	neg.f32 	%f684, %f683;
	setp.lt.s32 	%p253, %r442, 0;
	selp.f32 	%f706, %f684, %f683, %p253;
$L__BB3_115:
	mul.rn.f32 	%f686, %f706, %f706;
	and.b32  	%r447, %r473, 1;
	setp.eq.b32 	%p254, %r447, 1;
	selp.f32 	%f687, 0f3F800000, %f706, %p254;
	fma.rn.f32 	%f688, %f686, %f687, 0f00000000;
	fma.rn.f32 	%f689, %f686, 0f37CBAC00, 0fBAB607ED;
	selp.f32 	%f690, %f689, 0fB94D4153, %p254;
	selp.f32 	%f691, 0f3D2AAABB, 0f3C0885E4, %p254;
	fma.rn.f32 	%f692, %f690, %f686, %f691;
	selp.f32 	%f693, 0fBEFFFFFF, 0fBE2AAAA8, %p254;
	fma.rn.f32 	%f694, %f692, %f686, %f693;
	fma.rn.f32 	%f695, %f694, %f688, %f687;
	and.b32  	%r448, %r473, 2;
	setp.eq.s32 	%p255, %r448, 0;
	mov.f32 	%f696, 0f00000000;
	sub.f32 	%f697, %f696, %f695;
	selp.f32 	%f709, %f695, %f697, %p255;
	bra.uni 	$L__BB3_140;
$L__BB3_116:
	mov.b32 	%r69, %f3;
	mov.b64 	%rd175, 0;
	mov.b32 	%r474, 0;
$L__BB3_117:
	.pragma "nounroll";
	mul.wide.u32 	%rd147, %r474, 4;
	mov.u64 	%rd148, __cudart_i2opi_f;
	add.s64 	%rd149, %rd148, %rd147;
	ld.global.nc.u32 	%r405, [%rd149];
	shl.b32 	%r406, %r69, 8;
	or.b32  	%r407, %r406, -2147483648;
	mad.wide.u32 	%rd150, %r405, %r407, %rd175;
	shr.u64 	%rd175, %rd150, 32;
	add.s64 	%rd151, %rd6, %rd147;
	st.local.u32 	[%rd151], %rd150;
	add.s32 	%r474, %r474, 1;
	setp.ne.s32 	%p242, %r474, 6;
	@%p242 bra 	$L__BB3_117;
	shr.u32 	%r408, %r69, 23;
	st.local.u32 	[%rd6+24], %rd175;
	and.b32  	%r72, %r408, 31;
	and.b32  	%r409, %r408, 224;
	add.s32 	%r410, %r409, -128;
	shr.u32 	%r411, %r410, 5;
	mul.wide.u32 	%rd152, %r411, 4;
	sub.s64 	%rd18, %rd6, %rd152;
	ld.local.u32 	%r475, [%rd18+24];
	ld.local.u32 	%r476, [%rd18+20];
	setp.eq.s32 	%p243, %r72, 0;
	@%p243 bra 	$L__BB3_120;
	shf.l.wrap.b32 	%r475, %r476, %r475, %r72;
	ld.local.u32 	%r412, [%rd18+16];
	shf.l.wrap.b32 	%r476, %r412, %r476, %r72;
$L__BB3_120:
	shr.u32 	%r413, %r475, 30;
	shf.l.wrap.b32 	%r414, %r476, %r475, 2;
	shl.b32 	%r415, %r476, 2;
	shr.u32 	%r416, %r414, 31;
	add.s32 	%r417, %r416, %r413;
	neg.s32 	%r418, %r417;
	setp.lt.s32 	%p244, %r69, 0;
	selp.b32 	%r477, %r418, %r417, %p244;
	xor.b32  	%r419, %r414, %r69;
	shr.s32 	%r420, %r414, 31;
	xor.b32  	%r421, %r420, %r414;
	xor.b32  	%r422, %r420, %r415;
	cvt.u64.u32 	%rd153, %r421;
	shl.b64 	%rd154, %rd153, 32;
	cvt.u64.u32 	%rd155, %r422;
	or.b64  	%rd156, %rd154, %rd155;
	cvt.rn.f64.s64 	%fd9, %rd156;
	mul.f64 	%fd10, %fd9, 0d3BF921FB54442D19;
	cvt.rn.f32.f64 	%f664, %fd10;
	neg.f32 	%f665, %f664;
	setp.lt.s32 	%p245, %r419, 0;
	selp.f32 	%f707, %f665, %f664, %p245;
$L__BB3_121:
	add.s32 	%r424, %r477, 1;
	mul.rn.f32 	%f667, %f707, %f707;
	and.b32  	%r425, %r477, 1;
	setp.eq.b32 	%p246, %r425, 1;
	selp.f32 	%f668, %f707, 0f3F800000, %p246;
	fma.rn.f32 	%f669, %f667, %f668, 0f00000000;
	fma.rn.f32 	%f670, %f667, 0f37CBAC00, 0fBAB607ED;
	selp.f32 	%f671, 0fB94D4153, %f670, %p246;
	selp.f32 	%f672, 0f3C0885E4, 0f3D2AAABB, %p246;
	fma.rn.f32 	%f673, %f671, %f667, %f672;
	selp.f32 	%f674, 0fBE2AAAA8, 0fBEFFFFFF, %p246;
	fma.rn.f32 	%f675, %f673, %f667, %f674;
	fma.rn.f32 	%f676, %f675, %f669, %f668;
	and.b32  	%r426, %r424, 2;
	setp.eq.s32 	%p247, %r426, 0;
	mov.f32 	%f677, 0f00000000;
	sub.f32 	%f678, %f677, %f676;
	selp.f32 	%f709, %f676, %f678, %p247;
	bra.uni 	$L__BB3_140;
$L__BB3_122:
	mul.f32 	%f641, %f3, 0f3F22F983;
	cvt.rni.s32.f32 	%r481, %f641;
	cvt.rn.f32.s32 	%f642, %r481;
	fma.rn.f32 	%f643, %f642, 0fBFC90FDA, %f3;
	fma.rn.f32 	%f644, %f642, 0fB3A22168, %f643;
	fma.rn.f32 	%f708, %f642, 0fA7C234C5, %f644;
	abs.f32 	%f22, %f3;
	setp.ltu.f32 	%p232, %f22, 0f47CE4780;
	@%p232 bra 	$L__BB3_130;
	setp.neu.f32 	%p233, %f22, 0f7F800000;
	@%p233 bra 	$L__BB3_125;
	mov.f32 	%f647, 0f00000000;
	mul.rn.f32 	%f708, %f3, %f647;
	mov.b32 	%r481, 0;
	bra.uni 	$L__BB3_130;
$L__BB3_125:
	mov.b32 	%r82, %f3;
	mov.b64 	%rd176, 0;
	mov.b32 	%r478, 0;
$L__BB3_126:
	.pragma "nounroll";
	mul.wide.u32 	%rd136, %r478, 4;
	mov.u64 	%rd137, __cudart_i2opi_f;
	add.s64 	%rd138, %rd137, %rd136;
	ld.global.nc.u32 	%r384, [%rd138];
	shl.b32 	%r385, %r82, 8;
	or.b32  	%r386, %r385, -2147483648;
	mad.wide.u32 	%rd139, %r384, %r386, %rd176;
	shr.u64 	%rd176, %rd139, 32;
	add.s64 	%rd140, %rd5, %rd136;
	st.local.u32 	[%rd140], %rd139;
	add.s32 	%r478, %r478, 1;
	setp.ne.s32 	%p234, %r478, 6;
	@%p234 bra 	$L__BB3_126;
	shr.u32 	%r387, %r82, 23;
	st.local.u32 	[%rd5+24], %rd176;
	and.b32  	%r85, %r387, 31;
	and.b32  	%r388, %r387, 224;
	add.s32 	%r389, %r388, -128;
	shr.u32 	%r390, %r389, 5;
	mul.wide.u32 	%rd141, %r390, 4;
	sub.s64 	%rd21, %rd5, %rd141;
	ld.local.u32 	%r479, [%rd21+24];
	ld.local.u32 	%r480, [%rd21+20];
	setp.eq.s32 	%p235, %r85, 0;
	@%p235 bra 	$L__BB3_129;
	shf.l.wrap.b32 	%r479, %r480, %r479, %r85;
	ld.local.u32 	%r391, [%rd21+16];
	shf.l.wrap.b32 	%r480, %r391, %r480, %r85;
$L__BB3_129:
	shr.u32 	%r392, %r479, 30;
	shf.l.wrap.b32 	%r393, %r480, %r479, 2;
	shl.b32 	%r394, %r480, 2;
	shr.u32 	%r395, %r393, 31;
	add.s32 	%r396, %r395, %r392;
	neg.s32 	%r397, %r396;
	setp.lt.s32 	%p236, %r82, 0;
	selp.b32 	%r481, %r397, %r396, %p236;
	xor.b32  	%r398, %r393, %r82;
	shr.s32 	%r399, %r393, 31;
	xor.b32  	%r400, %r399, %r393;
	xor.b32  	%r401, %r399, %r394;
	cvt.u64.u32 	%rd142, %r400;
	shl.b64 	%rd143, %rd142, 32;
	cvt.u64.u32 	%rd144, %r401;
	or.b64  	%rd145, %rd143, %rd144;
	cvt.rn.f64.s64 	%fd7, %rd145;
	mul.f64 	%fd8, %fd7, 0d3BF921FB54442D19;
	cvt.rn.f32.f64 	%f645, %fd8;
	neg.f32 	%f646, %f645;
	setp.lt.s32 	%p237, %r398, 0;
	selp.f32 	%f708, %f646, %f645, %p237;
$L__BB3_130:
	mul.f32 	%f648, %f708, %f708;
	fma.rn.f32 	%f649, %f648, 0f3C190000, 0f3B560000;
	fma.rn.f32 	%f650, %f649, %f648, 0f3CC70000;
	fma.rn.f32 	%f651, %f650, %f648, 0f3D5B0000;
	fma.rn.f32 	%f652, %f651, %f648, 0f3E089438;
	fma.rn.f32 	%f653, %f652, %f648, 0f3EAAAA88;
	mul.rn.f32 	%f654, %f648, %f708;
	fma.rn.f32 	%f655, %f653, %f654, %f708;
	abs.f32 	%f656, %f708;
	setp.eq.f32 	%p238, %f656, 0f3A00B43C;
	selp.f32 	%f657, %f708, %f655, %p238;
	and.b32  	%r403, %r481, 1;
	setp.eq.b32 	%p239, %r403, 1;
	neg.f32 	%f658, %f657;
	rcp.approx.ftz.f32 	%f659, %f658;
	selp.f32 	%f709, %f659, %f657, %p239;
	bra.uni 	$L__BB3_140;
$L__BB3_131:
	abs.f32 	%f599, %f3;
	mov.f32 	%f600, 0f3FB8AA3B;
	mul.rn.f32 	%f601, %f599, %f600;
	cvt.rzi.f32.f32 	%f602, %f601;
	abs.f32 	%f603, %f602;
	setp.gt.f32 	%p229, %f603, 0f42FC0000;
	mov.f32 	%f604, 0f42FC0000;
	copysign.f32 	%f605, %f602, %f604;
	selp.f32 	%f606, %f605, %f602, %p229;
	fma.rn.f32 	%f607, %f606, 0fBF317218, %f599;
	fma.rn.f32 	%f608, %f606, 0f3102E308, %f607;
	mul.f32 	%f609, %f608, 0f3FB8AA3B;
	add.f32 	%f610, %f606, 0f4B40007D;
	mov.b32 	%r379, %f610;
	shl.b32 	%r380, %r379, 23;
	mov.b32 	%f611, %r380;
	ex2.approx.ftz.f32 	%f612, %f609;
	mul.f32 	%f613, %f612, %f611;
	mov.f32 	%f614, 0f3E000000;
	div.approx.ftz.f32 	%f615, %f614, %f613;
	fma.rn.f32 	%f709, %f613, 0f40000000, %f615;
	bra.uni 	$L__BB3_140;
$L__BB3_132:
	abs.f32 	%f585, %f3;
	mul.f32 	%f586, %f585, 0f4038AA3B;
	ex2.approx.ftz.f32 	%f587, %f586;
	add.f32 	%f588, %f587, 0f3F800000;
	rcp.approx.ftz.f32 	%f589, %f588;
	fma.rn.f32 	%f590, %f589, 0fC0000000, 0f3F800000;
	setp.ge.f32 	%p227, %f585, 0f41102CB4;
	selp.f32 	%f591, 0f3F800000, %f590, %p227;
	copysign.f32 	%f592, %f3, %f591;
	mul.f32 	%f593, %f3, %f3;
	fma.rn.f32 	%f594, %f593, 0f3C80F082, 0fBD563CAE;
	fma.rn.f32 	%f595, %f594, %f593, 0f3E085941;
	fma.rn.f32 	%f596, %f595, %f593, 0fBEAAA9ED;
	fma.rn.f32 	%f597, %f596, %f593, 0f00000000;
	fma.rn.f32 	%f598, %f597, %f3, %f3;
	setp.ge.f32 	%p228, %f585, 0f3F19999A;
	selp.f32 	%f709, %f592, %f598, %p228;
	bra.uni 	$L__BB3_140;
$L__BB3_133:
	setp.lt.f32 	%p224, %f3, 0f00800000;
	mul.f32 	%f554, %f3, 0f4B000000;
	selp.f32 	%f555, %f554, %f3, %p224;
	selp.f32 	%f556, 0fC1B80000, 0f00000000, %p224;
	mov.b32 	%r373, %f555;
	add.s32 	%r374, %r373, -1059760811;
	and.b32  	%r375, %r374, -8388608;
	sub.s32 	%r376, %r373, %r375;
	mov.b32 	%f557, %r376;
	cvt.rn.f32.s32 	%f558, %r375;
	fma.rn.f32 	%f559, %f558, 0f34000000, %f556;
	add.f32 	%f560, %f557, 0fBF800000;
	fma.rn.f32 	%f561, %f560, 0fBE055027, 0f3E1039F6;
	fma.rn.f32 	%f562, %f561, %f560, 0fBDF8CDCC;
	fma.rn.f32 	%f563, %f562, %f560, 0f3E0F2955;
	fma.rn.f32 	%f564, %f563, %f560, 0fBE2AD8B9;
	fma.rn.f32 	%f565, %f564, %f560, 0f3E4CED0B;
	fma.rn.f32 	%f566, %f565, %f560, 0fBE7FFF22;
	fma.rn.f32 	%f567, %f566, %f560, 0f3EAAAA78;
	fma.rn.f32 	%f568, %f567, %f560, 0fBF000000;
	mul.f32 	%f569, %f560, %f568;
	fma.rn.f32 	%f570, %f569, %f560, %f560;
	fma.rn.f32 	%f571, %f559, 0f3F317218, %f570;
	setp.gt.u32 	%p225, %r373, 2139095039;
	fma.rn.f32 	%f572, %f555, 0f7F800000, 0f7F800000;
	selp.f32 	%f573, %f572, %f571, %p225;
	setp.eq.f32 	%p226, %f555, 0f00000000;
	selp.f32 	%f709, 0fFF800000, %f573, %p226;
	bra.uni 	$L__BB3_140;
$L__BB3_134:
	abs.f32 	%f533, %f3;
	fma.rn.f32 	%f534, %f533, 0fBF000000, 0f3F000000;
	rsqrt.approx.ftz.f32 	%f535, %f534;
	mul.f32 	%f536, %f534, %f535;
	mul.f32 	%f537, %f535, 0fBF000000;
	fma.rn.f32 	%f538, %f536, %f537, 0f3F000000;
	fma.rn.f32 	%f539, %f536, %f538, %f536;
	setp.eq.f32 	%p220, %f533, 0f3F800000;
	selp.f32 	%f540, 0f00000000, %f539, %p220;
	setp.gt.f32 	%p221, %f533, 0f3F0F5C29;
	selp.f32 	%f541, %f540, %f533, %p221;
	mul.f32 	%f542, %f541, %f541;
	fma.rn.f32 	%f543, %f542, 0f3D4DD2F7, 0f3C99CA97;
	fma.rn.f32 	%f544, %f543, %f542, 0f3D3F90E8;
	fma.rn.f32 	%f545, %f544, %f542, 0f3D993CCF;
	fma.rn.f32 	%f546, %f545, %f542, 0f3E2AAC04;
	mul.f32 	%f547, %f542, %f546;
	fma.rn.f32 	%f548, %f547, %f541, %f541;
	mul.f32 	%f549, %f548, 0fC0000000;
	fma.rn.f32 	%f550, 0f3F6EE581, 0f3FD774EB, %f549;
	selp.f32 	%f551, %f550, %f548, %p221;
	setp.num.f32 	%p222, %f551, %f551;
	copysign.f32 	%f552, %f3, %f551;
	selp.f32 	%f709, %f552, %f551, %p222;
	bra.uni 	$L__BB3_140;
$L__BB3_135:
	abs.f32 	%f493, %f3;
	setp.gt.f32 	%p215, %f493, 0f3F800000;
	rcp.approx.ftz.f32 	%f494, %f493;
	selp.f32 	%f495, %f494, %f493, %p215;
	mul.f32 	%f496, %f495, %f495;
	fma.rn.f32 	%f497, %f496, 0f3B2090AA, 0fBC6BE14F;
	fma.rn.f32 	%f498, %f497, %f496, 0f3D23397E;
	fma.rn.f32 	%f499, %f498, %f496, 0fBD948A7A;
	fma.rn.f32 	%f500, %f499, %f496, 0f3DD76B21;
	fma.rn.f32 	%f501, %f500, %f496, 0fBE111E88;
	fma.rn.f32 	%f502, %f501, %f496, 0f3E4CAF60;
	fma.rn.f32 	%f503, %f502, %f496, 0fBEAAAA27;
	mul.f32 	%f504, %f496, %f503;
	fma.rn.f32 	%f505, %f504, %f495, %f495;
	neg.f32 	%f506, %f505;
	fma.rn.f32 	%f507, 0f3F6EE581, 0f3FD774EB, %f506;
	selp.f32 	%f508, %f507, %f505, %p215;
	setp.num.f32 	%p216, %f493, %f493;
	copysign.f32 	%f509, %f3, %f508;
	selp.f32 	%f709, %f509, %f508, %p216;
	bra.uni 	$L__BB3_140;
$L__BB3_136:
	setp.eq.f32 	%p211, %f3, 0f00000000;
	mov.f32 	%f709, 0fCE6E6B28;
	@%p211 bra 	$L__BB3_140;
	abs.f32 	%f472, %f3;
	setp.lt.f32 	%p212, %f472, 0f00800000;
	mul.f32 	%f473, %f472, 0f4B000000;
	selp.f32 	%f474, %f473, %f472, %p212;
	selp.f32 	%f475, 0fC1B80000, 0f00000000, %p212;
	mov.b32 	%r369, %f474;
	add.s32 	%r370, %r369, -1059760811;
	and.b32  	%r371, %r370, -8388608;
	sub.s32 	%r372, %r369, %r371;
	mov.b32 	%f476, %r372;
	cvt.rn.f32.s32 	%f477, %r371;
	fma.rn.f32 	%f478, %f477, 0f34000000, %f475;
	add.f32 	%f479, %f476, 0fBF800000;
	fma.rn.f32 	%f480, %f479, 0fBE055027, 0f3E1039F6;
	fma.rn.f32 	%f481, %f480, %f479, 0fBDF8CDCC;
	fma.rn.f32 	%f482, %f481, %f479, 0f3E0F2955;
	fma.rn.f32 	%f483, %f482, %f479, 0fBE2AD8B9;
	fma.rn.f32 	%f484, %f483, %f479, 0f3E4CED0B;
	fma.rn.f32 	%f485, %f484, %f479, 0fBE7FFF22;
	fma.rn.f32 	%f486, %f485, %f479, 0f3EAAAA78;
	fma.rn.f32 	%f487, %f486, %f479, 0fBF000000;
	mul.f32 	%f488, %f479, %f487;
	fma.rn.f32 	%f489, %f488, %f479, %f479;
	fma.rn.f32 	%f490, %f478, 0f3F317218, %f489;
	setp.gt.u32 	%p213, %r369, 2139095039;
	fma.rn.f32 	%f491, %f474, 0f7F800000, 0f7F800000;
	selp.f32 	%f492, %f491, %f490, %p213;
	setp.eq.f32 	%p214, %f474, 0f00000000;
	selp.f32 	%f709, 0fFF800000, %f492, %p214;
	bra.uni 	$L__BB3_140;
$L__BB3_138:
	abs.f32 	%f709, %f3;
	bra.uni 	$L__BB3_140;
$L__BB3_139:
	sqrt.rn.f32 	%f709, %f3;
$L__BB3_140:
	st.shared.f32 	[%r54+-4], %f709;
	bra.uni 	$L__BB3_237;
$L__BB3_141:
	shl.b32 	%r259, %r494, 2;
	add.s32 	%r94, %r45, %r259;
	ld.shared.f32 	%f43, [%r94+-4];
	ld.shared.f32 	%f44, [%r94+-8];
	setp.gt.s32 	%p45, %r50, 12;
	@%p45 bra 	$L__BB3_166;
	setp.gt.s32 	%p61, %r50, 6;
	@%p61 bra 	$L__BB3_152;
	setp.gt.s32 	%p69, %r50, 3;
	@%p69 bra 	$L__BB3_148;
	setp.eq.s32 	%p73, %r50, 1;
	@%p73 bra 	$L__BB3_185;
	setp.eq.s32 	%p74, %r50, 2;
	@%p74 bra 	$L__BB3_186;
	setp.eq.s32 	%p75, %r50, 3;
	@%p75 bra 	$L__BB3_147;
	bra.uni 	$L__BB3_236;
$L__BB3_147:
	mul.f32 	%f713, %f43, %f44;
	bra.uni 	$L__BB3_236;
$L__BB3_148:
	setp.eq.s32 	%p70, %r50, 4;
	@%p70 bra 	$L__BB3_187;
	setp.eq.s32 	%p71, %r50, 5;
	@%p71 bra 	$L__BB3_188;
	setp.eq.s32 	%p72, %r50, 6;
	@%p72 bra 	$L__BB3_151;
	bra.uni 	$L__BB3_236;
$L__BB3_151:
	setp.le.f32 	%p142, %f43, %f44;
	selp.f32 	%f713, %f43, %f44, %p142;
	bra.uni 	$L__BB3_236;
$L__BB3_152:
	setp.gt.s32 	%p62, %r50, 9;
	@%p62 bra 	$L__BB3_160;
	setp.eq.s32 	%p66, %r50, 7;
	@%p66 bra 	$L__BB3_196;
	setp.eq.s32 	%p67, %r50, 8;
	@%p67 bra 	$L__BB3_197;
	setp.eq.s32 	%p68, %r50, 9;
	@%p68 bra 	$L__BB3_156;
	bra.uni 	$L__BB3_236;
$L__BB3_156:
	setp.eq.f32 	%p115, %f43, 0f00000000;
	setp.eq.f32 	%p116, %f44, 0f00000000;
	and.pred  	%p117, %p115, %p116;
	@%p117 bra 	$L__BB3_236;
	abs.f32 	%f59, %f43;
	mul.f32 	%f294, %f44, 0f3F000000;
	cvt.rzi.f32.f32 	%f295, %f294;
	add.f32 	%f296, %f295, %f295;
	sub.f32 	%f297, %f44, %f296;
	abs.f32 	%f60, %f297;
	abs.f32 	%f61, %f59;
	setp.lt.f32 	%p119, %f61, 0f00800000;
	mul.f32 	%f298, %f61, 0f4B800000;
	selp.f32 	%f299, %f298, %f61, %p119;
	selp.f32 	%f300, 0fC1C00000, 0f00000000, %p119;
	mov.b32 	%r336, %f299;
	add.s32 	%r337, %r336, -1060439283;
	and.b32  	%r338, %r337, -8388608;
	sub.s32 	%r339, %r336, %r338;
	mov.b32 	%f301, %r339;
	cvt.rn.f32.s32 	%f302, %r338;
	fma.rn.f32 	%f303, %f302, 0f34000000, %f300;
	add.f32 	%f304, %f301, 0fBF800000;
	add.f32 	%f305, %f301, 0f3F800000;
	rcp.approx.ftz.f32 	%f306, %f305;
	add.f32 	%f307, %f304, %f304;
	mul.f32 	%f308, %f307, %f306;
	mul.f32 	%f309, %f308, %f308;
	sub.f32 	%f310, %f304, %f308;
	add.f32 	%f311, %f310, %f310;
	neg.f32 	%f312, %f308;
	fma.rn.f32 	%f313, %f312, %f304, %f311;
	mul.rn.f32 	%f314, %f306, %f313;
	fma.rn.f32 	%f315, %f309, 0f3A2C32E4, 0f3B52E7DB;
	fma.rn.f32 	%f316, %f315, %f309, 0f3C93BB73;
	fma.rn.f32 	%f317, %f316, %f309, 0f3DF6384F;
	mul.rn.f32 	%f318, %f317, %f309;
	fma.rn.f32 	%f319, %f308, 0f3FB8AA3B, %f303;
	sub.f32 	%f320, %f303, %f319;
	fma.rn.f32 	%f321, %f308, 0f3FB8AA3B, %f320;
	fma.rn.f32 	%f322, %f314, 0f3FB8AA3B, %f321;
	fma.rn.f32 	%f323, %f308, 0f32A55E34, %f322;
	mul.f32 	%f324, %f318, 0f40400000;
	fma.rn.f32 	%f325, %f324, %f314, %f323;
	fma.rn.f32 	%f326, %f318, %f308, %f325;
	add.rn.f32 	%f327, %f319, %f326;
	neg.f32 	%f328, %f319;
	add.rn.f32 	%f329, %f327, %f328;
	neg.f32 	%f330, %f329;
	add.rn.f32 	%f331, %f326, %f330;
	mul.rn.f32 	%f332, %f327, %f44;
	neg.f32 	%f333, %f332;
	fma.rn.f32 	%f334, %f327, %f44, %f333;
	fma.rn.f32 	%f335, %f331, %f44, %f334;
	cvt.rni.f32.f32 	%f336, %f332;
	sub.f32 	%f337, %f332, %f336;
	add.f32 	%f338, %f337, %f335;
	fma.rn.f32 	%f339, %f338, 0f391FCB8E, 0f3AAF85ED;
	fma.rn.f32 	%f340, %f339, %f338, 0f3C1D9856;
	fma.rn.f32 	%f341, %f340, %f338, 0f3D6357BB;
	fma.rn.f32 	%f342, %f341, %f338, 0f3E75FDEC;
	fma.rn.f32 	%f343, %f342, %f338, 0f3F317218;
	fma.rn.f32 	%f344, %f343, %f338, 0f3F800000;
	cvt.rzi.s32.f32 	%r340, %f336;
	setp.gt.f32 	%p120, %f336, 0f00000000;
	selp.b32 	%r341, 0, -2097152000, %p120;
	add.s32 	%r342, %r341, 2130706432;
	mov.b32 	%f345, %r342;
	mul.f32 	%f346, %f344, %f345;
	shl.b32 	%r343, %r340, 23;
	sub.s32 	%r344, %r343, %r341;
	mov.b32 	%f347, %r344;
	mul.f32 	%f348, %f346, %f347;
	abs.f32 	%f349, %f332;
	setp.gt.f32 	%p121, %f349, 0f43180000;
	setp.lt.f32 	%p122, %f332, 0f00000000;
	selp.f32 	%f350, 0f00000000, 0f7F800000, %p122;
	selp.f32 	%f62, %f350, %f348, %p121;
	setp.eq.f32 	%p123, %f59, 0f3F800000;
	or.pred  	%p124, %p123, %p116;
	mov.f32 	%f713, 0f3F800000;
	@%p124 bra 	$L__BB3_236;
	setp.num.f32 	%p125, %f61, %f61;
	abs.f32 	%f351, %f44;
	setp.num.f32 	%p126, %f351, %f351;
	and.pred  	%p127, %p125, %p126;
	@%p127 bra 	$L__BB3_198;
	add.rn.f32 	%f713, %f59, %f44;
	bra.uni 	$L__BB3_236;
$L__BB3_160:
	setp.eq.s32 	%p63, %r50, 10;
	@%p63 bra 	$L__BB3_203;
	setp.eq.s32 	%p64, %r50, 11;
	@%p64 bra 	$L__BB3_212;
	setp.eq.s32 	%p65, %r50, 12;
	@%p65 bra 	$L__BB3_163;
	bra.uni 	$L__BB3_236;
$L__BB3_163:
	mul.f32 	%f235, %f43, 0f3F22F983;
	cvt.rni.s32.f32 	%r493, %f235;
	cvt.rn.f32.s32 	%f236, %r493;
	fma.rn.f32 	%f237, %f236, 0fBFC90FDA, %f43;
	fma.rn.f32 	%f238, %f236, 0fB3A22168, %f237;
	fma.rn.f32 	%f712, %f236, 0fA7C234C5, %f238;
	abs.f32 	%f80, %f43;
	setp.ltu.f32 	%p91, %f80, 0f47CE4780;
	@%p91 bra 	$L__BB3_226;
	setp.neu.f32 	%p92, %f80, 0f7F800000;
	@%p92 bra 	$L__BB3_221;
	mov.f32 	%f241, 0f00000000;
	mul.rn.f32 	%f712, %f43, %f241;
	mov.b32 	%r493, 0;
	bra.uni 	$L__BB3_226;
$L__BB3_166:
	setp.gt.s32 	%p46, %r50, 18;
	@%p46 bra 	$L__BB3_176;
	setp.gt.s32 	%p54, %r50, 15;
	@%p54 bra 	$L__BB3_172;
	setp.eq.s32 	%p58, %r50, 13;
	@%p58 bra 	$L__BB3_227;
	setp.eq.s32 	%p59, %r50, 14;
	@%p59 bra 	$L__BB3_228;
	setp.eq.s32 	%p60, %r50, 15;
	@%p60 bra 	$L__BB3_171;
	bra.uni 	$L__BB3_236;
$L__BB3_171:
	abs.f32 	%f179, %f43;
	mul.f32 	%f180, %f179, 0f4038AA3B;
	ex2.approx.ftz.f32 	%f181, %f180;
	add.f32 	%f182, %f181, 0f3F800000;
	rcp.approx.ftz.f32 	%f183, %f182;
	fma.rn.f32 	%f184, %f183, 0fC0000000, 0f3F800000;
	setp.ge.f32 	%p86, %f179, 0f41102CB4;
	selp.f32 	%f185, 0f3F800000, %f184, %p86;
	copysign.f32 	%f186, %f43, %f185;
	mul.f32 	%f187, %f43, %f43;
	fma.rn.f32 	%f188, %f187, 0f3C80F082, 0fBD563CAE;
	fma.rn.f32 	%f189, %f188, %f187, 0f3E085941;
	fma.rn.f32 	%f190, %f189, %f187, 0fBEAAA9ED;
	fma.rn.f32 	%f191, %f190, %f187, 0f00000000;
	fma.rn.f32 	%f192, %f191, %f43, %f43;
	setp.ge.f32 	%p87, %f179, 0f3F19999A;
	selp.f32 	%f713, %f186, %f192, %p87;
	bra.uni 	$L__BB3_236;
$L__BB3_172:
	setp.eq.s32 	%p55, %r50, 16;
	@%p55 bra 	$L__BB3_229;
	setp.eq.s32 	%p56, %r50, 17;
	@%p56 bra 	$L__BB3_230;
	setp.eq.s32 	%p57, %r50, 18;
	@%p57 bra 	$L__BB3_175;
	bra.uni 	$L__BB3_236;
$L__BB3_175:
	setp.eq.f32 	%p82, %f43, 0f00000000;
	rcp.rn.f32 	%f147, %f43;
	selp.f32 	%f713, 0f7FC00000, %f147, %p82;
	bra.uni 	$L__BB3_236;
$L__BB3_176:
	setp.gt.s32 	%p47, %r50, 21;
	@%p47 bra 	$L__BB3_181;
	setp.eq.s32 	%p51, %r50, 19;
	@%p51 bra 	$L__BB3_231;
	setp.eq.s32 	%p52, %r50, 20;
	@%p52 bra 	$L__BB3_232;
	setp.eq.s32 	%p53, %r50, 21;
	@%p53 bra 	$L__BB3_180;
	bra.uni 	$L__BB3_236;
$L__BB3_180:
	abs.f32 	%f424, %f43;
	setp.gt.f32 	%p164, %f424, 0f3F800000;
	rcp.approx.ftz.f32 	%f425, %f424;
	selp.f32 	%f426, %f425, %f424, %p164;
	mul.f32 	%f427, %f426, %f426;
	fma.rn.f32 	%f428, %f427, 0f3B2090AA, 0fBC6BE14F;
	fma.rn.f32 	%f429, %f428, %f427, 0f3D23397E;
	fma.rn.f32 	%f430, %f429, %f427, 0fBD948A7A;
	fma.rn.f32 	%f431, %f430, %f427, 0f3DD76B21;
	fma.rn.f32 	%f432, %f431, %f427, 0fBE111E88;
	fma.rn.f32 	%f433, %f432, %f427, 0f3E4CAF60;
	fma.rn.f32 	%f434, %f433, %f427, 0fBEAAAA27;
	mul.f32 	%f435, %f427, %f434;
	fma.rn.f32 	%f436, %f435, %f426, %f426;
	neg.f32 	%f437, %f436;
	fma.rn.f32 	%f438, 0f3F6EE581, 0f3FD774EB, %f437;
	selp.f32 	%f439, %f438, %f436, %p164;
	setp.num.f32 	%p165, %f424, %f424;
	copysign.f32 	%f440, %f43, %f439;
	selp.f32 	%f713, %f440, %f439, %p165;
	bra.uni 	$L__BB3_236;
$L__BB3_181:
	setp.eq.s32 	%p48, %r50, 22;
	@%p48 bra 	$L__BB3_233;
	setp.eq.s32 	%p49, %r50, 23;
	@%p49 bra 	$L__BB3_235;
	setp.eq.s32 	%p50, %r50, 24;
	@%p50 bra 	$L__BB3_184;
	bra.uni 	$L__BB3_236;
$L__BB3_184:
	abs.f32 	%f713, %f43;
	bra.uni 	$L__BB3_236;
$L__BB3_185:
	add.f32 	%f713, %f43, %f44;
	bra.uni 	$L__BB3_236;
$L__BB3_186:
	sub.f32 	%f713, %f43, %f44;
	bra.uni 	$L__BB3_236;
$L__BB3_187:
	div.rn.f32 	%f713, %f43, %f44;
	bra.uni 	$L__BB3_236;
$L__BB3_188:
	mul.f32 	%f361, %f44, 0f3F000000;
	cvt.rzi.f32.f32 	%f362, %f361;
	add.f32 	%f363, %f362, %f362;
	sub.f32 	%f364, %f44, %f363;
	abs.f32 	%f49, %f364;
	abs.f32 	%f50, %f43;
	setp.lt.f32 	%p143, %f50, 0f00800000;
	mul.f32 	%f365, %f50, 0f4B800000;
	selp.f32 	%f366, %f365, %f50, %p143;
	selp.f32 	%f367, 0fC1C00000, 0f00000000, %p143;
	mov.b32 	%r350, %f366;
	add.s32 	%r351, %r350, -1060439283;
	and.b32  	%r352, %r351, -8388608;
	sub.s32 	%r353, %r350, %r352;
	mov.b32 	%f368, %r353;
	cvt.rn.f32.s32 	%f369, %r352;
	fma.rn.f32 	%f370, %f369, 0f34000000, %f367;
	add.f32 	%f371, %f368, 0fBF800000;
	add.f32 	%f372, %f368, 0f3F800000;
	rcp.approx.ftz.f32 	%f373, %f372;
	add.f32 	%f374, %f371, %f371;
	mul.f32 	%f375, %f374, %f373;
	mul.f32 	%f376, %f375, %f375;
	sub.f32 	%f377, %f371, %f375;
	add.f32 	%f378, %f377, %f377;
	neg.f32 	%f379, %f375;
	fma.rn.f32 	%f380, %f379, %f371, %f378;
	mul.rn.f32 	%f381, %f373, %f380;
	fma.rn.f32 	%f382, %f376, 0f3A2C32E4, 0f3B52E7DB;
	fma.rn.f32 	%f383, %f382, %f376, 0f3C93BB73;
	fma.rn.f32 	%f384, %f383, %f376, 0f3DF6384F;
	mul.rn.f32 	%f385, %f384, %f376;
	fma.rn.f32 	%f386, %f375, 0f3FB8AA3B, %f370;
	sub.f32 	%f387, %f370, %f386;
	fma.rn.f32 	%f388, %f375, 0f3FB8AA3B, %f387;
	fma.rn.f32 	%f389, %f381, 0f3FB8AA3B, %f388;
	fma.rn.f32 	%f390, %f375, 0f32A55E34, %f389;
	mul.f32 	%f391, %f385, 0f40400000;
	fma.rn.f32 	%f392, %f391, %f381, %f390;
	fma.rn.f32 	%f393, %f385, %f375, %f392;
	add.rn.f32 	%f394, %f386, %f393;
	neg.f32 	%f395, %f386;
	add.rn.f32 	%f396, %f394, %f395;
	neg.f32 	%f397, %f396;
	add.rn.f32 	%f398, %f393, %f397;
	mul.rn.f32 	%f399, %f394, %f44;
	neg.f32 	%f400, %f399;
	fma.rn.f32 	%f401, %f394, %f44, %f400;
	fma.rn.f32 	%f402, %f398, %f44, %f401;
	cvt.rni.f32.f32 	%f403, %f399;
	sub.f32 	%f404, %f399, %f403;
	add.f32 	%f405, %f404, %f402;
	fma.rn.f32 	%f406, %f405, 0f391FCB8E, 0f3AAF85ED;
	fma.rn.f32 	%f407, %f406, %f405, 0f3C1D9856;
	fma.rn.f32 	%f408, %f407, %f405, 0f3D6357BB;
	fma.rn.f32 	%f409, %f408, %f405, 0f3E75FDEC;
	fma.rn.f32 	%f410, %f409, %f405, 0f3F317218;
	fma.rn.f32 	%f411, %f410, %f405, 0f3F800000;
	cvt.rzi.s32.f32 	%r354, %f403;
	setp.gt.f32 	%p144, %f403, 0f00000000;
	selp.b32 	%r355, 0, -2097152000, %p144;
	add.s32 	%r356, %r355, 2130706432;
	mov.b32 	%f412, %r356;
	mul.f32 	%f413, %f411, %f412;
	shl.b32 	%r357, %r354, 23;
	sub.s32 	%r358, %r357, %r355;
	mov.b32 	%f414, %r358;
	mul.f32 	%f415, %f413, %f414;
	abs.f32 	%f416, %f399;
	setp.gt.f32 	%p145, %f416, 0f43180000;
	setp.lt.f32 	%p146, %f399, 0f00000000;
	selp.f32 	%f417, 0f00000000, 0f7F800000, %p146;
	selp.f32 	%f51, %f417, %f415, %p145;
	setp.eq.f32 	%p147, %f43, 0f3F800000;
	setp.eq.f32 	%p148, %f44, 0f00000000;
	or.pred  	%p149, %p147, %p148;
	mov.f32 	%f713, 0f3F800000;
	@%p149 bra 	$L__BB3_236;
	setp.num.f32 	%p150, %f50, %f50;
	abs.f32 	%f418, %f44;
	setp.num.f32 	%p151, %f418, %f418;
	and.pred  	%p152, %p150, %p151;
	@%p152 bra 	$L__BB3_191;
	add.rn.f32 	%f713, %f43, %f44;
	bra.uni 	$L__BB3_236;
$L__BB3_191:
	setp.neu.f32 	%p153, %f43, 0f00000000;
	setp.neu.f32 	%p154, %f50, 0f7F800000;
	and.pred  	%p155, %p153, %p154;
	@%p155 bra 	$L__BB3_193;
	setp.neu.f32 	%p162, %f49, 0f3F800000;
	add.f32 	%f423, %f43, %f43;
	mov.b32 	%r359, %f423;
	setp.lt.f32 	%p163, %f44, 0f00000000;
	xor.b32  	%r360, %r359, 2139095040;
	selp.b32 	%r361, %r360, %r359, %p163;
	and.b32  	%r362, %r361, 2147483647;
	selp.b32 	%r363, %r362, %r361, %p162;
	mov.b32 	%f713, %r363;
	bra.uni 	$L__BB3_236;
$L__BB3_193:
	setp.eq.f32 	%p156, %f43, 0fBF800000;
	setp.eq.f32 	%p157, %f418, 0f7F800000;
	and.pred  	%p158, %p156, %p157;
	@%p158 bra 	$L__BB3_236;
	setp.geu.f32 	%p159, %f43, 0f00000000;
	mov.f32 	%f713, %f51;
	@%p159 bra 	$L__BB3_236;
	setp.neu.f32 	%p160, %f49, 0f3F800000;
	neg.f32 	%f420, %f51;
	selp.f32 	%f421, %f51, %f420, %p160;
	cvt.rmi.f32.f32 	%f422, %f44;
	setp.neu.f32 	%p161, %f44, %f422;
	selp.f32 	%f713, 0f7FFFFFFF, %f421, %p161;
	bra.uni 	$L__BB3_236;
$L__BB3_196:
	setp.ge.f32 	%p141, %f43, %f44;
	selp.f32 	%f713, %f43, %f44, %p141;
	bra.uni 	$L__BB3_236;
$L__BB3_197:
	abs.f32 	%f357, %f44;
	setp.le.f32 	%p139, %f357, 0f3089705F;
	setp.lt.f32 	%p140, %f44, 0f00000000;
	selp.f32 	%f358, 0fB089705F, 0f3089705F, %p140;
	selp.f32 	%f359, %f358, %f44, %p139;
	div.rn.f32 	%f713, %f43, %f359;
	bra.uni 	$L__BB3_236;
$L__BB3_198:
	setp.neu.f32 	%p128, %f59, 0f00000000;
	setp.neu.f32 	%p129, %f61, 0f7F800000;
	and.pred  	%p130, %p128, %p129;
	@%p130 bra 	$L__BB3_200;
	setp.neu.f32 	%p137, %f60, 0f3F800000;
	add.f32 	%f356, %f59, %f59;
	mov.b32 	%r345, %f356;
	setp.lt.f32 	%p138, %f44, 0f00000000;
	xor.b32  	%r346, %r345, 2139095040;
	selp.b32 	%r347, %r346, %r345, %p138;
	and.b32  	%r348, %r347, 2147483647;
	selp.b32 	%r349, %r348, %r347, %p137;
	mov.b32 	%f713, %r349;
	bra.uni 	$L__BB3_236;
$L__BB3_200:
	setp.eq.f32 	%p131, %f59, 0fBF800000;
	setp.eq.f32 	%p132, %f351, 0f7F800000;
	and.pred  	%p133, %p131, %p132;
	@%p133 bra 	$L__BB3_236;
	setp.geu.f32 	%p134, %f59, 0f00000000;
	mov.f32 	%f713, %f62;
	@%p134 bra 	$L__BB3_236;
	setp.neu.f32 	%p135, %f60, 0f3F800000;
	neg.f32 	%f353, %f62;
	selp.f32 	%f354, %f62, %f353, %p135;
	cvt.rmi.f32.f32 	%f355, %f44;
	setp.neu.f32 	%p136, %f44, %f355;
	selp.f32 	%f713, 0f7FFFFFFF, %f354, %p136;
	bra.uni 	$L__BB3_236;
$L__BB3_203:
	mul.f32 	%f273, %f43, 0f3F22F983;
	cvt.rni.s32.f32 	%r485, %f273;
	cvt.rn.f32.s32 	%f274, %r485;
	fma.rn.f32 	%f275, %f274, 0fBFC90FDA, %f43;
	fma.rn.f32 	%f276, %f274, 0fB3A22168, %f275;
	fma.rn.f32 	%f710, %f274, 0fA7C234C5, %f276;
	abs.f32 	%f68, %f43;
	setp.ltu.f32 	%p107, %f68, 0f47CE4780;
	@%p107 bra 	$L__BB3_211;
	setp.neu.f32 	%p108, %f68, 0f7F800000;
	@%p108 bra 	$L__BB3_206;
	mov.f32 	%f279, 0f00000000;
	mul.rn.f32 	%f710, %f43, %f279;
	mov.b32 	%r485, 0;
	bra.uni 	$L__BB3_211;
$L__BB3_206:
	mov.b32 	%r96, %f43;
	mov.b64 	%rd177, 0;
	mov.b32 	%r482, 0;
$L__BB3_207:
	.pragma "nounroll";
	mul.wide.u32 	%rd125, %r482, 4;
	mov.u64 	%rd126, __cudart_i2opi_f;
	add.s64 	%rd127, %rd126, %rd125;
	ld.global.nc.u32 	%r315, [%rd127];
	shl.b32 	%r316, %r96, 8;
	or.b32  	%r317, %r316, -2147483648;
	mad.wide.u32 	%rd128, %r315, %r317, %rd177;
	shr.u64 	%rd177, %rd128, 32;
	add.s64 	%rd129, %rd4, %rd125;
	st.local.u32 	[%rd129], %rd128;
	add.s32 	%r482, %r482, 1;
	setp.ne.s32 	%p109, %r482, 6;
	@%p109 bra 	$L__BB3_207;
	shr.u32 	%r318, %r96, 23;
	st.local.u32 	[%rd4+24], %rd177;
	and.b32  	%r99, %r318, 31;
	and.b32  	%r319, %r318, 224;
	add.s32 	%r320, %r319, -128;
	shr.u32 	%r321, %r320, 5;
	mul.wide.u32 	%rd130, %r321, 4;
	sub.s64 	%rd24, %rd4, %rd130;
	ld.local.u32 	%r483, [%rd24+24];
	ld.local.u32 	%r484, [%rd24+20];
	setp.eq.s32 	%p110, %r99, 0;
	@%p110 bra 	$L__BB3_210;
	shf.l.wrap.b32 	%r483, %r484, %r483, %r99;
	ld.local.u32 	%r322, [%rd24+16];
	shf.l.wrap.b32 	%r484, %r322, %r484, %r99;
$L__BB3_210:
	shr.u32 	%r323, %r483, 30;
	shf.l.wrap.b32 	%r324, %r484, %r483, 2;
	shl.b32 	%r325, %r484, 2;
	shr.u32 	%r326, %r324, 31;
	add.s32 	%r327, %r326, %r323;
	neg.s32 	%r328, %r327;
	setp.lt.s32 	%p111, %r96, 0;
	selp.b32 	%r485, %r328, %r327, %p111;
	xor.b32  	%r329, %r324, %r96;
	shr.s32 	%r330, %r324, 31;
	xor.b32  	%r331, %r330, %r324;
	xor.b32  	%r332, %r330, %r325;
	cvt.u64.u32 	%rd131, %r331;
	shl.b64 	%rd132, %rd131, 32;
	cvt.u64.u32 	%rd133, %r332;
	or.b64  	%rd134, %rd132, %rd133;
	cvt.rn.f64.s64 	%fd5, %rd134;
	mul.f64 	%fd6, %fd5, 0d3BF921FB54442D19;
	cvt.rn.f32.f64 	%f277, %fd6;
	neg.f32 	%f278, %f277;
	setp.lt.s32 	%p112, %r329, 0;
	selp.f32 	%f710, %f278, %f277, %p112;
$L__BB3_211:
	mul.rn.f32 	%f280, %f710, %f710;
	and.b32  	%r334, %r485, 1;
	setp.eq.b32 	%p113, %r334, 1;
	selp.f32 	%f281, 0f3F800000, %f710, %p113;
	fma.rn.f32 	%f282, %f280, %f281, 0f00000000;
	fma.rn.f32 	%f283, %f280, 0f37CBAC00, 0fBAB607ED;
	selp.f32 	%f284, %f283, 0fB94D4153, %p113;
	selp.f32 	%f285, 0f3D2AAABB, 0f3C0885E4, %p113;
	fma.rn.f32 	%f286, %f284, %f280, %f285;
	selp.f32 	%f287, 0fBEFFFFFF, 0fBE2AAAA8, %p113;
	fma.rn.f32 	%f288, %f286, %f280, %f287;
	fma.rn.f32 	%f289, %f288, %f282, %f281;
	and.b32  	%r335, %r485, 2;
	setp.eq.s32 	%p114, %r335, 0;
	mov.f32 	%f290, 0f00000000;
	sub.f32 	%f291, %f290, %f289;
	selp.f32 	%f713, %f289, %f291, %p114;
	bra.uni 	$L__BB3_236;
$L__BB3_212:
	mul.f32 	%f254, %f43, 0f3F22F983;
	cvt.rni.s32.f32 	%r489, %f254;
	cvt.rn.f32.s32 	%f255, %r489;
	fma.rn.f32 	%f256, %f255, 0fBFC90FDA, %f43;
	fma.rn.f32 	%f257, %f255, 0fB3A22168, %f256;
	fma.rn.f32 	%f711, %f255, 0fA7C234C5, %f257;
	abs.f32 	%f74, %f43;
	setp.ltu.f32 	%p99, %f74, 0f47CE4780;
	@%p99 bra 	$L__BB3_220;
	setp.neu.f32 	%p100, %f74, 0f7F800000;
	@%p100 bra 	$L__BB3_215;
	mov.f32 	%f260, 0f00000000;
	mul.rn.f32 	%f711, %f43, %f260;
	mov.b32 	%r489, 0;
	bra.uni 	$L__BB3_220;
$L__BB3_215:
	mov.b32 	%r109, %f43;
	mov.b64 	%rd178, 0;
	mov.b32 	%r486, 0;
$L__BB3_216:
	.pragma "nounroll";
	mul.wide.u32 	%rd114, %r486, 4;
	mov.u64 	%rd115, __cudart_i2opi_f;
	add.s64 	%rd116, %rd115, %rd114;
	ld.global.nc.u32 	%r292, [%rd116];
	shl.b32 	%r293, %r109, 8;
	or.b32  	%r294, %r293, -2147483648;
	mad.wide.u32 	%rd117, %r292, %r294, %rd178;
	shr.u64 	%rd178, %rd117, 32;
	add.s64 	%rd118, %rd3, %rd114;
	st.local.u32 	[%rd118], %rd117;
	add.s32 	%r486, %r486, 1;
	setp.ne.s32 	%p101, %r486, 6;
	@%p101 bra 	$L__BB3_216;
	shr.u32 	%r295, %r109, 23;
	st.local.u32 	[%rd3+24], %rd178;
	and.b32  	%r112, %r295, 31;
	and.b32  	%r296, %r295, 224;
	add.s32 	%r297, %r296, -128;
	shr.u32 	%r298, %r297, 5;
	mul.wide.u32 	%rd119, %r298, 4;
	sub.s64 	%rd27, %rd3, %rd119;
	ld.local.u32 	%r487, [%rd27+24];
	ld.local.u32 	%r488, [%rd27+20];
	setp.eq.s32 	%p102, %r112, 0;
	@%p102 bra 	$L__BB3_219;
	shf.l.wrap.b32 	%r487, %r488, %r487, %r112;
	ld.local.u32 	%r299, [%rd27+16];
	shf.l.wrap.b32 	%r488, %r299, %r488, %r112;
$L__BB3_219:
	shr.u32 	%r300, %r487, 30;
	shf.l.wrap.b32 	%r301, %r488, %r487, 2;
	shl.b32 	%r302, %r488, 2;
	shr.u32 	%r303, %r301, 31;
	add.s32 	%r304, %r303, %r300;
	neg.s32 	%r305, %r304;
	setp.lt.s32 	%p103, %r109, 0;
	selp.b32 	%r489, %r305, %r304, %p103;
	xor.b32  	%r306, %r301, %r109;
	shr.s32 	%r307, %r301, 31;
	xor.b32  	%r308, %r307, %r301;
	xor.b32  	%r309, %r307, %r302;
	cvt.u64.u32 	%rd120, %r308;
	shl.b64 	%rd121, %rd120, 32;
	cvt.u64.u32 	%rd122, %r309;
	or.b64  	%rd123, %rd121, %rd122;
	cvt.rn.f64.s64 	%fd3, %rd123;
	mul.f64 	%fd4, %fd3, 0d3BF921FB54442D19;
	cvt.rn.f32.f64 	%f258, %fd4;
	neg.f32 	%f259, %f258;
	setp.lt.s32 	%p104, %r306, 0;
	selp.f32 	%f711, %f259, %f258, %p104;
$L__BB3_220:
	add.s32 	%r311, %r489, 1;
	mul.rn.f32 	%f261, %f711, %f711;
	and.b32  	%r312, %r489, 1;
	setp.eq.b32 	%p105, %r312, 1;
	selp.f32 	%f262, %f711, 0f3F800000, %p105;
	fma.rn.f32 	%f263, %f261, %f262, 0f00000000;
	fma.rn.f32 	%f264, %f261, 0f37CBAC00, 0fBAB607ED;
	selp.f32 	%f265, 0fB94D4153, %f264, %p105;
	selp.f32 	%f266, 0f3C0885E4, 0f3D2AAABB, %p105;
	fma.rn.f32 	%f267, %f265, %f261, %f266;
	selp.f32 	%f268, 0fBE2AAAA8, 0fBEFFFFFF, %p105;
	fma.rn.f32 	%f269, %f267, %f261, %f268;
	fma.rn.f32 	%f270, %f269, %f263, %f262;
	and.b32  	%r313, %r311, 2;
	setp.eq.s32 	%p106, %r313, 0;
	mov.f32 	%f271, 0f00000000;
	sub.f32 	%f272, %f271, %f270;
	selp.f32 	%f713, %f270, %f272, %p106;
	bra.uni 	$L__BB3_236;
$L__BB3_221:
	mov.b32 	%r122, %f43;
	mov.b64 	%rd181, 0;
	mov.b32 	%r490, 0;
	mov.u64 	%rd179, __cudart_i2opi_f;
	mov.u64 	%rd180, %rd2;
$L__BB3_222:
	.pragma "nounroll";
	ld.global.nc.u32 	%r271, [%rd179];
	shl.b32 	%r272, %r122, 8;
	or.b32  	%r273, %r272, -2147483648;
	mad.wide.u32 	%rd107, %r271, %r273, %rd181;
	shr.u64 	%rd181, %rd107, 32;
	st.local.u32 	[%rd180], %rd107;
	add.s32 	%r490, %r490, 1;
	add.s64 	%rd180, %rd180, 4;
	add.s64 	%rd179, %rd179, 4;
	setp.ne.s32 	%p93, %r490, 6;
	@%p93 bra 	$L__BB3_222;
	shr.u32 	%r274, %r122, 23;
	st.local.u32 	[%rd2+24], %rd181;
	and.b32  	%r125, %r274, 31;
	and.b32  	%r275, %r274, 224;
	add.s32 	%r276, %r275, -128;
	shr.u32 	%r277, %r276, 5;
	mul.wide.u32 	%rd108, %r277, 4;
	sub.s64 	%rd34, %rd2, %rd108;
	ld.local.u32 	%r491, [%rd34+24];
	ld.local.u32 	%r492, [%rd34+20];
	setp.eq.s32 	%p94, %r125, 0;
	@%p94 bra 	$L__BB3_225;
	shf.l.wrap.b32 	%r491, %r492, %r491, %r125;
	ld.local.u32 	%r278, [%rd34+16];
	shf.l.wrap.b32 	%r492, %r278, %r492, %r125;
$L__BB3_225:
	shr.u32 	%r279, %r491, 30;
	shf.l.wrap.b32 	%r280, %r492, %r491, 2;
	shl.b32 	%r281, %r492, 2;
	shr.u32 	%r282, %r280, 31;
	add.s32 	%r283, %r282, %r279;
	neg.s32 	%r284, %r283;
	setp.lt.s32 	%p95, %r122, 0;
	selp.b32 	%r493, %r284, %r283, %p95;
	xor.b32  	%r285, %r280, %r122;
	shr.s32 	%r286, %r280, 31;
	xor.b32  	%r287, %r286, %r280;
	xor.b32  	%r288, %r286, %r281;
	cvt.u64.u32 	%rd109, %r287;
	shl.b64 	%rd110, %rd109, 32;
	cvt.u64.u32 	%rd111, %r288;
	or.b64  	%rd112, %rd110, %rd111;
	cvt.rn.f64.s64 	%fd1, %rd112;
	mul.f64 	%fd2, %fd1, 0d3BF921FB54442D19;
	cvt.rn.f32.f64 	%f239, %fd2;
	neg.f32 	%f240, %f239;
	setp.lt.s32 	%p96, %r285, 0;
	selp.f32 	%f712, %f240, %f239, %p96;
$L__BB3_226:
	mul.f32 	%f242, %f712, %f712;
	fma.rn.f32 	%f243, %f242, 0f3C190000, 0f3B560000;
	fma.rn.f32 	%f244, %f243, %f242, 0f3CC70000;
	fma.rn.f32 	%f245, %f244, %f242, 0f3D5B0000;
	fma.rn.f32 	%f246, %f245, %f242, 0f3E089438;
	fma.rn.f32 	%f247, %f246, %f242, 0f3EAAAA88;
	mul.rn.f32 	%f248, %f242, %f712;
	fma.rn.f32 	%f249, %f247, %f248, %f712;
	abs.f32 	%f250, %f712;
	setp.eq.f32 	%p97, %f250, 0f3A00B43C;
	selp.f32 	%f251, %f712, %f249, %p97;
	and.b32  	%r290, %r493, 1;
	setp.eq.b32 	%p98, %r290, 1;
	neg.f32 	%f252, %f251;
	rcp.approx.ftz.f32 	%f253, %f252;
	selp.f32 	%f713, %f253, %f251, %p98;
	bra.uni 	$L__BB3_236;
$L__BB3_227:
	abs.f32 	%f210, %f43;
	mov.f32 	%f211, 0f3FB8AA3B;
	mul.rn.f32 	%f212, %f210, %f211;
	cvt.rzi.f32.f32 	%f213, %f212;
	abs.f32 	%f214, %f213;
	setp.gt.f32 	%p89, %f214, 0f42FC0000;
	mov.f32 	%f215, 0f42FC0000;
	copysign.f32 	%f216, %f213, %f215;
	selp.f32 	%f217, %f216, %f213, %p89;
	fma.rn.f32 	%f218, %f217, 0fBF317218, %f210;
	fma.rn.f32 	%f219, %f217, 0f3102E308, %f218;
	mul.f32 	%f220, %f219, 0f3FB8AA3B;
	add.f32 	%f221, %f217, 0f4B40007D;
	mov.b32 	%r268, %f221;
	shl.b32 	%r269, %r268, 23;
	mov.b32 	%f222, %r269;
	ex2.approx.ftz.f32 	%f223, %f220;
	mul.f32 	%f224, %f223, %f222;
	mov.f32 	%f225, 0fBE000000;
	div.approx.ftz.f32 	%f226, %f225, %f224;
	fma.rn.f32 	%f227, %f224, 0f40000000, %f226;
	mul.f32 	%f228, %f43, %f43;
	fma.rn.f32 	%f229, %f228, 0f363D0ADA, 0f394FFF49;
	fma.rn.f32 	%f230, %f229, %f228, 0f3C08889A;
	fma.rn.f32 	%f231, %f230, %f228, 0f3E2AAAAB;
	mul.f32 	%f232, %f228, %f231;
	fma.rn.f32 	%f233, %f232, %f43, %f43;
	setp.ge.f32 	%p90, %f210, 0f3F800000;
	copysign.f32 	%f234, %f43, %f227;
	selp.f32 	%f713, %f234, %f233, %p90;
	bra.uni 	$L__BB3_236;
$L__BB3_228:
	abs.f32 	%f193, %f43;
	mov.f32 	%f194, 0f3FB8AA3B;
	mul.rn.f32 	%f195, %f193, %f194;
	cvt.rzi.f32.f32 	%f196, %f195;
	abs.f32 	%f197, %f196;
	setp.gt.f32 	%p88, %f197, 0f42FC0000;
	mov.f32 	%f198, 0f42FC0000;
	copysign.f32 	%f199, %f196, %f198;
	selp.f32 	%f200, %f199, %f196, %p88;
	fma.rn.f32 	%f201, %f200, 0fBF317218, %f193;
	fma.rn.f32 	%f202, %f200, 0f3102E308, %f201;
	mul.f32 	%f203, %f202, 0f3FB8AA3B;
	add.f32 	%f204, %f200, 0f4B40007D;
	mov.b32 	%r266, %f204;
	shl.b32 	%r267, %r266, 23;
	mov.b32 	%f205, %r267;
	ex2.approx.ftz.f32 	%f206, %f203;
	mul.f32 	%f207, %f206, %f205;
	mov.f32 	%f208, 0f3E000000;
	div.approx.ftz.f32 	%f209, %f208, %f207;
	fma.rn.f32 	%f713, %f207, 0f40000000, %f209;
	bra.uni 	$L__BB3_236;
$L__BB3_229:
	fma.rn.f32 	%f168, %f43, 0f3BBB989D, 0f3F000000;
	cvt.sat.f32.f32 	%f169, %f168;
	mov.f32 	%f170, 0f4B400001;
	mov.f32 	%f171, 0f437C0000;
	fma.rm.f32 	%f172, %f169, %f171, %f170;
	add.f32 	%f173, %f172, 0fCB40007F;
	neg.f32 	%f174, %f173;
	fma.rn.f32 	%f175, %f43, 0f3FB8AA3B, %f174;
	fma.rn.f32 	%f176, %f43, 0f32A57060, %f175;
	mov.b32 	%r264, %f172;
	shl.b32 	%r265, %r264, 23;
	mov.b32 	%f177, %r265;
	ex2.approx.ftz.f32 	%f178, %f176;
	mul.f32 	%f713, %f178, %f177;
	bra.uni 	$L__BB3_236;
$L__BB3_230:
	setp.lt.f32 	%p83, %f43, 0f00800000;
	mul.f32 	%f148, %f43, 0f4B000000;
	selp.f32 	%f149, %f148, %f43, %p83;
	selp.f32 	%f150, 0fC1B80000, 0f00000000, %p83;
	mov.b32 	%r260, %f149;
	add.s32 	%r261, %r260, -1059760811;
	and.b32  	%r262, %r261, -8388608;
	sub.s32 	%r263, %r260, %r262;
	mov.b32 	%f151, %r263;
	cvt.rn.f32.s32 	%f152, %r262;
	fma.rn.f32 	%f153, %f152, 0f34000000, %f150;
	add.f32 	%f154, %f151, 0fBF800000;
	fma.rn.f32 	%f155, %f154, 0fBE055027, 0f3E1039F6;
	fma.rn.f32 	%f156, %f155, %f154, 0fBDF8CDCC;
	fma.rn.f32 	%f157, %f156, %f154, 0f3E0F2955;
	fma.rn.f32 	%f158, %f157, %f154, 0fBE2AD8B9;
	fma.rn.f32 	%f159, %f158, %f154, 0f3E4CED0B;
	fma.rn.f32 	%f160, %f159, %f154, 0fBE7FFF22;
	fma.rn.f32 	%f161, %f160, %f154, 0f3EAAAA78;
	fma.rn.f32 	%f162, %f161, %f154, 0fBF000000;
	mul.f32 	%f163, %f154, %f162;
	fma.rn.f32 	%f164, %f163, %f154, %f154;
	fma.rn.f32 	%f165, %f153, 0f3F317218, %f164;
	setp.gt.u32 	%p84, %r260, 2139095039;
	fma.rn.f32 	%f166, %f149, 0f7F800000, 0f7F800000;
	selp.f32 	%f167, %f166, %f165, %p84;
	setp.eq.f32 	%p85, %f149, 0f00000000;
	selp.f32 	%f713, 0fFF800000, %f167, %p85;
	bra.uni 	$L__BB3_236;
$L__BB3_231:
	abs.f32 	%f127, %f43;
	fma.rn.f32 	%f128, %f127, 0fBF000000, 0f3F000000;
	rsqrt.approx.ftz.f32 	%f129, %f128;
	mul.f32 	%f130, %f128, %f129;
	mul.f32 	%f131, %f129, 0fBF000000;
	fma.rn.f32 	%f132, %f130, %f131, 0f3F000000;
	fma.rn.f32 	%f133, %f130, %f132, %f130;
	setp.eq.f32 	%p79, %f127, 0f3F800000;
	selp.f32 	%f134, 0f00000000, %f133, %p79;
	setp.gt.f32 	%p80, %f127, 0f3F0F5C29;
	selp.f32 	%f135, %f134, %f127, %p80;
	mul.f32 	%f136, %f135, %f135;
	fma.rn.f32 	%f137, %f136, 0f3D4DD2F7, 0f3C99CA97;
	fma.rn.f32 	%f138, %f137, %f136, 0f3D3F90E8;
	fma.rn.f32 	%f139, %f138, %f136, 0f3D993CCF;
	fma.rn.f32 	%f140, %f139, %f136, 0f3E2AAC04;
	mul.f32 	%f141, %f136, %f140;
	fma.rn.f32 	%f142, %f141, %f135, %f135;
	mul.f32 	%f143, %f142, 0fC0000000;
	fma.rn.f32 	%f144, 0f3F6EE581, 0f3FD774EB, %f143;
	selp.f32 	%f145, %f144, %f142, %p80;
	setp.num.f32 	%p81, %f145, %f145;
	copysign.f32 	%f146, %f43, %f145;
	selp.f32 	%f713, %f146, %f145, %p81;
	bra.uni 	$L__BB3_236;
$L__BB3_232:
	abs.f32 	%f104, %f43;
	fma.rn.f32 	%f105, %f104, 0fBF000000, 0f3F000000;
	rsqrt.approx.ftz.f32 	%f106, %f105;
	mul.f32 	%f107, %f105, %f106;
	mul.f32 	%f108, %f106, 0fBF000000;
	fma.rn.f32 	%f109, %f107, %f108, 0f3F000000;
	fma.rn.f32 	%f110, %f107, %f109, %f107;
	setp.eq.f32 	%p76, %f104, 0f3F800000;
	selp.f32 	%f111, 0f00000000, %f110, %p76;
	setp.gt.f32 	%p77, %f104, 0f3F0F5C29;
	selp.f32 	%f112, %f111, %f104, %p77;
	copysign.f32 	%f113, %f43, %f112;
	mul.f32 	%f114, %f113, %f113;
	fma.rn.f32 	%f115, %f114, 0f3D10ECEF, 0f3C8B1ABB;
	fma.rn.f32 	%f116, %f115, %f114, 0f3CFC028C;
	fma.rn.f32 	%f117, %f116, %f114, 0f3D372139;
	fma.rn.f32 	%f118, %f117, %f114, 0f3D9993DB;
	fma.rn.f32 	%f119, %f118, %f114, 0f3E2AAAC6;
	mul.f32 	%f120, %f114, %f119;
	fma.rn.f32 	%f121, %f120, %f113, %f113;
	neg.f32 	%f122, %f121;
	selp.f32 	%f123, %f121, %f122, %p77;
	fma.rn.f32 	%f124, 0f3F6EE581, 0f3FD774EB, %f123;
	setp.gt.f32 	%p78, %f43, 0f3F0F5C29;
	selp.f32 	%f125, %f121, %f124, %p78;
	add.f32 	%f126, %f125, %f125;
	selp.f32 	%f713, %f126, %f125, %p77;
	bra.uni 	$L__BB3_236;
$L__BB3_233:
	setp.eq.f32 	%p166, %f43, 0f00000000;
	mov.f32 	%f713, 0fCE6E6B28;
	@%p166 bra 	$L__BB3_236;
	abs.f32 	%f442, %f43;
	setp.lt.f32 	%p167, %f442, 0f00800000;
	mul.f32 	%f443, %f442, 0f4B000000;
	selp.f32 	%f444, %f443, %f442, %p167;
	selp.f32 	%f445, 0fC1B80000, 0f00000000, %p167;
	mov.b32 	%r364, %f444;
	add.s32 	%r365, %r364, -1059760811;
	and.b32  	%r366, %r365, -8388608;
	sub.s32 	%r367, %r364, %r366;
	mov.b32 	%f446, %r367;
	cvt.rn.f32.s32 	%f447, %r366;
	fma.rn.f32 	%f448, %f447, 0f34000000, %f445;
	add.f32 	%f449, %f446, 0fBF800000;
	fma.rn.f32 	%f450, %f449, 0fBE055027, 0f3E1039F6;
	fma.rn.f32 	%f451, %f450, %f449, 0fBDF8CDCC;
	fma.rn.f32 	%f452, %f451, %f449, 0f3E0F2955;
	fma.rn.f32 	%f453, %f452, %f449, 0fBE2AD8B9;
	fma.rn.f32 	%f454, %f453, %f449, 0f3E4CED0B;
	fma.rn.f32 	%f455, %f454, %f449, 0fBE7FFF22;
	fma.rn.f32 	%f456, %f455, %f449, 0f3EAAAA78;
	fma.rn.f32 	%f457, %f456, %f449, 0fBF000000;
	mul.f32 	%f458, %f449, %f457;
	fma.rn.f32 	%f459, %f458, %f449, %f449;
	fma.rn.f32 	%f460, %f448, 0f3F317218, %f459;
	setp.gt.u32 	%p168, %r364, 2139095039;
	fma.rn.f32 	%f461, %f444, 0f7F800000, 0f7F800000;
	selp.f32 	%f462, %f461, %f460, %p168;
	setp.eq.f32 	%p169, %f444, 0f00000000;
	selp.f32 	%f713, 0fFF800000, %f462, %p169;
	bra.uni 	$L__BB3_236;
$L__BB3_235:
	abs.f32 	%f463, %f43;
	setp.le.f32 	%p170, %f463, 0f3089705F;
	setp.lt.f32 	%p171, %f43, 0f00000000;
	selp.f32 	%f464, 0fB089705F, 0f3089705F, %p171;
	selp.f32 	%f465, %f464, %f43, %p170;
	rcp.rn.f32 	%f713, %f465;
$L__BB3_236:
	st.shared.f32 	[%r94+-8], %f713;
	add.s32 	%r494, %r494, -1;
$L__BB3_237:
	setp.gt.u32 	%p259, %r47, 1;
	@%p259 bra 	$L__BB3_42;
$L__BB3_238:
	setp.lt.s32 	%p260, %r494, 1;
	mov.f32 	%f714, 0f00000000;
	@%p260 bra 	$L__BB3_240;
	shl.b32 	%r449, %r494, 2;
	add.s32 	%r450, %r45, %r449;
	ld.shared.f32 	%f714, [%r450+-4];
$L__BB3_240:
	ld.param.u64 	%rd173, [_Z17eval_async_kernelILi128ELi4EEvPKiPKfS3_iiiPf_param_6];
	mad.lo.s32 	%r451, %r467, %r2, %r1;
	add.s32 	%r452, %r451, %r4;
	cvta.to.global.u64 	%rd168, %rd173;
	mul.wide.s32 	%rd169, %r452, 4;
	add.s64 	%rd170, %rd168, %rd169;
	st.global.f32 	[%rd170], %f714;
$L__BB3_241:
	bar.sync 	0;
	add.s32 	%r467, %r467, 1;
	setp.ne.s32 	%p261, %r467, 4;
	@%p261 bra 	$L__BB3_39;
$L__BB3_242:
	ret;

}
	// .globl	_Z41eval_prefix_kernel_multi_expression_batchPiPfS_S_S0_S0_iiii
.visible .entry _Z41eval_prefix_kernel_multi_expression_batchPiPfS_S_S0_S0_iiii(
	.param .u64 .ptr .align 1 _Z41eval_prefix_kernel_multi_expression_batchPiPfS_S_S0_S0_iiii_param_0,
	.param .u64 .ptr .align 1 _Z41eval_prefix_kernel_multi_expression_batchPiPfS_S_S0_S0_iiii_param_1,
	.param .u64 .ptr .align 1 _Z41eval_prefix_kernel_multi_expression_batchPiPfS_S_S0_S0_iiii_param_2,
	.param .u64 .ptr .align 1 _Z41eval_prefix_kernel_multi_expression_batchPiPfS_S_S0_S0_iiii_param_3,
	.param .u64 .ptr .align 1 _Z41eval_prefix_kernel_multi_expression_batchPiPfS_S_S0_S0_iiii_param_4,
	.param .u64 .ptr .align 1 _Z41eval_prefix_kernel_multi_expression_batchPiPfS_S_S0_S0_iiii_param_5,
	.param .u32 _Z41eval_prefix_kernel_multi_expression_batchPiPfS_S_S0_S0_iiii_param_6,
	.param .u32 _Z41eval_prefix_kernel_multi_expression_batchPiPfS_S_S0_S0_iiii_param_7,
	.param .u32 _Z41eval_prefix_kernel_multi_expression_batchPiPfS_S_S0_S0_iiii_param_8,
	.param .u32 _Z41eval_prefix_kernel_multi_expression_batchPiPfS_S_S0_S0_iiii_param_9
)
{
	.local .align 16 .b8 	__local_depot4[272];
	.reg .b64 	%SP;
	.reg .b64 	%SPL;
	.reg .pred 	%p<235>;
	.reg .b32 	%r<326>;
	.reg .b32 	%f<714>;
	.reg .b64 	%rd<163>;
	.reg .b64 	%fd<13>;

	mov.u64 	%SPL, __local_depot4;
	ld.param.u32 	%r95, [_Z41eval_prefix_kernel_multi_expression_batchPiPfS_S_S0_S0_iiii_param_6];
	ld.param.u32 	%r96, [_Z41eval_prefix_kernel_multi_expression_batchPiPfS_S_S0_S0_iiii_param_7];
	ld.param.u32 	%r97, [_Z41eval_prefix_kernel_multi_expression_batchPiPfS_S_S0_S0_iiii_param_8];
	ld.param.u32 	%r98, [_Z41eval_prefix_kernel_multi_expression_batchPiPfS_S_S0_S0_iiii_param_9];
	add.u64 	%rd1, %SPL, 0;
	add.u64 	%rd2, %SPL, 0;
	add.u64 	%rd3, %SPL, 0;
	add.u64 	%rd4, %SPL, 0;
	add.u64 	%rd5, %SPL, 0;
	add.u64 	%rd6, %SPL, 0;
	add.u64 	%rd7, %SPL, 32;
	mov.u32 	%r99, %ctaid.x;
	mul.lo.s32 	%r298, %r98, %r99;
	add.s32 	%r100, %r298, %r98;
	min.s32 	%r2, %r100, %r97;
	mov.u32 	%r101, %ctaid.y;
	mov.u32 	%r102, %ntid.x;
	mov.u32 	%r103, %tid.x;
	mad.lo.s32 	%r3, %r101, %r102, %r103;
	setp.ge.s32 	%p1, %r3, %r96;
	setp.ge.s32 	%p2, %r298, %r2;
	or.pred  	%p3, %p1, %p2;
	@%p3 bra 	$L__BB4_211;
	ld.param.u64 	%rd152, [_Z41eval_prefix_kernel_multi_expression_batchPiPfS_S_S0_S0_iiii_param_4];
	ld.param.u64 	%rd151, [_Z41eval_prefix_kernel_multi_expression_batchPiPfS_S_S0_S0_iiii_param_3];
	ld.param.u64 	%rd150, [_Z41eval_prefix_kernel_multi_expression_batchPiPfS_S_S0_S0_iiii_param_2];
	ld.param.u64 	%rd148, [_Z41eval_prefix_kernel_multi_expression_batchPiPfS_S_S0_S0_iiii_param_0];
	cvta.to.global.u64 	%rd8, %rd150;
	cvta.to.global.u64 	%rd9, %rd151;
	cvta.to.global.u64 	%rd10, %rd148;
	cvta.to.global.u64 	%rd11, %rd152;
$L__BB4_2:
	mul.wide.s32 	%rd55, %r298, 4;
	add.s64 	%rd56, %rd8, %rd55;
	ld.global.s32 	%rd12, [%rd56];
	add.s64 	%rd57, %rd9, %rd55;
	ld.global.u32 	%r299, [%rd57];
	setp.lt.s32 	%p4, %r299, 1;
	mov.b64 	%rd162, -1;
	@%p4 bra 	$L__BB4_210;
	ld.param.u64 	%rd149, [_Z41eval_prefix_kernel_multi_expression_batchPiPfS_S_S0_S0_iiii_param_1];
	cvta.to.global.u64 	%rd58, %rd149;
	shl.b64 	%rd59, %rd12, 2;
	add.s64 	%rd13, %rd58, %rd59;
	mov.b32 	%r325, 0;
$L__BB4_4:
	mov.u32 	%r6, %r299;
	add.s32 	%r299, %r6, -1;
	cvt.u64.u32 	%rd14, %r299;
	add.s64 	%rd60, %rd14, %rd12;
	shl.b64 	%rd61, %rd60, 2;
	add.s64 	%rd62, %rd10, %rd61;
	ld.global.u32 	%r9, [%rd62];
	setp.lt.s32 	%p5, %r9, 1;
	@%p5 bra 	$L__BB4_202;
	add.s32 	%r107, %r9, -28;
	setp.gt.u32 	%p11, %r107, -19;
	mov.f32 	%f709, 0f00000000;
	mov.f32 	%f705, 0f00000000;
	@%p11 bra 	$L__BB4_112;
	mul.wide.s32 	%rd106, %r325, 4;
	add.s64 	%rd15, %rd7, %rd106;
	ld.local.f32 	%f1, [%rd15+-4];
	ld.local.f32 	%f2, [%rd15+-8];
	setp.gt.s32 	%p99, %r9, 13;
	@%p99 bra 	$L__BB4_34;
	setp.gt.s32 	%p119, %r9, 6;
	@%p119 bra 	$L__BB4_17;
	setp.gt.s32 	%p129, %r9, 3;
	@%p129 bra 	$L__BB4_13;
	setp.eq.s32 	%p133, %r9, 1;
	@%p133 bra 	$L__BB4_59;
	setp.eq.s32 	%p134, %r9, 2;
	@%p134 bra 	$L__BB4_60;
	setp.eq.s32 	%p135, %r9, 3;
	@%p135 bra 	$L__BB4_12;
	bra.uni 	$L__BB4_111;
$L__BB4_12:
	mul.f32 	%f709, %f1, %f2;
	bra.uni 	$L__BB4_111;
$L__BB4_13:
	setp.eq.s32 	%p130, %r9, 4;
	@%p130 bra 	$L__BB4_61;
	setp.eq.s32 	%p131, %r9, 5;
	@%p131 bra 	$L__BB4_63;
	setp.eq.s32 	%p132, %r9, 6;
	@%p132 bra 	$L__BB4_16;
	bra.uni 	$L__BB4_111;
$L__BB4_16:
	setp.le.f32 	%p210, %f1, %f2;
	selp.f32 	%f709, %f1, %f2, %p210;
	bra.uni 	$L__BB4_111;
$L__BB4_17:
	setp.gt.s32 	%p120, %r9, 9;
	@%p120 bra 	$L__BB4_25;
	setp.eq.s32 	%p126, %r9, 7;
	@%p126 bra 	$L__BB4_71;
	setp.eq.s32 	%p127, %r9, 8;
	@%p127 bra 	$L__BB4_72;
	setp.eq.s32 	%p128, %r9, 9;
	@%p128 bra 	$L__BB4_21;
	bra.uni 	$L__BB4_111;
$L__BB4_21:
	setp.eq.f32 	%p183, %f1, 0f00000000;
	setp.eq.f32 	%p184, %f2, 0f00000000;
	and.pred  	%p185, %p183, %p184;
	@%p185 bra 	$L__BB4_111;
	abs.f32 	%f17, %f1;
	mul.f32 	%f572, %f2, 0f3F000000;
	cvt.rzi.f32.f32 	%f573, %f572;
	add.f32 	%f574, %f573, %f573;
	sub.f32 	%f575, %f2, %f574;
	abs.f32 	%f18, %f575;
	abs.f32 	%f19, %f17;
	setp.lt.f32 	%p187, %f19, 0f00800000;
	mul.f32 	%f576, %f19, 0f4B800000;
	selp.f32 	%f577, %f576, %f19, %p187;
	selp.f32 	%f578, 0fC1C00000, 0f00000000, %p187;
	mov.b32 	%r268, %f577;
	add.s32 	%r269, %r268, -1060439283;
	and.b32  	%r270, %r269, -8388608;
	sub.s32 	%r271, %r268, %r270;
	mov.b32 	%f579, %r271;
	cvt.rn.f32.s32 	%f580, %r270;
	fma.rn.f32 	%f581, %f580, 0f34000000, %f578;
	add.f32 	%f582, %f579, 0fBF800000;
	add.f32 	%f583, %f579, 0f3F800000;
	rcp.approx.ftz.f32 	%f584, %f583;
	add.f32 	%f585, %f582, %f582;
	mul.f32 	%f586, %f585, %f584;
	mul.f32 	%f587, %f586, %f586;
	sub.f32 	%f588, %f582, %f586;
	add.f32 	%f589, %f588, %f588;
	neg.f32 	%f590, %f586;
	fma.rn.f32 	%f591, %f590, %f582, %f589;
	mul.rn.f32 	%f592, %f584, %f591;
	fma.rn.f32 	%f593, %f587, 0f3A2C32E4, 0f3B52E7DB;
	fma.rn.f32 	%f594, %f593, %f587, 0f3C93BB73;
	fma.rn.f32 	%f595, %f594, %f587, 0f3DF6384F;
	mul.rn.f32 	%f596, %f595, %f587;
	fma.rn.f32 	%f597, %f586, 0f3FB8AA3B, %f581;
	sub.f32 	%f598, %f581, %f597;
	fma.rn.f32 	%f599, %f586, 0f3FB8AA3B, %f598;
	fma.rn.f32 	%f600, %f592, 0f3FB8AA3B, %f599;
	fma.rn.f32 	%f601, %f586, 0f32A55E34, %f600;
	mul.f32 	%f602, %f596, 0f40400000;
	fma.rn.f32 	%f603, %f602, %f592, %f601;
	fma.rn.f32 	%f604, %f596, %f586, %f603;
	add.rn.f32 	%f605, %f597, %f604;
	neg.f32 	%f606, %f597;
	add.rn.f32 	%f607, %f605, %f606;
	neg.f32 	%f608, %f607;
	add.rn.f32 	%f609, %f604, %f608;
	mul.rn.f32 	%f610, %f605, %f2;
	neg.f32 	%f611, %f610;
	fma.rn.f32 	%f612, %f605, %f2, %f611;
	fma.rn.f32 	%f613, %f609, %f2, %f612;
	cvt.rni.f32.f32 	%f614, %f610;
	sub.f32 	%f615, %f610, %f614;
	add.f32 	%f616, %f615, %f613;
	fma.rn.f32 	%f617, %f616, 0f391FCB8E, 0f3AAF85ED;
	fma.rn.f32 	%f618, %f617, %f616, 0f3C1D9856;
	fma.rn.f32 	%f619, %f618, %f616, 0f3D6357BB;
	fma.rn.f32 	%f620, %f619, %f616, 0f3E75FDEC;
	fma.rn.f32 	%f621, %f620, %f616, 0f3F317218;
	fma.rn.f32 	%f622, %f621, %f616, 0f3F800000;
	cvt.rzi.s32.f32 	%r272, %f614;
	setp.gt.f32 	%p188, %f614, 0f00000000;
	selp.b32 	%r273, 0, -2097152000, %p188;
	add.s32 	%r274, %r273, 2130706432;
	mov.b32 	%f623, %r274;
	mul.f32 	%f624, %f622, %f623;
	shl.b32 	%r275, %r272, 23;
	sub.s32 	%r276, %r275, %r273;
	mov.b32 	%f625, %r276;
	mul.f32 	%f626, %f624, %f625;
	abs.f32 	%f627, %f610;
	setp.gt.f32 	%p189, %f627, 0f43180000;
	setp.lt.f32 	%p190, %f610, 0f00000000;
	selp.f32 	%f628, 0f00000000, 0f7F800000, %p190;
	selp.f32 	%f20, %f628, %f626, %p189;
	setp.eq.f32 	%p191, %f17, 0f3F800000;
	or.pred  	%p192, %p191, %p184;
	mov.f32 	%f709, 0f3F800000;
	@%p192 bra 	$L__BB4_111;
	setp.num.f32 	%p193, %f19, %f19;
	abs.f32 	%f629, %f2;
	setp.num.f32 	%p194, %f629, %f629;
	and.pred  	%p195, %p193, %p194;
	@%p195 bra 	$L__BB4_73;
	add.rn.f32 	%f709, %f17, %f2;
	bra.uni 	$L__BB4_111;
$L__BB4_25:
	setp.gt.s32 	%p121, %r9, 11;
	@%p121 bra 	$L__BB4_31;
	setp.eq.s32 	%p124, %r9, 10;
	@%p124 bra 	$L__BB4_78;
	setp.eq.s32 	%p125, %r9, 11;
	@%p125 bra 	$L__BB4_28;
	bra.uni 	$L__BB4_111;
$L__BB4_28:
	mul.f32 	%f532, %f1, 0f3F22F983;
	cvt.rni.s32.f32 	%r308, %f532;
	cvt.rn.f32.s32 	%f533, %r308;
	fma.rn.f32 	%f534, %f533, 0fBFC90FDA, %f1;
	fma.rn.f32 	%f535, %f533, 0fB3A22168, %f534;
	fma.rn.f32 	%f707, %f533, 0fA7C234C5, %f535;
	abs.f32 	%f32, %f1;
	setp.ltu.f32 	%p167, %f32, 0f47CE4780;
	@%p167 bra 	$L__BB4_92;
	setp.neu.f32 	%p168, %f32, 0f7F800000;
	@%p168 bra 	$L__BB4_87;
	mov.f32 	%f538, 0f00000000;
	mul.rn.f32 	%f707, %f1, %f538;
	mov.b32 	%r308, 0;
	bra.uni 	$L__BB4_92;
$L__BB4_31:
	setp.eq.s32 	%p122, %r9, 12;
	@%p122 bra 	$L__BB4_93;
	setp.eq.s32 	%p123, %r9, 13;
	@%p123 bra 	$L__BB4_33;
	bra.uni 	$L__BB4_111;
$L__BB4_33:
	abs.f32 	%f488, %f1;
	mov.f32 	%f489, 0f3FB8AA3B;
	mul.rn.f32 	%f490, %f488, %f489;
	cvt.rzi.f32.f32 	%f491, %f490;
	abs.f32 	%f492, %f491;
	setp.gt.f32 	%p157, %f492, 0f42FC0000;
	mov.f32 	%f493, 0f42FC0000;
	copysign.f32 	%f494, %f491, %f493;
	selp.f32 	%f495, %f494, %f491, %p157;
	fma.rn.f32 	%f496, %f495, 0fBF317218, %f488;
	fma.rn.f32 	%f497, %f495, 0f3102E308, %f496;
	mul.f32 	%f498, %f497, 0f3FB8AA3B;
	add.f32 	%f499, %f495, 0f4B40007D;
	mov.b32 	%r200, %f499;
	shl.b32 	%r201, %r200, 23;
	mov.b32 	%f500, %r201;
	ex2.approx.ftz.f32 	%f501, %f498;
	mul.f32 	%f502, %f501, %f500;
	mov.f32 	%f503, 0fBE000000;
	div.approx.ftz.f32 	%f504, %f503, %f502;
	fma.rn.f32 	%f505, %f502, 0f40000000, %f504;
	mul.f32 	%f506, %f1, %f1;
	fma.rn.f32 	%f507, %f506, 0f363D0ADA, 0f394FFF49;
	fma.rn.f32 	%f508, %f507, %f506, 0f3C08889A;
	fma.rn.f32 	%f509, %f508, %f506, 0f3E2AAAAB;
	mul.f32 	%f510, %f506, %f509;
	fma.rn.f32 	%f511, %f510, %f1, %f1;
	setp.ge.f32 	%p158, %f488, 0f3F800000;
	copysign.f32 	%f512, %f1, %f505;
	selp.f32 	%f709, %f512, %f511, %p158;
	bra.uni 	$L__BB4_111;
$L__BB4_34:
	setp.gt.s32 	%p100, %r9, 20;
	@%p100 bra 	$L__BB4_47;
	setp.gt.s32 	%p110, %r9, 16;
	@%p110 bra 	$L__BB4_40;
	setp.eq.s32 	%p116, %r9, 14;
	@%p116 bra 	$L__BB4_102;
	setp.eq.s32 	%p117, %r9, 15;
	@%p117 bra 	$L__BB4_103;
	setp.eq.s32 	%p118, %r9, 16;
	@%p118 bra 	$L__BB4_39;
	bra.uni 	$L__BB4_111;
$L__BB4_39:
	fma.rn.f32 	%f446, %f1, 0f3BBB989D, 0f3F000000;
	cvt.sat.f32.f32 	%f447, %f446;
	mov.f32 	%f448, 0f4B400001;
	mov.f32 	%f449, 0f437C0000;
	fma.rm.f32 	%f450, %f447, %f449, %f448;
	add.f32 	%f451, %f450, 0fCB40007F;
	neg.f32 	%f452, %f451;
	fma.rn.f32 	%f453, %f1, 0f3FB8AA3B, %f452;
	fma.rn.f32 	%f454, %f1, 0f32A57060, %f453;
	mov.b32 	%r196, %f450;
	shl.b32 	%r197, %r196, 23;
	mov.b32 	%f455, %r197;
	ex2.approx.ftz.f32 	%f456, %f454;
	mul.f32 	%f709, %f456, %f455;
	bra.uni 	$L__BB4_111;
$L__BB4_40:
	setp.gt.s32 	%p111, %r9, 18;
	@%p111 bra 	$L__BB4_44;
	setp.eq.s32 	%p114, %r9, 17;
	@%p114 bra 	$L__BB4_104;
	setp.eq.s32 	%p115, %r9, 18;
	@%p115 bra 	$L__BB4_43;
	bra.uni 	$L__BB4_111;
$L__BB4_43:
	setp.eq.f32 	%p150, %f1, 0f00000000;
	rcp.rn.f32 	%f425, %f1;
	selp.f32 	%f709, 0f7FC00000, %f425, %p150;
	bra.uni 	$L__BB4_111;
$L__BB4_44:
	setp.eq.s32 	%p112, %r9, 19;
	@%p112 bra 	$L__BB4_105;
	setp.eq.s32 	%p113, %r9, 20;
	@%p113 bra 	$L__BB4_46;
	bra.uni 	$L__BB4_111;
$L__BB4_46:
	abs.f32 	%f382, %f1;
	fma.rn.f32 	%f383, %f382, 0fBF000000, 0f3F000000;
	rsqrt.approx.ftz.f32 	%f384, %f383;
	mul.f32 	%f385, %f383, %f384;
	mul.f32 	%f386, %f384, 0fBF000000;
	fma.rn.f32 	%f387, %f385, %f386, 0f3F000000;
	fma.rn.f32 	%f388, %f385, %f387, %f385;
	setp.eq.f32 	%p144, %f382, 0f3F800000;
	selp.f32 	%f389, 0f00000000, %f388, %p144;
	setp.gt.f32 	%p145, %f382, 0f3F0F5C29;
	selp.f32 	%f390, %f389, %f382, %p145;
	copysign.f32 	%f391, %f1, %f390;
	mul.f32 	%f392, %f391, %f391;
	fma.rn.f32 	%f393, %f392, 0f3D10ECEF, 0f3C8B1ABB;
	fma.rn.f32 	%f394, %f393, %f392, 0f3CFC028C;
	fma.rn.f32 	%f395, %f394, %f392, 0f3D372139;
	fma.rn.f32 	%f396, %f395, %f392, 0f3D9993DB;
	fma.rn.f32 	%f397, %f396, %f392, 0f3E2AAAC6;
	mul.f32 	%f398, %f392, %f397;
	fma.rn.f32 	%f399, %f398, %f391, %f391;
	neg.f32 	%f400, %f399;
	selp.f32 	%f401, %f399, %f400, %p145;
	fma.rn.f32 	%f402, 0f3F6EE581, 0f3FD774EB, %f401;
	setp.gt.f32 	%p146, %f1, 0f3F0F5C29;
	selp.f32 	%f403, %f399, %f402, %p146;
	add.f32 	%f404, %f403, %f403;
	selp.f32 	%f709, %f404, %f403, %p145;
	bra.uni 	$L__BB4_111;
$L__BB4_47:
	setp.gt.s32 	%p101, %r9, 23;
	@%p101 bra 	$L__BB4_52;
	setp.eq.s32 	%p107, %r9, 21;
	@%p107 bra 	$L__BB4_106;
	setp.eq.s32 	%p108, %r9, 22;
	@%p108 bra 	$L__BB4_107;
	setp.eq.s32 	%p109, %r9, 23;
	@%p109 bra 	$L__BB4_51;
	bra.uni 	$L__BB4_111;
$L__BB4_51:
	abs.f32 	%f340, %f1;
	setp.le.f32 	%p136, %f340, 0f3089705F;
	setp.lt.f32 	%p137, %f1, 0f00000000;
	selp.f32 	%f341, 0fB089705F, 0f3089705F, %p137;
	selp.f32 	%f342, %f341, %f1, %p136;
	rcp.rn.f32 	%f709, %f342;
	bra.uni 	$L__BB4_111;
$L__BB4_52:
	setp.gt.s32 	%p102, %r9, 25;
	@%p102 bra 	$L__BB4_56;
	setp.eq.s32 	%p105, %r9, 24;
	@%p105 bra 	$L__BB4_109;
	setp.eq.s32 	%p106, %r9, 25;
	@%p106 bra 	$L__BB4_55;
	bra.uni 	$L__BB4_111;
$L__BB4_55:
	neg.f32 	%f709, %f1;
	bra.uni 	$L__BB4_111;
$L__BB4_56:
	setp.eq.s32 	%p103, %r9, 26;
	@%p103 bra 	$L__BB4_110;
	setp.eq.s32 	%p104, %r9, 27;
	@%p104 bra 	$L__BB4_58;
	bra.uni 	$L__BB4_111;
$L__BB4_58:
	abs.f32 	%f339, %f1;
	sqrt.rn.f32 	%f709, %f339;
	bra.uni 	$L__BB4_111;
$L__BB4_59:
	add.f32 	%f709, %f1, %f2;
	bra.uni 	$L__BB4_111;
$L__BB4_60:
	sub.f32 	%f709, %f1, %f2;
	bra.uni 	$L__BB4_111;
$L__BB4_61:
	setp.eq.f32 	%p232, %f2, 0f00000000;
	mov.f32 	%f709, 0f7FC00000;
	@%p232 bra 	$L__BB4_111;
	div.rn.f32 	%f709, %f1, %f2;
	bra.uni 	$L__BB4_111;
$L__BB4_63:
	mul.f32 	%f639, %f2, 0f3F000000;
	cvt.rzi.f32.f32 	%f640, %f639;
	add.f32 	%f641, %f640, %f640;
	sub.f32 	%f642, %f2, %f641;
	abs.f32 	%f7, %f642;
	abs.f32 	%f8, %f1;
	setp.lt.f32 	%p211, %f8, 0f00800000;
	mul.f32 	%f643, %f8, 0f4B800000;
	selp.f32 	%f644, %f643, %f8, %p211;
	selp.f32 	%f645, 0fC1C00000, 0f00000000, %p211;
	mov.b32 	%r282, %f644;
	add.s32 	%r283, %r282, -1060439283;
	and.b32  	%r284, %r283, -8388608;
	sub.s32 	%r285, %r282, %r284;
	mov.b32 	%f646, %r285;
	cvt.rn.f32.s32 	%f647, %r284;
	fma.rn.f32 	%f648, %f647, 0f34000000, %f645;
	add.f32 	%f649, %f646, 0fBF800000;
	add.f32 	%f650, %f646, 0f3F800000;
	rcp.approx.ftz.f32 	%f651, %f650;
	add.f32 	%f652, %f649, %f649;
	mul.f32 	%f653, %f652, %f651;
	mul.f32 	%f654, %f653, %f653;
	sub.f32 	%f655, %f649, %f653;
	add.f32 	%f656, %f655, %f655;
	neg.f32 	%f657, %f653;
	fma.rn.f32 	%f658, %f657, %f649, %f656;
	mul.rn.f32 	%f659, %f651, %f658;
	fma.rn.f32 	%f660, %f654, 0f3A2C32E4, 0f3B52E7DB;
	fma.rn.f32 	%f661, %f660, %f654, 0f3C93BB73;
	fma.rn.f32 	%f662, %f661, %f654, 0f3DF6384F;
	mul.rn.f32 	%f663, %f662, %f654;
	fma.rn.f32 	%f664, %f653, 0f3FB8AA3B, %f648;
	sub.f32 	%f665, %f648, %f664;
	fma.rn.f32 	%f666, %f653, 0f3FB8AA3B, %f665;
	fma.rn.f32 	%f667, %f659, 0f3FB8AA3B, %f666;
	fma.rn.f32 	%f668, %f653, 0f32A55E34, %f667;
	mul.f32 	%f669, %f663, 0f40400000;
	fma.rn.f32 	%f670, %f669, %f659, %f668;
	fma.rn.f32 	%f671, %f663, %f653, %f670;
	add.rn.f32 	%f672, %f664, %f671;
	neg.f32 	%f673, %f664;
	add.rn.f32 	%f674, %f672, %f673;
	neg.f32 	%f675, %f674;
	add.rn.f32 	%f676, %f671, %f675;
	mul.rn.f32 	%f677, %f672, %f2;
	neg.f32 	%f678, %f677;
	fma.rn.f32 	%f679, %f672, %f2, %f678;
	fma.rn.f32 	%f680, %f676, %f2, %f679;
	cvt.rni.f32.f32 	%f681, %f677;
	sub.f32 	%f682, %f677, %f681;
	add.f32 	%f683, %f682, %f680;
	fma.rn.f32 	%f684, %f683, 0f391FCB8E, 0f3AAF85ED;
	fma.rn.f32 	%f685, %f684, %f683, 0f3C1D9856;
	fma.rn.f32 	%f686, %f685, %f683, 0f3D6357BB;
	fma.rn.f32 	%f687, %f686, %f683, 0f3E75FDEC;
	fma.rn.f32 	%f688, %f687, %f683, 0f3F317218;
	fma.rn.f32 	%f689, %f688, %f683, 0f3F800000;
	cvt.rzi.s32.f32 	%r286, %f681;
	setp.gt.f32 	%p212, %f681, 0f00000000;
	selp.b32 	%r287, 0, -2097152000, %p212;
	add.s32 	%r288, %r287, 2130706432;
	mov.b32 	%f690, %r288;
	mul.f32 	%f691, %f689, %f690;
	shl.b32 	%r289, %r286, 23;
	sub.s32 	%r290, %r289, %r287;
	mov.b32 	%f692, %r290;
	mul.f32 	%f693, %f691, %f692;
	abs.f32 	%f694, %f677;
	setp.gt.f32 	%p213, %f694, 0f43180000;
	setp.lt.f32 	%p214, %f677, 0f00000000;
	selp.f32 	%f695, 0f00000000, 0f7F800000, %p214;
	selp.f32 	%f9, %f695, %f693, %p213;
	setp.eq.f32 	%p215, %f1, 0f3F800000;
	setp.eq.f32 	%p216, %f2, 0f00000000;
	or.pred  	%p217, %p215, %p216;
	mov.f32 	%f709, 0f3F800000;
	@%p217 bra 	$L__BB4_111;
	setp.num.f32 	%p218, %f8, %f8;
	abs.f32 	%f696, %f2;
	setp.num.f32 	%p219, %f696, %f696;
	and.pred  	%p220, %p218, %p219;
	@%p220 bra 	$L__BB4_66;
	add.rn.f32 	%f709, %f1, %f2;
	bra.uni 	$L__BB4_111;
$L__BB4_66:
	setp.neu.f32 	%p221, %f1, 0f00000000;
	setp.neu.f32 	%p222, %f8, 0f7F800000;
	and.pred  	%p223, %p221, %p222;
	@%p223 bra 	$L__BB4_68;
	setp.neu.f32 	%p230, %f7, 0f3F800000;
	add.f32 	%f701, %f1, %f1;
	mov.b32 	%r291, %f701;
	setp.lt.f32 	%p231, %f2, 0f00000000;
	xor.b32  	%r292, %r291, 2139095040;
	selp.b32 	%r293, %r292, %r291, %p231;
	and.b32  	%r294, %r293, 2147483647;
	selp.b32 	%r295, %r294, %r293, %p230;
	mov.b32 	%f709, %r295;
	bra.uni 	$L__BB4_111;
$L__BB4_68:
	setp.eq.f32 	%p224, %f1, 0fBF800000;
	setp.eq.f32 	%p225, %f696, 0f7F800000;
	and.pred  	%p226, %p224, %p225;
	@%p226 bra 	$L__BB4_111;
	setp.geu.f32 	%p227, %f1, 0f00000000;
	mov.f32 	%f709, %f9;
	@%p227 bra 	$L__BB4_111;
	setp.neu.f32 	%p228, %f7, 0f3F800000;
	neg.f32 	%f698, %f9;
	selp.f32 	%f699, %f9, %f698, %p228;
	cvt.rmi.f32.f32 	%f700, %f2;
	setp.neu.f32 	%p229, %f2, %f700;
	selp.f32 	%f709, 0f7FFFFFFF, %f699, %p229;
	bra.uni 	$L__BB4_111;
$L__BB4_71:
	setp.ge.f32 	%p209, %f1, %f2;
	selp.f32 	%f709, %f1, %f2, %p209;
	bra.uni 	$L__BB4_111;
$L__BB4_72:
	abs.f32 	%f635, %f2;
	setp.le.f32 	%p207, %f635, 0f3089705F;
	setp.lt.f32 	%p208, %f2, 0f00000000;
	selp.f32 	%f636, 0fB089705F, 0f3089705F, %p208;
	selp.f32 	%f637, %f636, %f2, %p207;
	div.rn.f32 	%f709, %f1, %f637;
	bra.uni 	$L__BB4_111;
$L__BB4_73:
	setp.neu.f32 	%p196, %f17, 0f00000000;
	setp.neu.f32 	%p197, %f19, 0f7F800000;
	and.pred  	%p198, %p196, %p197;
	@%p198 bra 	$L__BB4_75;
	setp.neu.f32 	%p205, %f18, 0f3F800000;
	add.f32 	%f634, %f17, %f17;
	mov.b32 	%r277, %f634;
	setp.lt.f32 	%p206, %f2, 0f00000000;
	xor.b32  	%r278, %r277, 2139095040;
	selp.b32 	%r279, %r278, %r277, %p206;
	and.b32  	%r280, %r279, 2147483647;
	selp.b32 	%r281, %r280, %r279, %p205;
	mov.b32 	%f709, %r281;
	bra.uni 	$L__BB4_111;
$L__BB4_75:
	setp.eq.f32 	%p199, %f17, 0fBF800000;
	setp.eq.f32 	%p200, %f629, 0f7F800000;
	and.pred  	%p201, %p199, %p200;
	@%p201 bra 	$L__BB4_111;
	setp.geu.f32 	%p202, %f17, 0f00000000;
	mov.f32 	%f709, %f20;
	@%p202 bra 	$L__BB4_111;
	setp.neu.f32 	%p203, %f18, 0f3F800000;
	neg.f32 	%f631, %f20;
	selp.f32 	%f632, %f20, %f631, %p203;
	cvt.rmi.f32.f32 	%f633, %f2;
	setp.neu.f32 	%p204, %f2, %f633;
	selp.f32 	%f709, 0f7FFFFFFF, %f632, %p204;
	bra.uni 	$L__BB4_111;
$L__BB4_78:
	mul.f32 	%f551, %f1, 0f3F22F983;
	cvt.rni.s32.f32 	%r304, %f551;
	cvt.rn.f32.s32 	%f552, %r304;
	fma.rn.f32 	%f553, %f552, 0fBFC90FDA, %f1;
	fma.rn.f32 	%f554, %f552, 0fB3A22168, %f553;
	fma.rn.f32 	%f706, %f552, 0fA7C234C5, %f554;
	abs.f32 	%f26, %f1;
	setp.ltu.f32 	%p175, %f26, 0f47CE4780;
	@%p175 bra 	$L__BB4_86;
	setp.neu.f32 	%p176, %f26, 0f7F800000;
	@%p176 bra 	$L__BB4_81;
	mov.f32 	%f557, 0f00000000;
	mul.rn.f32 	%f706, %f1, %f557;
	mov.b32 	%r304, 0;
	bra.uni 	$L__BB4_86;
$L__BB4_81:
	mov.b32 	%r11, %f1;
	mov.b64 	%rd154, 0;
	mov.b32 	%r301, 0;
$L__BB4_82:
	.pragma "nounroll";
	mul.wide.u32 	%rd130, %r301, 4;
	mov.u64 	%rd131, __cudart_i2opi_f;
	add.s64 	%rd132, %rd131, %rd130;
	ld.global.nc.u32 	%r247, [%rd132];
	shl.b32 	%r248, %r11, 8;
	or.b32  	%r249, %r248, -2147483648;
	mad.wide.u32 	%rd133, %r247, %r249, %rd154;
	shr.u64 	%rd154, %rd133, 32;
	add.s64 	%rd134, %rd6, %rd130;
	st.local.u32 	[%rd134], %rd133;
	add.s32 	%r301, %r301, 1;
	setp.ne.s32 	%p177, %r301, 6;
	@%p177 bra 	$L__BB4_82;
	shr.u32 	%r250, %r11, 23;
	st.local.u32 	[%rd6+24], %rd154;
	and.b32  	%r14, %r250, 31;
	and.b32  	%r251, %r250, 224;
	add.s32 	%r252, %r251, -128;
	shr.u32 	%r253, %r252, 5;
	mul.wide.u32 	%rd135, %r253, 4;
	sub.s64 	%rd18, %rd6, %rd135;
	ld.local.u32 	%r302, [%rd18+24];
	ld.local.u32 	%r303, [%rd18+20];
	setp.eq.s32 	%p178, %r14, 0;
	@%p178 bra 	$L__BB4_85;
	shf.l.wrap.b32 	%r302, %r303, %r302, %r14;
	ld.local.u32 	%r254, [%rd18+16];
	shf.l.wrap.b32 	%r303, %r254, %r303, %r14;
$L__BB4_85:
	shr.u32 	%r255, %r302, 30;
	shf.l.wrap.b32 	%r256, %r303, %r302, 2;
	shl.b32 	%r257, %r303, 2;
	shr.u32 	%r258, %r256, 31;
	add.s32 	%r259, %r258, %r255;
	neg.s32 	%r260, %r259;
	setp.lt.s32 	%p179, %r11, 0;
	selp.b32 	%r304, %r260, %r259, %p179;
	xor.b32  	%r261, %r256, %r11;
	shr.s32 	%r262, %r256, 31;
	xor.b32  	%r263, %r262, %r256;
	xor.b32  	%r264, %r262, %r257;
	cvt.u64.u32 	%rd136, %r263;
	shl.b64 	%rd137, %rd136, 32;
	cvt.u64.u32 	%rd138, %r264;
	or.b64  	%rd139, %rd137, %rd138;
	cvt.rn.f64.s64 	%fd11, %rd139;
	mul.f64 	%fd12, %fd11, 0d3BF921FB54442D19;
	cvt.rn.f32.f64 	%f555, %fd12;
	neg.f32 	%f556, %f555;
	setp.lt.s32 	%p180, %r261, 0;
	selp.f32 	%f706, %f556, %f555, %p180;
$L__BB4_86:
	mul.rn.f32 	%f558, %f706, %f706;
	and.b32  	%r266, %r304, 1;
	setp.eq.b32 	%p181, %r266, 1;
	selp.f32 	%f559, 0f3F800000, %f706, %p181;
	fma.rn.f32 	%f560, %f558, %f559, 0f00000000;
	fma.rn.f32 	%f561, %f558, 0f37CBAC00, 0fBAB607ED;
	selp.f32 	%f562, %f561, 0fB94D4153, %p181;
	selp.f32 	%f563, 0f3D2AAABB, 0f3C0885E4, %p181;
	fma.rn.f32 	%f564, %f562, %f558, %f563;
	selp.f32 	%f565, 0fBEFFFFFF, 0fBE2AAAA8, %p181;
	fma.rn.f32 	%f566, %f564, %f558, %f565;
	fma.rn.f32 	%f567, %f566, %f560, %f559;
	and.b32  	%r267, %r304, 2;
	setp.eq.s32 	%p182, %r267, 0;
	mov.f32 	%f568, 0f00000000;
	sub.f32 	%f569, %f568, %f567;
	selp.f32 	%f709, %f567, %f569, %p182;
	bra.uni 	$L__BB4_111;
$L__BB4_87:
	mov.b32 	%r24, %f1;
	mov.b64 	%rd155, 0;
	mov.b32 	%r305, 0;
$L__BB4_88:
	.pragma "nounroll";
	mul.wide.u32 	%rd119, %r305, 4;
	mov.u64 	%rd120, __cudart_i2opi_f;
	add.s64 	%rd121, %rd120, %rd119;
	ld.global.nc.u32 	%r224, [%rd121];
	shl.b32 	%r225, %r24, 8;
	or.b32  	%r226, %r225, -2147483648;
	mad.wide.u32 	%rd122, %r224, %r226, %rd155;
	shr.u64 	%rd155, %rd122, 32;
	add.s64 	%rd123, %rd5, %rd119;
	st.local.u32 	[%rd123], %rd122;
	add.s32 	%r305, %r305, 1;
	setp.ne.s32 	%p169, %r305, 6;
	@%p169 bra 	$L__BB4_88;
	shr.u32 	%r227, %r24, 23;
	st.local.u32 	[%rd5+24], %rd155;
	and.b32  	%r27, %r227, 31;
	and.b32  	%r228, %r227, 224;
	add.s32 	%r229, %r228, -128;
	shr.u32 	%r230, %r229, 5;
	mul.wide.u32 	%rd124, %r230, 4;
	sub.s64 	%rd21, %rd5, %rd124;
	ld.local.u32 	%r306, [%rd21+24];
	ld.local.u32 	%r307, [%rd21+20];
	setp.eq.s32 	%p170, %r27, 0;
	@%p170 bra 	$L__BB4_91;
	shf.l.wrap.b32 	%r306, %r307, %r306, %r27;
	ld.local.u32 	%r231, [%rd21+16];
	shf.l.wrap.b32 	%r307, %r231, %r307, %r27;
$L__BB4_91:
	shr.u32 	%r232, %r306, 30;
	shf.l.wrap.b32 	%r233, %r307, %r306, 2;
	shl.b32 	%r234, %r307, 2;
	shr.u32 	%r235, %r233, 31;
	add.s32 	%r236, %r235, %r232;
	neg.s32 	%r237, %r236;
	setp.lt.s32 	%p171, %r24, 0;
	selp.b32 	%r308, %r237, %r236, %p171;
	xor.b32  	%r238, %r233, %r24;
	shr.s32 	%r239, %r233, 31;
	xor.b32  	%r240, %r239, %r233;
	xor.b32  	%r241, %r239, %r234;
	cvt.u64.u32 	%rd125, %r240;
	shl.b64 	%rd126, %rd125, 32;
	cvt.u64.u32 	%rd127, %r241;
	or.b64  	%rd128, %rd126, %rd127;
	cvt.rn.f64.s64 	%fd9, %rd128;
	mul.f64 	%fd10, %fd9, 0d3BF921FB54442D19;
	cvt.rn.f32.f64 	%f536, %fd10;
	neg.f32 	%f537, %f536;
	setp.lt.s32 	%p172, %r238, 0;
	selp.f32 	%f707, %f537, %f536, %p172;
$L__BB4_92:
	add.s32 	%r243, %r308, 1;
	mul.rn.f32 	%f539, %f707, %f707;
	and.b32  	%r244, %r308, 1;
	setp.eq.b32 	%p173, %r244, 1;
	selp.f32 	%f540, %f707, 0f3F800000, %p173;
	fma.rn.f32 	%f541, %f539, %f540, 0f00000000;
	fma.rn.f32 	%f542, %f539, 0f37CBAC00, 0fBAB607ED;
	selp.f32 	%f543, 0fB94D4153, %f542, %p173;
	selp.f32 	%f544, 0f3C0885E4, 0f3D2AAABB, %p173;
	fma.rn.f32 	%f545, %f543, %f539, %f544;
	selp.f32 	%f546, 0fBE2AAAA8, 0fBEFFFFFF, %p173;
	fma.rn.f32 	%f547, %f545, %f539, %f546;
	fma.rn.f32 	%f548, %f547, %f541, %f540;
	and.b32  	%r245, %r243, 2;
	setp.eq.s32 	%p174, %r245, 0;
	mov.f32 	%f549, 0f00000000;
	sub.f32 	%f550, %f549, %f548;
	selp.f32 	%f709, %f548, %f550, %p174;
	bra.uni 	$L__BB4_111;
$L__BB4_93:
	mul.f32 	%f513, %f1, 0f3F22F983;
	cvt.rni.s32.f32 	%r312, %f513;
	cvt.rn.f32.s32 	%f514, %r312;
	fma.rn.f32 	%f515, %f514, 0fBFC90FDA, %f1;
	fma.rn.f32 	%f516, %f514, 0fB3A22168, %f515;
	fma.rn.f32 	%f708, %f514, 0fA7C234C5, %f516;
	abs.f32 	%f38, %f1;
	setp.ltu.f32 	%p159, %f38, 0f47CE4780;
	@%p159 bra 	$L__BB4_101;
	setp.neu.f32 	%p160, %f38, 0f7F800000;
	@%p160 bra 	$L__BB4_96;
	mov.f32 	%f519, 0f00000000;
	mul.rn.f32 	%f708, %f1, %f519;
	mov.b32 	%r312, 0;
	bra.uni 	$L__BB4_101;
$L__BB4_96:
	mov.b32 	%r37, %f1;
	mov.b64 	%rd156, 0;
	mov.b32 	%r309, 0;
$L__BB4_97:
	.pragma "nounroll";
	mul.wide.u32 	%rd108, %r309, 4;
	mov.u64 	%rd109, __cudart_i2opi_f;
	add.s64 	%rd110, %rd109, %rd108;
	ld.global.nc.u32 	%r203, [%rd110];
	shl.b32 	%r204, %r37, 8;
	or.b32  	%r205, %r204, -2147483648;
	mad.wide.u32 	%rd111, %r203, %r205, %rd156;
	shr.u64 	%rd156, %rd111, 32;
	add.s64 	%rd112, %rd4, %rd108;
	st.local.u32 	[%rd112], %rd111;
	add.s32 	%r309, %r309, 1;
	setp.ne.s32 	%p161, %r309, 6;
	@%p161 bra 	$L__BB4_97;
	shr.u32 	%r206, %r37, 23;
	st.local.u32 	[%rd4+24], %rd156;
	and.b32  	%r40, %r206, 31;
	and.b32  	%r207, %r206, 224;
	add.s32 	%r208, %r207, -128;
	shr.u32 	%r209, %r208, 5;
	mul.wide.u32 	%rd113, %r209, 4;
	sub.s64 	%rd24, %rd4, %rd113;
	ld.local.u32 	%r310, [%rd24+24];
	ld.local.u32 	%r311, [%rd24+20];
	setp.eq.s32 	%p162, %r40, 0;
	@%p162 bra 	$L__BB4_100;
	shf.l.wrap.b32 	%r310, %r311, %r310, %r40;
	ld.local.u32 	%r210, [%rd24+16];
	shf.l.wrap.b32 	%r311, %r210, %r311, %r40;
$L__BB4_100:
	shr.u32 	%r211, %r310, 30;
	shf.l.wrap.b32 	%r212, %r311, %r310, 2;
	shl.b32 	%r213, %r311, 2;
	shr.u32 	%r214, %r212, 31;
	add.s32 	%r215, %r214, %r211;
	neg.s32 	%r216, %r215;
	setp.lt.s32 	%p163, %r37, 0;
	selp.b32 	%r312, %r216, %r215, %p163;
	xor.b32  	%r217, %r212, %r37;
	shr.s32 	%r218, %r212, 31;
	xor.b32  	%r219, %r218, %r212;
	xor.b32  	%r220, %r218, %r213;
	cvt.u64.u32 	%rd114, %r219;
	shl.b64 	%rd115, %rd114, 32;
	cvt.u64.u32 	%rd116, %r220;
	or.b64  	%rd117, %rd115, %rd116;
	cvt.rn.f64.s64 	%fd7, %rd117;
	mul.f64 	%fd8, %fd7, 0d3BF921FB54442D19;
	cvt.rn.f32.f64 	%f517, %fd8;
	neg.f32 	%f518, %f517;
	setp.lt.s32 	%p164, %r217, 0;
	selp.f32 	%f708, %f518, %f517, %p164;
$L__BB4_101:
	mul.f32 	%f520, %f708, %f708;
	fma.rn.f32 	%f521, %f520, 0f3C190000, 0f3B560000;
	fma.rn.f32 	%f522, %f521, %f520, 0f3CC70000;
	fma.rn.f32 	%f523, %f522, %f520, 0f3D5B0000;
	fma.rn.f32 	%f524, %f523, %f520, 0f3E089438;
	fma.rn.f32 	%f525, %f524, %f520, 0f3EAAAA88;
	mul.rn.f32 	%f526, %f520, %f708;
	fma.rn.f32 	%f527, %f525, %f526, %f708;
	abs.f32 	%f528, %f708;
	setp.eq.f32 	%p165, %f528, 0f3A00B43C;
	selp.f32 	%f529, %f708, %f527, %p165;
	and.b32  	%r222, %r312, 1;
	setp.eq.b32 	%p166, %r222, 1;
	neg.f32 	%f530, %f529;
	rcp.approx.ftz.f32 	%f531, %f530;
	selp.f32 	%f709, %f531, %f529, %p166;
	bra.uni 	$L__BB4_111;
$L__BB4_102:
	abs.f32 	%f471, %f1;
	mov.f32 	%f472, 0f3FB8AA3B;
	mul.rn.f32 	%f473, %f471, %f472;
	cvt.rzi.f32.f32 	%f474, %f473;
	abs.f32 	%f475, %f474;
	setp.gt.f32 	%p156, %f475, 0f42FC0000;
	mov.f32 	%f476, 0f42FC0000;
	copysign.f32 	%f477, %f474, %f476;
	selp.f32 	%f478, %f477, %f474, %p156;
	fma.rn.f32 	%f479, %f478, 0fBF317218, %f471;
	fma.rn.f32 	%f480, %f478, 0f3102E308, %f479;
	mul.f32 	%f481, %f480, 0f3FB8AA3B;
	add.f32 	%f482, %f478, 0f4B40007D;
	mov.b32 	%r198, %f482;
	shl.b32 	%r199, %r198, 23;
	mov.b32 	%f483, %r199;
	ex2.approx.ftz.f32 	%f484, %f481;
	mul.f32 	%f485, %f484, %f483;
	mov.f32 	%f486, 0f3E000000;
	div.approx.ftz.f32 	%f487, %f486, %f485;
	fma.rn.f32 	%f709, %f485, 0f40000000, %f487;
	bra.uni 	$L__BB4_111;
$L__BB4_103:
	abs.f32 	%f457, %f1;
	mul.f32 	%f458, %f457, 0f4038AA3B;
	ex2.approx.ftz.f32 	%f459, %f458;
	add.f32 	%f460, %f459, 0f3F800000;
	rcp.approx.ftz.f32 	%f461, %f460;
	fma.rn.f32 	%f462, %f461, 0fC0000000, 0f3F800000;
	setp.ge.f32 	%p154, %f457, 0f41102CB4;
	selp.f32 	%f463, 0f3F800000, %f462, %p154;
	copysign.f32 	%f464, %f1, %f463;
	mul.f32 	%f465, %f1, %f1;
	fma.rn.f32 	%f466, %f465, 0f3C80F082, 0fBD563CAE;
	fma.rn.f32 	%f467, %f466, %f465, 0f3E085941;
	fma.rn.f32 	%f468, %f467, %f465, 0fBEAAA9ED;
	fma.rn.f32 	%f469, %f468, %f465, 0f00000000;
	fma.rn.f32 	%f470, %f469, %f1, %f1;
	setp.ge.f32 	%p155, %f457, 0f3F19999A;
	selp.f32 	%f709, %f464, %f470, %p155;
	bra.uni 	$L__BB4_111;
$L__BB4_104:
	setp.lt.f32 	%p151, %f1, 0f00800000;
	mul.f32 	%f426, %f1, 0f4B000000;
	selp.f32 	%f427, %f426, %f1, %p151;
	selp.f32 	%f428, 0fC1B80000, 0f00000000, %p151;
	mov.b32 	%r192, %f427;
	add.s32 	%r193, %r192, -1059760811;
	and.b32  	%r194, %r193, -8388608;
	sub.s32 	%r195, %r192, %r194;
	mov.b32 	%f429, %r195;
	cvt.rn.f32.s32 	%f430, %r194;
	fma.rn.f32 	%f431, %f430, 0f34000000, %f428;
	add.f32 	%f432, %f429, 0fBF800000;
	fma.rn.f32 	%f433, %f432, 0fBE055027, 0f3E1039F6;
	fma.rn.f32 	%f434, %f433, %f432, 0fBDF8CDCC;
	fma.rn.f32 	%f435, %f434, %f432, 0f3E0F2955;
	fma.rn.f32 	%f436, %f435, %f432, 0fBE2AD8B9;
	fma.rn.f32 	%f437, %f436, %f432, 0f3E4CED0B;
	fma.rn.f32 	%f438, %f437, %f432, 0fBE7FFF22;
	fma.rn.f32 	%f439, %f438, %f432, 0f3EAAAA78;
	fma.rn.f32 	%f440, %f439, %f432, 0fBF000000;
	mul.f32 	%f441, %f432, %f440;
	fma.rn.f32 	%f442, %f441, %f432, %f432;
	fma.rn.f32 	%f443, %f431, 0f3F317218, %f442;
	setp.gt.u32 	%p152, %r192, 2139095039;
	fma.rn.f32 	%f444, %f427, 0f7F800000, 0f7F800000;
	selp.f32 	%f445, %f444, %f443, %p152;
	setp.eq.f32 	%p153, %f427, 0f00000000;
	selp.f32 	%f709, 0fFF800000, %f445, %p153;
	bra.uni 	$L__BB4_111;
$L__BB4_105:
	abs.f32 	%f405, %f1;
	fma.rn.f32 	%f406, %f405, 0fBF000000, 0f3F000000;
	rsqrt.approx.ftz.f32 	%f407, %f406;
	mul.f32 	%f408, %f406, %f407;
	mul.f32 	%f409, %f407, 0fBF000000;
	fma.rn.f32 	%f410, %f408, %f409, 0f3F000000;
	fma.rn.f32 	%f411, %f408, %f410, %f408;
	setp.eq.f32 	%p147, %f405, 0f3F800000;
	selp.f32 	%f412, 0f00000000, %f411, %p147;
	setp.gt.f32 	%p148, %f405, 0f3F0F5C29;
	selp.f32 	%f413, %f412, %f405, %p148;
	mul.f32 	%f414, %f413, %f413;
	fma.rn.f32 	%f415, %f414, 0f3D4DD2F7, 0f3C99CA97;
	fma.rn.f32 	%f416, %f415, %f414, 0f3D3F90E8;
	fma.rn.f32 	%f417, %f416, %f414, 0f3D993CCF;
	fma.rn.f32 	%f418, %f417, %f414, 0f3E2AAC04;
	mul.f32 	%f419, %f414, %f418;
	fma.rn.f32 	%f420, %f419, %f413, %f413;
	mul.f32 	%f421, %f420, 0fC0000000;
	fma.rn.f32 	%f422, 0f3F6EE581, 0f3FD774EB, %f421;
	selp.f32 	%f423, %f422, %f420, %p148;
	setp.num.f32 	%p149, %f423, %f423;
	copysign.f32 	%f424, %f1, %f423;
	selp.f32 	%f709, %f424, %f423, %p149;
	bra.uni 	$L__BB4_111;
$L__BB4_106:
	abs.f32 	%f365, %f1;
	setp.gt.f32 	%p142, %f365, 0f3F800000;
	rcp.approx.ftz.f32 	%f366, %f365;
	selp.f32 	%f367, %f366, %f365, %p142;
	mul.f32 	%f368, %f367, %f367;
	fma.rn.f32 	%f369, %f368, 0f3B2090AA, 0fBC6BE14F;
	fma.rn.f32 	%f370, %f369, %f368, 0f3D23397E;
	fma.rn.f32 	%f371, %f370, %f368, 0fBD948A7A;
	fma.rn.f32 	%f372, %f371, %f368, 0f3DD76B21;
	fma.rn.f32 	%f373, %f372, %f368, 0fBE111E88;
	fma.rn.f32 	%f374, %f373, %f368, 0f3E4CAF60;
	fma.rn.f32 	%f375, %f374, %f368, 0fBEAAAA27;
	mul.f32 	%f376, %f368, %f375;
	fma.rn.f32 	%f377, %f376, %f367, %f367;
	neg.f32 	%f378, %f377;
	fma.rn.f32 	%f379, 0f3F6EE581, 0f3FD774EB, %f378;
	selp.f32 	%f380, %f379, %f377, %p142;
	setp.num.f32 	%p143, %f365, %f365;
	copysign.f32 	%f381, %f1, %f380;
	selp.f32 	%f709, %f381, %f380, %p143;
	bra.uni 	$L__BB4_111;
$L__BB4_107:
	setp.eq.f32 	%p138, %f1, 0f00000000;
	mov.f32 	%f709, 0fCE6E6B28;
	@%p138 bra 	$L__BB4_111;
	abs.f32 	%f344, %f1;
	setp.lt.f32 	%p139, %f344, 0f00800000;
	mul.f32 	%f345, %f344, 0f4B000000;
	selp.f32 	%f346, %f345, %f344, %p139;
	selp.f32 	%f347, 0fC1B80000, 0f00000000, %p139;
	mov.b32 	%r188, %f346;
	add.s32 	%r189, %r188, -1059760811;
	and.b32  	%r190, %r189, -8388608;
	sub.s32 	%r191, %r188, %r190;
	mov.b32 	%f348, %r191;
	cvt.rn.f32.s32 	%f349, %r190;
	fma.rn.f32 	%f350, %f349, 0f34000000, %f347;
	add.f32 	%f351, %f348, 0fBF800000;
	fma.rn.f32 	%f352, %f351, 0fBE055027, 0f3E1039F6;
	fma.rn.f32 	%f353, %f352, %f351, 0fBDF8CDCC;
	fma.rn.f32 	%f354, %f353, %f351, 0f3E0F2955;
	fma.rn.f32 	%f355, %f354, %f351, 0fBE2AD8B9;
	fma.rn.f32 	%f356, %f355, %f351, 0f3E4CED0B;
	fma.rn.f32 	%f357, %f356, %f351, 0fBE7FFF22;
	fma.rn.f32 	%f358, %f357, %f351, 0f3EAAAA78;
	fma.rn.f32 	%f359, %f358, %f351, 0fBF000000;
	mul.f32 	%f360, %f351, %f359;
	fma.rn.f32 	%f361, %f360, %f351, %f351;
	fma.rn.f32 	%f362, %f350, 0f3F317218, %f361;
	setp.gt.u32 	%p140, %r188, 2139095039;
	fma.rn.f32 	%f363, %f346, 0f7F800000, 0f7F800000;
	selp.f32 	%f364, %f363, %f362, %p140;
	setp.eq.f32 	%p141, %f346, 0f00000000;
	selp.f32 	%f709, 0fFF800000, %f364, %p141;
	bra.uni 	$L__BB4_111;
$L__BB4_109:
	abs.f32 	%f709, %f1;
	bra.uni 	$L__BB4_111;
$L__BB4_110:
	sqrt.rn.f32 	%f709, %f1;
$L__BB4_111:
	st.local.f32 	[%rd15+-8], %f709;
	add.s32 	%r325, %r325, -1;
	bra.uni 	$L__BB4_208;
$L__BB4_112:
	mul.wide.s32 	%rd75, %r325, 4;
	add.s64 	%rd25, %rd7, %rd75;
	ld.local.f32 	%f59, [%rd25+-4];
	setp.gt.s32 	%p12, %r9, 13;
	@%p12 bra 	$L__BB4_138;
	setp.gt.s32 	%p32, %r9, 6;
	@%p32 bra 	$L__BB4_123;
	setp.gt.s32 	%p42, %r9, 3;
	@%p42 bra 	$L__BB4_119;
	setp.eq.s32 	%p46, %r9, 1;
	@%p46 bra 	$L__BB4_163;
	setp.eq.s32 	%p47, %r9, 2;
	mov.f32 	%f713, %f59;
	@%p47 bra 	$L__BB4_201;
	setp.eq.s32 	%p48, %r9, 3;
	mov.f32 	%f713, %f705;
	@%p48 bra 	$L__BB4_118;
	bra.uni 	$L__BB4_201;
$L__BB4_118:
	mul.f32 	%f713, %f59, 0f00000000;
	bra.uni 	$L__BB4_201;
$L__BB4_119:
	setp.eq.s32 	%p43, %r9, 4;
	@%p43 bra 	$L__BB4_164;
	setp.eq.s32 	%p44, %r9, 5;
	@%p44 bra 	$L__BB4_165;
	setp.eq.s32 	%p45, %r9, 6;
	mov.f32 	%f713, %f705;
	@%p45 bra 	$L__BB4_122;
	bra.uni 	$L__BB4_201;
$L__BB4_122:
	setp.le.f32 	%p98, %f59, 0f00000000;
	selp.f32 	%f713, %f59, 0f00000000, %p98;
	bra.uni 	$L__BB4_201;
$L__BB4_123:
	setp.gt.s32 	%p33, %r9, 9;
	@%p33 bra 	$L__BB4_129;
	setp.eq.s32 	%p39, %r9, 7;
	@%p39 bra 	$L__BB4_166;
	setp.eq.s32 	%p40, %r9, 8;
	@%p40 bra 	$L__BB4_167;
	setp.eq.s32 	%p41, %r9, 9;
	mov.f32 	%f713, %f705;
	@%p41 bra 	$L__BB4_127;
	bra.uni 	$L__BB4_201;
$L__BB4_127:
	setp.eq.f32 	%p96, %f59, 0f00000000;
	mov.f32 	%f713, %f705;
	@%p96 bra 	$L__BB4_201;
	mov.f32 	%f713, 0f3F800000;
	bra.uni 	$L__BB4_201;
$L__BB4_129:
	setp.gt.s32 	%p34, %r9, 11;
	@%p34 bra 	$L__BB4_135;
	setp.eq.s32 	%p37, %r9, 10;
	@%p37 bra 	$L__BB4_168;
	setp.eq.s32 	%p38, %r9, 11;
	mov.f32 	%f713, %f705;
	@%p38 bra 	$L__BB4_132;
	bra.uni 	$L__BB4_201;
$L__BB4_132:
	mul.f32 	%f296, %f59, 0f3F22F983;
	cvt.rni.s32.f32 	%r320, %f296;
	cvt.rn.f32.s32 	%f297, %r320;
	fma.rn.f32 	%f298, %f297, 0fBFC90FDA, %f59;
	fma.rn.f32 	%f299, %f297, 0fB3A22168, %f298;
	fma.rn.f32 	%f711, %f297, 0fA7C234C5, %f299;
	abs.f32 	%f72, %f59;
	setp.ltu.f32 	%p80, %f72, 0f47CE4780;
	@%p80 bra 	$L__BB4_182;
	setp.neu.f32 	%p81, %f72, 0f7F800000;
	@%p81 bra 	$L__BB4_177;
	mov.f32 	%f302, 0f00000000;
	mul.rn.f32 	%f711, %f59, %f302;
	mov.b32 	%r320, 0;
	bra.uni 	$L__BB4_182;
$L__BB4_135:
	setp.eq.s32 	%p35, %r9, 12;
	@%p35 bra 	$L__BB4_183;
	setp.eq.s32 	%p36, %r9, 13;
	mov.f32 	%f713, %f705;
	@%p36 bra 	$L__BB4_137;
	bra.uni 	$L__BB4_201;
$L__BB4_137:
	abs.f32 	%f252, %f59;
	mov.f32 	%f253, 0f3FB8AA3B;
	mul.rn.f32 	%f254, %f252, %f253;
	cvt.rzi.f32.f32 	%f255, %f254;
	abs.f32 	%f256, %f255;
	setp.gt.f32 	%p70, %f256, 0f42FC0000;
	mov.f32 	%f257, 0f42FC0000;
	copysign.f32 	%f258, %f255, %f257;
	selp.f32 	%f259, %f258, %f255, %p70;
	fma.rn.f32 	%f260, %f259, 0fBF317218, %f252;
	fma.rn.f32 	%f261, %f259, 0f3102E308, %f260;
	mul.f32 	%f262, %f261, 0f3FB8AA3B;
	add.f32 	%f263, %f259, 0f4B40007D;
	mov.b32 	%r120, %f263;
	shl.b32 	%r121, %r120, 23;
	mov.b32 	%f264, %r121;
	ex2.approx.ftz.f32 	%f265, %f262;
	mul.f32 	%f266, %f265, %f264;
	mov.f32 	%f267, 0fBE000000;
	div.approx.ftz.f32 	%f268, %f267, %f266;
	fma.rn.f32 	%f269, %f266, 0f40000000, %f268;
	mul.f32 	%f270, %f59, %f59;
	fma.rn.f32 	%f271, %f270, 0f363D0ADA, 0f394FFF49;
	fma.rn.f32 	%f272, %f271, %f270, 0f3C08889A;
	fma.rn.f32 	%f273, %f272, %f270, 0f3E2AAAAB;
	mul.f32 	%f274, %f270, %f273;
	fma.rn.f32 	%f275, %f274, %f59, %f59;
	setp.ge.f32 	%p71, %f252, 0f3F800000;
	copysign.f32 	%f276, %f59, %f269;
	selp.f32 	%f713, %f276, %f275, %p71;
	bra.uni 	$L__BB4_201;
$L__BB4_138:
	setp.gt.s32 	%p13, %r9, 20;
	@%p13 bra 	$L__BB4_151;
	setp.gt.s32 	%p23, %r9, 16;
	@%p23 bra 	$L__BB4_144;
	setp.eq.s32 	%p29, %r9, 14;
	@%p29 bra 	$L__BB4_192;
	setp.eq.s32 	%p30, %r9, 15;
	@%p30 bra 	$L__BB4_193;
	setp.eq.s32 	%p31, %r9, 16;
	mov.f32 	%f713, %f705;
	@%p31 bra 	$L__BB4_143;
	bra.uni 	$L__BB4_201;
$L__BB4_143:
	fma.rn.f32 	%f210, %f59, 0f3BBB989D, 0f3F000000;
	cvt.sat.f32.f32 	%f211, %f210;
	mov.f32 	%f212, 0f4B400001;
	mov.f32 	%f213, 0f437C0000;
	fma.rm.f32 	%f214, %f211, %f213, %f212;
	add.f32 	%f215, %f214, 0fCB40007F;
	neg.f32 	%f216, %f215;
	fma.rn.f32 	%f217, %f59, 0f3FB8AA3B, %f216;
	fma.rn.f32 	%f218, %f59, 0f32A57060, %f217;
	mov.b32 	%r116, %f214;
	shl.b32 	%r117, %r116, 23;
	mov.b32 	%f219, %r117;
	ex2.approx.ftz.f32 	%f220, %f218;
	mul.f32 	%f713, %f220, %f219;
	bra.uni 	$L__BB4_201;
$L__BB4_144:
	setp.gt.s32 	%p24, %r9, 18;
	@%p24 bra 	$L__BB4_148;
	setp.eq.s32 	%p27, %r9, 17;
	@%p27 bra 	$L__BB4_194;
	setp.eq.s32 	%p28, %r9, 18;
	mov.f32 	%f713, %f705;
	@%p28 bra 	$L__BB4_147;
	bra.uni 	$L__BB4_201;
$L__BB4_147:
	setp.eq.f32 	%p63, %f59, 0f00000000;
	rcp.rn.f32 	%f189, %f59;
	selp.f32 	%f713, 0f7FC00000, %f189, %p63;
	bra.uni 	$L__BB4_201;
$L__BB4_148:
	setp.eq.s32 	%p25, %r9, 19;
	@%p25 bra 	$L__BB4_195;
	setp.eq.s32 	%p26, %r9, 20;
	mov.f32 	%f713, %f705;
	@%p26 bra 	$L__BB4_150;
	bra.uni 	$L__BB4_201;
$L__BB4_150:
	abs.f32 	%f146, %f59;
	fma.rn.f32 	%f147, %f146, 0fBF000000, 0f3F000000;
	rsqrt.approx.ftz.f32 	%f148, %f147;
	mul.f32 	%f149, %f147, %f148;
	mul.f32 	%f150, %f148, 0fBF000000;
	fma.rn.f32 	%f151, %f149, %f150, 0f3F000000;
	fma.rn.f32 	%f152, %f149, %f151, %f149;
	setp.eq.f32 	%p57, %f146, 0f3F800000;
	selp.f32 	%f153, 0f00000000, %f152, %p57;
	setp.gt.f32 	%p58, %f146, 0f3F0F5C29;
	selp.f32 	%f154, %f153, %f146, %p58;
	copysign.f32 	%f155, %f59, %f154;
	mul.f32 	%f156, %f155, %f155;
	fma.rn.f32 	%f157, %f156, 0f3D10ECEF, 0f3C8B1ABB;
	fma.rn.f32 	%f158, %f157, %f156, 0f3CFC028C;
	fma.rn.f32 	%f159, %f158, %f156, 0f3D372139;
	fma.rn.f32 	%f160, %f159, %f156, 0f3D9993DB;
	fma.rn.f32 	%f161, %f160, %f156, 0f3E2AAAC6;
	mul.f32 	%f162, %f156, %f161;
	fma.rn.f32 	%f163, %f162, %f155, %f155;
	neg.f32 	%f164, %f163;
	selp.f32 	%f165, %f163, %f164, %p58;
	fma.rn.f32 	%f166, 0f3F6EE581, 0f3FD774EB, %f165;
	setp.gt.f32 	%p59, %f59, 0f3F0F5C29;
	selp.f32 	%f167, %f163, %f166, %p59;
	add.f32 	%f168, %f167, %f167;
	selp.f32 	%f713, %f168, %f167, %p58;
	bra.uni 	$L__BB4_201;
$L__BB4_151:
	setp.gt.s32 	%p14, %r9, 23;
	@%p14 bra 	$L__BB4_156;
	setp.eq.s32 	%p20, %r9, 21;
	@%p20 bra 	$L__BB4_196;
	setp.eq.s32 	%p21, %r9, 22;
	@%p21 bra 	$L__BB4_197;
	setp.eq.s32 	%p22, %r9, 23;
	mov.f32 	%f713, %f705;
	@%p22 bra 	$L__BB4_155;
	bra.uni 	$L__BB4_201;
$L__BB4_155:
	abs.f32 	%f104, %f59;
	setp.le.f32 	%p49, %f104, 0f3089705F;
	setp.lt.f32 	%p50, %f59, 0f00000000;
	selp.f32 	%f105, 0fB089705F, 0f3089705F, %p50;
	selp.f32 	%f106, %f105, %f59, %p49;
	rcp.rn.f32 	%f713, %f106;
	bra.uni 	$L__BB4_201;
$L__BB4_156:
	setp.gt.s32 	%p15, %r9, 25;
	@%p15 bra 	$L__BB4_160;
	setp.eq.s32 	%p18, %r9, 24;
	@%p18 bra 	$L__BB4_199;
	setp.eq.s32 	%p19, %r9, 25;
	mov.f32 	%f713, %f705;
	@%p19 bra 	$L__BB4_159;
	bra.uni 	$L__BB4_201;
$L__BB4_159:
	neg.f32 	%f713, %f59;
	bra.uni 	$L__BB4_201;
$L__BB4_160:
	setp.eq.s32 	%p16, %r9, 26;
	@%p16 bra 	$L__BB4_200;
	setp.eq.s32 	%p17, %r9, 27;
	mov.f32 	%f713, %f705;
	@%p17 bra 	$L__BB4_162;
	bra.uni 	$L__BB4_201;
$L__BB4_162:
	abs.f32 	%f103, %f59;
	sqrt.rn.f32 	%f713, %f103;
	bra.uni 	$L__BB4_201;
$L__BB4_163:
	add.f32 	%f713, %f59, 0f00000000;
	bra.uni 	$L__BB4_201;
$L__BB4_164:
	mov.f32 	%f713, 0f7FC00000;
	bra.uni 	$L__BB4_201;
$L__BB4_165:
	mov.f32 	%f713, 0f3F800000;
	bra.uni 	$L__BB4_201;
$L__BB4_166:
	setp.ge.f32 	%p97, %f59, 0f00000000;
	selp.f32 	%f713, %f59, 0f00000000, %p97;
	bra.uni 	$L__BB4_201;
$L__BB4_167:
	div.rn.f32 	%f713, %f59, 0f3089705F;
	bra.uni 	$L__BB4_201;
$L__BB4_168:
	mul.f32 	%f315, %f59, 0f3F22F983;
	cvt.rni.s32.f32 	%r316, %f315;
	cvt.rn.f32.s32 	%f316, %r316;
	fma.rn.f32 	%f317, %f316, 0fBFC90FDA, %f59;
	fma.rn.f32 	%f318, %f316, 0fB3A22168, %f317;
	fma.rn.f32 	%f710, %f316, 0fA7C234C5, %f318;
	abs.f32 	%f66, %f59;
	setp.ltu.f32 	%p88, %f66, 0f47CE4780;
	@%p88 bra 	$L__BB4_176;
	setp.neu.f32 	%p89, %f66, 0f7F800000;
	@%p89 bra 	$L__BB4_171;
	mov.f32 	%f321, 0f00000000;
	mul.rn.f32 	%f710, %f59, %f321;
	mov.b32 	%r316, 0;
	bra.uni 	$L__BB4_176;
$L__BB4_171:
	mov.b32 	%r51, %f59;
	mov.b64 	%rd157, 0;
	mov.b32 	%r313, 0;
$L__BB4_172:
	.pragma "nounroll";
	mul.wide.u32 	%rd96, %r313, 4;
	mov.u64 	%rd97, __cudart_i2opi_f;
	add.s64 	%rd98, %rd97, %rd96;
	ld.global.nc.u32 	%r167, [%rd98];
	shl.b32 	%r168, %r51, 8;
	or.b32  	%r169, %r168, -2147483648;
	mad.wide.u32 	%rd99, %r167, %r169, %rd157;
	shr.u64 	%rd157, %rd99, 32;
	add.s64 	%rd100, %rd3, %rd96;
	st.local.u32 	[%rd100], %rd99;
	add.s32 	%r313, %r313, 1;
	setp.ne.s32 	%p90, %r313, 6;
	@%p90 bra 	$L__BB4_172;
	shr.u32 	%r170, %r51, 23;
	st.local.u32 	[%rd3+24], %rd157;
	and.b32  	%r54, %r170, 31;
	and.b32  	%r171, %r170, 224;
	add.s32 	%r172, %r171, -128;
	shr.u32 	%r173, %r172, 5;
	mul.wide.u32 	%rd101, %r173, 4;
	sub.s64 	%rd28, %rd3, %rd101;
	ld.local.u32 	%r314, [%rd28+24];
	ld.local.u32 	%r315, [%rd28+20];
	setp.eq.s32 	%p91, %r54, 0;
	@%p91 bra 	$L__BB4_175;
	shf.l.wrap.b32 	%r314, %r315, %r314, %r54;
	ld.local.u32 	%r174, [%rd28+16];
	shf.l.wrap.b32 	%r315, %r174, %r315, %r54;
$L__BB4_175:
	shr.u32 	%r175, %r314, 30;
	shf.l.wrap.b32 	%r176, %r315, %r314, 2;
	shl.b32 	%r177, %r315, 2;
	shr.u32 	%r178, %r176, 31;
	add.s32 	%r179, %r178, %r175;
	neg.s32 	%r180, %r179;
	setp.lt.s32 	%p92, %r51, 0;
	selp.b32 	%r316, %r180, %r179, %p92;
	xor.b32  	%r181, %r176, %r51;
	shr.s32 	%r182, %r176, 31;
	xor.b32  	%r183, %r182, %r176;
	xor.b32  	%r184, %r182, %r177;
	cvt.u64.u32 	%rd102, %r183;
	shl.b64 	%rd103, %rd102, 32;
	cvt.u64.u32 	%rd104, %r184;
	or.b64  	%rd105, %rd103, %rd104;
	cvt.rn.f64.s64 	%fd5, %rd105;
	mul.f64 	%fd6, %fd5, 0d3BF921FB54442D19;
	cvt.rn.f32.f64 	%f319, %fd6;
	neg.f32 	%f320, %f319;
	setp.lt.s32 	%p93, %r181, 0;
	selp.f32 	%f710, %f320, %f319, %p93;
$L__BB4_176:
	mul.rn.f32 	%f322, %f710, %f710;
	and.b32  	%r186, %r316, 1;
	setp.eq.b32 	%p94, %r186, 1;
	selp.f32 	%f323, 0f3F800000, %f710, %p94;
	fma.rn.f32 	%f324, %f322, %f323, 0f00000000;
	fma.rn.f32 	%f325, %f322, 0f37CBAC00, 0fBAB607ED;
	selp.f32 	%f326, %f325, 0fB94D4153, %p94;
	selp.f32 	%f327, 0f3D2AAABB, 0f3C0885E4, %p94;
	fma.rn.f32 	%f328, %f326, %f322, %f327;
	selp.f32 	%f329, 0fBEFFFFFF, 0fBE2AAAA8, %p94;
	fma.rn.f32 	%f330, %f328, %f322, %f329;
	fma.rn.f32 	%f331, %f330, %f324, %f323;
	and.b32  	%r187, %r316, 2;
	setp.eq.s32 	%p95, %r187, 0;
	mov.f32 	%f332, 0f00000000;
	sub.f32 	%f333, %f332, %f331;
	selp.f32 	%f713, %f331, %f333, %p95;
	bra.uni 	$L__BB4_201;
$L__BB4_177:
	mov.b32 	%r64, %f59;
	mov.b64 	%rd158, 0;
	mov.b32 	%r317, 0;
$L__BB4_178:
	.pragma "nounroll";
	mul.wide.u32 	%rd85, %r317, 4;
	mov.u64 	%rd86, __cudart_i2opi_f;
	add.s64 	%rd87, %rd86, %rd85;
	ld.global.nc.u32 	%r144, [%rd87];
	shl.b32 	%r145, %r64, 8;
	or.b32  	%r146, %r145, -2147483648;
	mad.wide.u32 	%rd88, %r144, %r146, %rd158;
	shr.u64 	%rd158, %rd88, 32;
	add.s64 	%rd89, %rd2, %rd85;
	st.local.u32 	[%rd89], %rd88;
	add.s32 	%r317, %r317, 1;
	setp.ne.s32 	%p82, %r317, 6;
	@%p82 bra 	$L__BB4_178;
	shr.u32 	%r147, %r64, 23;
	st.local.u32 	[%rd2+24], %rd158;
	and.b32  	%r67, %r147, 31;
	and.b32  	%r148, %r147, 224;
	add.s32 	%r149, %r148, -128;
	shr.u32 	%r150, %r149, 5;
	mul.wide.u32 	%rd90, %r150, 4;
	sub.s64 	%rd31, %rd2, %rd90;
	ld.local.u32 	%r318, [%rd31+24];
	ld.local.u32 	%r319, [%rd31+20];
	setp.eq.s32 	%p83, %r67, 0;
	@%p83 bra 	$L__BB4_181;
	shf.l.wrap.b32 	%r318, %r319, %r318, %r67;
	ld.local.u32 	%r151, [%rd31+16];
	shf.l.wrap.b32 	%r319, %r151, %r319, %r67;
$L__BB4_181:
	shr.u32 	%r152, %r318, 30;
	shf.l.wrap.b32 	%r153, %r319, %r318, 2;
	shl.b32 	%r154, %r319, 2;
	shr.u32 	%r155, %r153, 31;
	add.s32 	%r156, %r155, %r152;
	neg.s32 	%r157, %r156;
	setp.lt.s32 	%p84, %r64, 0;
	selp.b32 	%r320, %r157, %r156, %p84;
	xor.b32  	%r158, %r153, %r64;
	shr.s32 	%r159, %r153, 31;
	xor.b32  	%r160, %r159, %r153;
	xor.b32  	%r161, %r159, %r154;
	cvt.u64.u32 	%rd91, %r160;
	shl.b64 	%rd92, %rd91, 32;
	cvt.u64.u32 	%rd93, %r161;
	or.b64  	%rd94, %rd92, %rd93;
	cvt.rn.f64.s64 	%fd3, %rd94;
	mul.f64 	%fd4, %fd3, 0d3BF921FB54442D19;
	cvt.rn.f32.f64 	%f300, %fd4;
	neg.f32 	%f301, %f300;
	setp.lt.s32 	%p85, %r158, 0;
	selp.f32 	%f711, %f301, %f300, %p85;
$L__BB4_182:
	add.s32 	%r163, %r320, 1;
	mul.rn.f32 	%f303, %f711, %f711;
	and.b32  	%r164, %r320, 1;
	setp.eq.b32 	%p86, %r164, 1;
	selp.f32 	%f304, %f711, 0f3F800000, %p86;
	fma.rn.f32 	%f305, %f303, %f304, 0f00000000;
	fma.rn.f32 	%f306, %f303, 0f37CBAC00, 0fBAB607ED;
	selp.f32 	%f307, 0fB94D4153, %f306, %p86;
	selp.f32 	%f308, 0f3C0885E4, 0f3D2AAABB, %p86;
	fma.rn.f32 	%f309, %f307, %f303, %f308;
	selp.f32 	%f310, 0fBE2AAAA8, 0fBEFFFFFF, %p86;
	fma.rn.f32 	%f311, %f309, %f303, %f310;
	fma.rn.f32 	%f312, %f311, %f305, %f304;
	and.b32  	%r165, %r163, 2;
	setp.eq.s32 	%p87, %r165, 0;
	mov.f32 	%f313, 0f00000000;
	sub.f32 	%f314, %f313, %f312;
	selp.f32 	%f713, %f312, %f314, %p87;
	bra.uni 	$L__BB4_201;
$L__BB4_183:
	mul.f32 	%f277, %f59, 0f3F22F983;
	cvt.rni.s32.f32 	%r324, %f277;
	cvt.rn.f32.s32 	%f278, %r324;
	fma.rn.f32 	%f279, %f278, 0fBFC90FDA, %f59;
	fma.rn.f32 	%f280, %f278, 0fB3A22168, %f279;
	fma.rn.f32 	%f712, %f278, 0fA7C234C5, %f280;
	abs.f32 	%f78, %f59;
	setp.ltu.f32 	%p72, %f78, 0f47CE4780;
	@%p72 bra 	$L__BB4_191;
	setp.neu.f32 	%p73, %f78, 0f7F800000;
	@%p73 bra 	$L__BB4_186;
	mov.f32 	%f283, 0f00000000;
	mul.rn.f32 	%f712, %f59, %f283;
	mov.b32 	%r324, 0;
	bra.uni 	$L__BB4_191;
$L__BB4_186:
	mov.b32 	%r77, %f59;
	mov.b64 	%rd161, 0;
	mov.b32 	%r321, 0;
	mov.u64 	%rd159, __cudart_i2opi_f;
	mov.u64 	%rd160, %rd1;
$L__BB4_187:
	.pragma "nounroll";
	ld.global.nc.u32 	%r123, [%rd159];
	shl.b32 	%r124, %r77, 8;
	or.b32  	%r125, %r124, -2147483648;
	mad.wide.u32 	%rd78, %r123, %r125, %rd161;
	shr.u64 	%rd161, %rd78, 32;
	st.local.u32 	[%rd160], %rd78;
	add.s32 	%r321, %r321, 1;
	add.s64 	%rd160, %rd160, 4;
	add.s64 	%rd159, %rd159, 4;
	setp.ne.s32 	%p74, %r321, 6;
	@%p74 bra 	$L__BB4_187;
	shr.u32 	%r126, %r77, 23;
	st.local.u32 	[%rd1+24], %rd161;
	and.b32  	%r80, %r126, 31;
	and.b32  	%r127, %r126, 224;
	add.s32 	%r128, %r127, -128;
	shr.u32 	%r129, %r128, 5;
	mul.wide.u32 	%rd79, %r129, 4;
	sub.s64 	%rd38, %rd1, %rd79;
	ld.local.u32 	%r322, [%rd38+24];
	ld.local.u32 	%r323, [%rd38+20];
	setp.eq.s32 	%p75, %r80, 0;
	@%p75 bra 	$L__BB4_190;
	shf.l.wrap.b32 	%r322, %r323, %r322, %r80;
	ld.local.u32 	%r130, [%rd38+16];
	shf.l.wrap.b32 	%r323, %r130, %r323, %r80;
$L__BB4_190:
	shr.u32 	%r131, %r322, 30;
	shf.l.wrap.b32 	%r132, %r323, %r322, 2;
	shl.b32 	%r133, %r323, 2;
	shr.u32 	%r134, %r132, 31;
	add.s32 	%r135, %r134, %r131;
	neg.s32 	%r136, %r135;
	setp.lt.s32 	%p76, %r77, 0;
	selp.b32 	%r324, %r136, %r135, %p76;
	xor.b32  	%r137, %r132, %r77;
	shr.s32 	%r138, %r132, 31;
	xor.b32  	%r139, %r138, %r132;
	xor.b32  	%r140, %r138, %r133;
	cvt.u64.u32 	%rd80, %r139;
	shl.b64 	%rd81, %rd80, 32;
	cvt.u64.u32 	%rd82, %r140;
	or.b64  	%rd83, %rd81, %rd82;
	cvt.rn.f64.s64 	%fd1, %rd83;
	mul.f64 	%fd2, %fd1, 0d3BF921FB54442D19;
	cvt.rn.f32.f64 	%f281, %fd2;
	neg.f32 	%f282, %f281;
	setp.lt.s32 	%p77, %r137, 0;
	selp.f32 	%f712, %f282, %f281, %p77;
$L__BB4_191:
	mul.f32 	%f284, %f712, %f712;
	fma.rn.f32 	%f285, %f284, 0f3C190000, 0f3B560000;
	fma.rn.f32 	%f286, %f285, %f284, 0f3CC70000;
	fma.rn.f32 	%f287, %f286, %f284, 0f3D5B0000;
	fma.rn.f32 	%f288, %f287, %f284, 0f3E089438;
	fma.rn.f32 	%f289, %f288, %f284, 0f3EAAAA88;
	mul.rn.f32 	%f290, %f284, %f712;
	fma.rn.f32 	%f291, %f289, %f290, %f712;
	abs.f32 	%f292, %f712;
	setp.eq.f32 	%p78, %f292, 0f3A00B43C;
	selp.f32 	%f293, %f712, %f291, %p78;
	and.b32  	%r142, %r324, 1;
	setp.eq.b32 	%p79, %r142, 1;
	neg.f32 	%f294, %f293;
	rcp.approx.ftz.f32 	%f295, %f294;
	selp.f32 	%f713, %f295, %f293, %p79;
	bra.uni 	$L__BB4_201;
$L__BB4_192:
	abs.f32 	%f235, %f59;
	mov.f32 	%f236, 0f3FB8AA3B;
	mul.rn.f32 	%f237, %f235, %f236;
	cvt.rzi.f32.f32 	%f238, %f237;
	abs.f32 	%f239, %f238;
	setp.gt.f32 	%p69, %f239, 0f42FC0000;
	mov.f32 	%f240, 0f42FC0000;
	copysign.f32 	%f241, %f238, %f240;
	selp.f32 	%f242, %f241, %f238, %p69;
	fma.rn.f32 	%f243, %f242, 0fBF317218, %f235;
	fma.rn.f32 	%f244, %f242, 0f3102E308, %f243;
	mul.f32 	%f245, %f244, 0f3FB8AA3B;
	add.f32 	%f246, %f242, 0f4B40007D;
	mov.b32 	%r118, %f246;
	shl.b32 	%r119, %r118, 23;
	mov.b32 	%f247, %r119;
	ex2.approx.ftz.f32 	%f248, %f245;
	mul.f32 	%f249, %f248, %f247;
	mov.f32 	%f250, 0f3E000000;
	div.approx.ftz.f32 	%f251, %f250, %f249;
	fma.rn.f32 	%f713, %f249, 0f40000000, %f251;
	bra.uni 	$L__BB4_201;
$L__BB4_193:
	abs.f32 	%f221, %f59;
	mul.f32 	%f222, %f221, 0f4038AA3B;
	ex2.approx.ftz.f32 	%f223, %f222;
	add.f32 	%f224, %f223, 0f3F800000;
	rcp.approx.ftz.f32 	%f225, %f224;
	fma.rn.f32 	%f226, %f225, 0fC0000000, 0f3F800000;
	setp.ge.f32 	%p67, %f221, 0f41102CB4;
	selp.f32 	%f227, 0f3F800000, %f226, %p67;
	copysign.f32 	%f228, %f59, %f227;
	mul.f32 	%f229, %f59, %f59;
	fma.rn.f32 	%f230, %f229, 0f3C80F082, 0fBD563CAE;
	fma.rn.f32 	%f231, %f230, %f229, 0f3E085941;
	fma.rn.f32 	%f232, %f231, %f229, 0fBEAAA9ED;
	fma.rn.f32 	%f233, %f232, %f229, 0f00000000;
	fma.rn.f32 	%f234, %f233, %f59, %f59;
	setp.ge.f32 	%p68, %f221, 0f3F19999A;
	selp.f32 	%f713, %f228, %f234, %p68;
	bra.uni 	$L__BB4_201;
$L__BB4_194:
	setp.lt.f32 	%p64, %f59, 0f00800000;
	mul.f32 	%f190, %f59, 0f4B000000;
	selp.f32 	%f191, %f190, %f59, %p64;
	selp.f32 	%f192, 0fC1B80000, 0f00000000, %p64;
	mov.b32 	%r112, %f191;
	add.s32 	%r113, %r112, -1059760811;
	and.b32  	%r114, %r113, -8388608;
	sub.s32 	%r115, %r112, %r114;
	mov.b32 	%f193, %r115;
	cvt.rn.f32.s32 	%f194, %r114;
	fma.rn.f32 	%f195, %f194, 0f34000000, %f192;
	add.f32 	%f196, %f193, 0fBF800000;
	fma.rn.f32 	%f197, %f196, 0fBE055027, 0f3E1039F6;
	fma.rn.f32 	%f198, %f197, %f196, 0fBDF8CDCC;
	fma.rn.f32 	%f199, %f198, %f196, 0f3E0F2955;
	fma.rn.f32 	%f200, %f199, %f196, 0fBE2AD8B9;
	fma.rn.f32 	%f201, %f200, %f196, 0f3E4CED0B;
	fma.rn.f32 	%f202, %f201, %f196, 0fBE7FFF22;
	fma.rn.f32 	%f203, %f202, %f196, 0f3EAAAA78;
	fma.rn.f32 	%f204, %f203, %f196, 0fBF000000;
	mul.f32 	%f205, %f196, %f204;
	fma.rn.f32 	%f206, %f205, %f196, %f196;
	fma.rn.f32 	%f207, %f195, 0f3F317218, %f206;
	setp.gt.u32 	%p65, %r112, 2139095039;
	fma.rn.f32 	%f208, %f191, 0f7F800000, 0f7F800000;
	selp.f32 	%f209, %f208, %f207, %p65;
	setp.eq.f32 	%p66, %f191, 0f00000000;
	selp.f32 	%f713, 0fFF800000, %f209, %p66;
	bra.uni 	$L__BB4_201;
$L__BB4_195:
	abs.f32 	%f169, %f59;
	fma.rn.f32 	%f170, %f169, 0fBF000000, 0f3F000000;
	rsqrt.approx.ftz.f32 	%f171, %f170;
	mul.f32 	%f172, %f170, %f171;
	mul.f32 	%f173, %f171, 0fBF000000;
	fma.rn.f32 	%f174, %f172, %f173, 0f3F000000;
	fma.rn.f32 	%f175, %f172, %f174, %f172;
	setp.eq.f32 	%p60, %f169, 0f3F800000;
	selp.f32 	%f176, 0f00000000, %f175, %p60;
	setp.gt.f32 	%p61, %f169, 0f3F0F5C29;
	selp.f32 	%f177, %f176, %f169, %p61;
	mul.f32 	%f178, %f177, %f177;
	fma.rn.f32 	%f179, %f178, 0f3D4DD2F7, 0f3C99CA97;
	fma.rn.f32 	%f180, %f179, %f178, 0f3D3F90E8;
	fma.rn.f32 	%f181, %f180, %f178, 0f3D993CCF;
	fma.rn.f32 	%f182, %f181, %f178, 0f3E2AAC04;
	mul.f32 	%f183, %f178, %f182;
	fma.rn.f32 	%f184, %f183, %f177, %f177;
	mul.f32 	%f185, %f184, 0fC0000000;
	fma.rn.f32 	%f186, 0f3F6EE581, 0f3FD774EB, %f185;
	selp.f32 	%f187, %f186, %f184, %p61;
	setp.num.f32 	%p62, %f187, %f187;
	copysign.f32 	%f188, %f59, %f187;
	selp.f32 	%f713, %f188, %f187, %p62;
	bra.uni 	$L__BB4_201;
$L__BB4_196:
	abs.f32 	%f129, %f59;
	setp.gt.f32 	%p55, %f129, 0f3F800000;
	rcp.approx.ftz.f32 	%f130, %f129;
	selp.f32 	%f131, %f130, %f129, %p55;
	mul.f32 	%f132, %f131, %f131;
	fma.rn.f32 	%f133, %f132, 0f3B2090AA, 0fBC6BE14F;
	fma.rn.f32 	%f134, %f133, %f132, 0f3D23397E;
	fma.rn.f32 	%f135, %f134, %f132, 0fBD948A7A;
	fma.rn.f32 	%f136, %f135, %f132, 0f3DD76B21;
	fma.rn.f32 	%f137, %f136, %f132, 0fBE111E88;
	fma.rn.f32 	%f138, %f137, %f132, 0f3E4CAF60;
	fma.rn.f32 	%f139, %f138, %f132, 0fBEAAAA27;
	mul.f32 	%f140, %f132, %f139;
	fma.rn.f32 	%f141, %f140, %f131, %f131;
	neg.f32 	%f142, %f141;
	fma.rn.f32 	%f143, 0f3F6EE581, 0f3FD774EB, %f142;
	selp.f32 	%f144, %f143, %f141, %p55;
	setp.num.f32 	%p56, %f129, %f129;
	copysign.f32 	%f145, %f59, %f144;
	selp.f32 	%f713, %f145, %f144, %p56;
	bra.uni 	$L__BB4_201;
$L__BB4_197:
	setp.eq.f32 	%p51, %f59, 0f00000000;
	mov.f32 	%f713, 0fCE6E6B28;
	@%p51 bra 	$L__BB4_201;
	abs.f32 	%f108, %f59;
	setp.lt.f32 	%p52, %f108, 0f00800000;
	mul.f32 	%f109, %f108, 0f4B000000;
	selp.f32 	%f110, %f109, %f108, %p52;
	selp.f32 	%f111, 0fC1B80000, 0f00000000, %p52;
	mov.b32 	%r108, %f110;
	add.s32 	%r109, %r108, -1059760811;
	and.b32  	%r110, %r109, -8388608;
	sub.s32 	%r111, %r108, %r110;
	mov.b32 	%f112, %r111;
	cvt.rn.f32.s32 	%f113, %r110;
	fma.rn.f32 	%f114, %f113, 0f34000000, %f111;
	add.f32 	%f115, %f112, 0fBF800000;
	fma.rn.f32 	%f116, %f115, 0fBE055027, 0f3E1039F6;
	fma.rn.f32 	%f117, %f116, %f115, 0fBDF8CDCC;
	fma.rn.f32 	%f118, %f117, %f115, 0f3E0F2955;
	fma.rn.f32 	%f119, %f118, %f115, 0fBE2AD8B9;
	fma.rn.f32 	%f120, %f119, %f115, 0f3E4CED0B;
	fma.rn.f32 	%f121, %f120, %f115, 0fBE7FFF22;
	fma.rn.f32 	%f122, %f121, %f115, 0f3EAAAA78;
	fma.rn.f32 	%f123, %f122, %f115, 0fBF000000;
	mul.f32 	%f124, %f115, %f123;
	fma.rn.f32 	%f125, %f124, %f115, %f115;
	fma.rn.f32 	%f126, %f114, 0f3F317218, %f125;
	setp.gt.u32 	%p53, %r108, 2139095039;
	fma.rn.f32 	%f127, %f110, 0f7F800000, 0f7F800000;
	selp.f32 	%f128, %f127, %f126, %p53;
	setp.eq.f32 	%p54, %f110, 0f00000000;
	selp.f32 	%f713, 0fFF800000, %f128, %p54;
	bra.uni 	$L__BB4_201;
$L__BB4_199:
	abs.f32 	%f713, %f59;
	bra.uni 	$L__BB4_201;
$L__BB4_200:
	sqrt.rn.f32 	%f713, %f59;
$L__BB4_201:
	st.local.f32 	[%rd25+-4], %f713;
	bra.uni 	$L__BB4_208;
$L__BB4_202:
	setp.eq.s32 	%p6, %r9, -1;
	@%p6 bra 	$L__BB4_205;
	setp.ne.s32 	%p7, %r9, 0;
	@%p7 bra 	$L__BB4_208;
	shl.b64 	%rd71, %rd14, 2;
	add.s64 	%rd72, %rd13, %rd71;
	ld.global.f32 	%f101, [%rd72];
	add.s32 	%r89, %r325, 1;
	mul.wide.s32 	%rd73, %r325, 4;
	add.s64 	%rd74, %rd7, %rd73;
	st.local.f32 	[%rd74], %f101;
	mov.u32 	%r325, %r89;
	bra.uni 	$L__BB4_208;
$L__BB4_205:
	shl.b64 	%rd63, %rd14, 2;
	add.s64 	%rd64, %rd13, %rd63;
	ld.global.f32 	%f99, [%rd64];
	cvt.rzi.s32.f32 	%r90, %f99;
	setp.lt.s32 	%p8, %r90, 0;
	setp.gt.s32 	%p9, %r90, %r95;
	or.pred  	%p10, %p8, %p9;
	@%p10 bra 	$L__BB4_207;
	mad.lo.s32 	%r106, %r90, %r96, %r3;
	mul.wide.s32 	%rd67, %r106, 4;
	add.s64 	%rd68, %rd11, %rd67;
	ld.global.f32 	%f100, [%rd68];
	add.s32 	%r91, %r325, 1;
	mul.wide.s32 	%rd69, %r325, 4;
	add.s64 	%rd70, %rd7, %rd69;
	st.local.f32 	[%rd70], %f100;
	mov.u32 	%r325, %r91;
	bra.uni 	$L__BB4_208;
$L__BB4_207:
	add.s32 	%r92, %r325, 1;
	mul.wide.s32 	%rd65, %r325, 4;
	add.s64 	%rd66, %rd7, %rd65;
	mov.b32 	%r105, 0;
	st.local.u32 	[%rd66], %r105;
	mov.u32 	%r325, %r92;
$L__BB4_208:
	setp.gt.u32 	%p233, %r6, 1;
	@%p233 bra 	$L__BB4_4;
	add.s32 	%r296, %r325, -1;
	cvt.s64.s32 	%rd162, %r296;
$L__BB4_210:
	ld.param.u64 	%rd153, [_Z41eval_prefix_kernel_multi_expression_batchPiPfS_S_S0_S0_iiii_param_5];
	shl.b64 	%rd140, %rd162, 2;
	add.s64 	%rd141, %rd7, %rd140;
	ld.local.f32 	%f703, [%rd141];
	mul.lo.s32 	%r297, %r298, %r96;
	cvt.s64.s32 	%rd142, %r297;
	cvt.u64.u32 	%rd143, %r3;
	add.s64 	%rd144, %rd142, %rd143;
	cvta.to.global.u64 	%rd145, %rd153;
	shl.b64 	%rd146, %rd144, 2;
	add.s64 	%rd147, %rd145, %rd146;
	st.global.f32 	[%rd147], %f703;
	add.s32 	%r298, %r298, 1;
	setp.ne.s32 	%p234, %r298, %r2;
	@%p234 bra 	$L__BB4_2;
$L__BB4_211:
	ret;

}
	// .globl	_Z21regression_mse_kernelPKfPKdPdjj
.visible .entry _Z21regression_mse_kernelPKfPKdPdjj(
	.param .u64 .ptr .align 1 _Z21regression_mse_kernelPKfPKdPdjj_param_0,
	.param .u64 .ptr .align 1 _Z21regression_mse_kernelPKfPKdPdjj_param_1,
	.param .u64 .ptr .align 1 _Z21regression_mse_kernelPKfPKdPdjj_param_2,
	.param .u32 _Z21regression_mse_kernelPKfPKdPdjj_param_3,
	.param .u32 _Z21regression_mse_kernelPKfPKdPdjj_param_4
)
{
	.reg .pred 	%p<13>;
	.reg .b32 	%r<20>;
	.reg .b32 	%f<2>;
	.reg .b64 	%rd<16>;
	.reg .b64 	%fd<15>;
	// demoted variable
	.shared .align 8 .b8 _ZZ21regression_mse_kernelPKfPKdPdjjE10shared_err[1024];
	ld.param.u64 	%rd1, [_Z21regression_mse_kernelPKfPKdPdjj_param_0];
	ld.param.u64 	%rd2, [_Z21regression_mse_kernelPKfPKdPdjj_param_1];
	ld.param.u64 	%rd3, [_Z21regression_mse_kernelPKfPKdPdjj_param_2];
	ld.param.u32 	%r8, [_Z21regression_mse_kernelPKfPKdPdjj_param_3];
	ld.param.u32 	%r10, [_Z21regression_mse_kernelPKfPKdPdjj_param_4];
	mov.u32 	%r1, %ctaid.x;
	mov.u32 	%r11, %ctaid.y;
	mov.u32 	%r2, %tid.x;
	mov.u32 	%r3, %ntid.x;
	mad.lo.s32 	%r12, %r11, %r3, %r2;
	setp.ge.u32 	%p1, %r1, %r8;
	setp.ge.u32 	%p2, %r12, %r10;
	mov.f64 	%fd14, 0d0000000000000000;
	or.pred  	%p3, %p1, %p2;
	@%p3 bra 	$L__BB5_2;
	cvta.to.global.u64 	%rd4, %rd1;
	cvta.to.global.u64 	%rd5, %rd2;
	mul.wide.u32 	%rd6, %r10, %r1;
	cvt.u64.u32 	%rd7, %r12;
	add.s64 	%rd8, %rd6, %rd7;
	shl.b64 	%rd9, %rd8, 2;
	add.s64 	%rd10, %rd4, %rd9;
	ld.global.f32 	%f1, [%rd10];
	cvt.f64.f32 	%fd4, %f1;
	shl.b64 	%rd11, %rd8, 3;
	add.s64 	%rd12, %rd5, %rd11;
	ld.global.f64 	%fd5, [%rd12];
	sub.f64 	%fd6, %fd4, %fd5;
	mul.f64 	%fd7, %fd6, %fd6;
	cvt.rn.f64.u32 	%fd8, %r10;
	div.rn.f64 	%fd14, %fd7, %fd8;
$L__BB5_2:
	setp.ge.u32 	%p4, %r2, %r3;
	shl.b32 	%r13, %r2, 3;
	mov.u32 	%r14, _ZZ21regression_mse_kernelPKfPKdPdjjE10shared_err;
	add.s32 	%r5, %r14, %r13;
	@%p4 bra 	$L__BB5_4;
	st.shared.f64 	[%r5], %fd14;
$L__BB5_4:
	bar.sync 	0;
	setp.lt.u32 	%p5, %r3, 2;
	@%p5 bra 	$L__BB5_9;
	mov.u32 	%r19, %r3;
$L__BB5_6:
	shr.u32 	%r7, %r19, 1;
	setp.ge.u32 	%p6, %r2, %r7;
	add.s32 	%r16, %r7, %r2;
	setp.ge.u32 	%p7, %r16, %r3;
	or.pred  	%p8, %p6, %p7;
	@%p8 bra 	$L__BB5_8;
	shl.b32 	%r17, %r7, 3;
	add.s32 	%r18, %r5, %r17;
	ld.shared.f64 	%fd9, [%r18];
	ld.shared.f64 	%fd10, [%r5];
	add.f64 	%fd11, %fd9, %fd10;
	st.shared.f64 	[%r5], %fd11;
$L__BB5_8:
	bar.sync 	0;
	setp.gt.u32 	%p9, %r19, 3;
	mov.u32 	%r19, %r7;
	@%p9 bra 	$L__BB5_6;
$L__BB5_9:
	setp.ge.u32 	%p10, %r1, %r8;
	setp.ne.s32 	%p11, %r2, 0;
	or.pred  	%p12, %p11, %p10;
	@%p12 bra 	$L__BB5_11;
	cvta.to.global.u64 	%rd13, %rd3;
	mul.wide.u32 	%rd14, %r1, 8;
	add.s64 	%rd15, %rd13, %rd14;
	ld.shared.f64 	%fd12, [_ZZ21regression_mse_kernelPKfPKdPdjjE10shared_err];
	atom.global.add.f64 	%fd13, [%rd15], %fd12;
$L__BB5_11:
	ret;

}


// ===== COMPILED SASS (sm_100) =====

	.target	sm_100

	.elftype	@"ET_EXEC"


//--------------------- .note.nv.tkinfo           --------------------------
	.section	.note.nv.tkinfo,"",@"SHT_NOTE"
	.sectionflags	@"SHF_NOTE_NV_TKINFO"
	.tkinfo
        /*0018*/ 	.word	0x00000002
        /*0030*/ 	.string	""
        /*0030*/ 	.string	"ptxas"
        /*0030*/ 	.string	"Cuda compilation tools, release 13.0, V13.0.88"
        /*0030*/ 	.string	"Build cuda_13.0.r13.0/compiler.36424714_0"
        /*0030*/ 	.string	"-arch sm_100 -m 64 "



//--------------------- .note.nv.cuinfo           --------------------------
	.section	.note.nv.cuinfo,"",@"SHT_NOTE"
	.sectionflags	@"SHF_NOTE_NV_CUINFO"
        /*0018*/ 	.short	0x0002
        /*001a*/ 	.short	0x0064
        /*001c*/ 	.short	0x0082
	.zero		2


//--------------------- .nv.info                  --------------------------
	.section	.nv.info,"",@"SHT_CUDA_INFO"
	.align	4


	//----- nvinfo : EIATTR_REGCOUNT
	.align		4
        /*0000*/ 	.byte	0x04, 0x2f
        /*0002*/ 	.short	(.L_2 - .L_1)
	.align		4
.L_1:
        /*0004*/ 	.word	index@(_Z24eval_prefix_kernel_batchPKiPKfS2_iiiPfS3_)
        /*0008*/ 	.word	0x00000016


	//----- nvinfo : EIATTR_FRAME_SIZE
	.align		4
.L_2:
        /*000c*/ 	.byte	0x04, 0x11
        /*000e*/ 	.short	(.L_4 - .L_3)
	.align		4
.L_3:
        /*0010*/ 	.word	index@($__internal_15_$__cuda_sm3x_div_rn_noftz_f32_slowpath)
        /*0014*/ 	.word	0x00000110


	//----- nvinfo : EIATTR_FRAME_SIZE
	.align		4
.L_4:
        /*0018*/ 	.byte	0x04, 0x11
        /*001a*/ 	.short	(.L_6 - .L_5)
	.align		4
.L_5:
        /*001c*/ 	.word	index@($__internal_14_$__cuda_sm20_sqrt_rn_f32_slowpath)
        /*0020*/ 	.word	0x00000110


	//----- nvinfo : EIATTR_FRAME_SIZE
	.align		4
.L_6:
        /*0024*/ 	.byte	0x04, 0x11
        /*0026*/ 	.short	(.L_8 - .L_7)
	.align		4
.L_7:
        /*0028*/ 	.word	index@($__internal_13_$__cuda_sm20_rcp_rn_f32_slowpath)
        /*002c*/ 	.word	0x00000110


	//----- nvinfo : EIATTR_FRAME_SIZE
	.align		4
.L_8:
        /*0030*/ 	.byte	0x04, 0x11
        /*0032*/ 	.short	(.L_10 - .L_9)
	.align		4
.L_9:
        /*0034*/ 	.word	index@(_Z24eval_prefix_kernel_batchPKiPKfS2_iiiPfS3_)
        /*0038*/ 	.word	0x00000110


	//----- nvinfo : EIATTR_REGCOUNT
	.align		4
.L_10:
        /*003c*/ 	.byte	0x04, 0x2f
        /*003e*/ 	.short	(.L_12 - .L_11)
	.align		4
.L_11:
        /*0040*/ 	.word	index@(_Z30eval_prefix_kernel_batch_shmemPKiPKfS2_iiiPf)
        /*0044*/ 	.word	0x00000016


	//----- nvinfo : EIATTR_FRAME_SIZE
	.align		4
.L_12:
        /*0048*/ 	.byte	0x04, 0x11
        /*004a*/ 	.short	(.L_14 - .L_13)
	.align		4
.L_13:
        /*004c*/ 	.word	index@($__internal_12_$__cuda_sm3x_div_rn_noftz_f32_slowpath)
        /*0050*/ 	.word	0x00000110


	//----- nvinfo : EIATTR_FRAME_SIZE
	.align		4
.L_14:
        /*0054*/ 	.byte	0x04, 0x11
        /*0056*/ 	.short	(.L_16 - .L_15)
	.align		4
.L_15:
        /*0058*/ 	.word	index@($__internal_11_$__cuda_sm20_sqrt_rn_f32_slowpath)
        /*005c*/ 	.word	0x00000110


	//----- nvinfo : EIATTR_FRAME_SIZE
	.align		4
.L_16:
        /*0060*/ 	.byte	0x04, 0x11
        /*0062*/ 	.short	(.L_18 - .L_17)
	.align		4
.L_17:
        /*0064*/ 	.word	index@($__internal_10_$__cuda_sm20_rcp_rn_f32_slowpath)
        /*0068*/ 	.word	0x00000110


	//----- nvinfo : EIATTR_FRAME_SIZE
	.align		4
.L_18:
        /*006c*/ 	.byte	0x04, 0x11
        /*006e*/ 	.short	(.L_20 - .L_19)
	.align		4
.L_19:
        /*0070*/ 	.word	index@(_Z30eval_prefix_kernel_batch_shmemPKiPKfS2_iiiPf)
        /*0074*/ 	.word	0x00000110


	//----- nvinfo : EIATTR_REGCOUNT
	.align		4
.L_20:
        /*0078*/ 	.byte	0x04, 0x2f
        /*007a*/ 	.short	(.L_22 - .L_21)
	.align		4
.L_21:
        /*007c*/ 	.word	index@(_Z18eval_prefix_kernelPKiPKfS2_iiPf)
        /*0080*/ 	.word	0x0000001c


	//----- nvinfo : EIATTR_FRAME_SIZE
	.align		4
.L_22:
        /*0084*/ 	.byte	0x04, 0x11
        /*0086*/ 	.short	(.L_24 - .L_23)
	.align		4
.L_23:
        /*0088*/ 	.word	index@($__internal_9_$__cuda_sm3x_div_rn_noftz_f32_slowpath)
        /*008c*/ 	.word	0x00000000


	//----- nvinfo : EIATTR_FRAME_SIZE
	.align		4
.L_24:
        /*0090*/ 	.byte	0x04, 0x11
        /*0092*/ 	.short	(.L_26 - .L_25)
	.align		4
.L_25:
        /*0094*/ 	.word	index@($__internal_8_$__cuda_sm20_sqrt_rn_f32_slowpath)
        /*0098*/ 	.word	0x00000000


	//----- nvinfo : EIATTR_FRAME_SIZE
	.align		4
.L_26:
        /*009c*/ 	.byte	0x04, 0x11
        /*009e*/ 	.short	(.L_28 - .L_27)
	.align		4
.L_27:
        /*00a0*/ 	.word	index@($__internal_7_$__cuda_sm20_rcp_rn_f32_slowpath)
        /*00a4*/ 	.word	0x00000000


	//----- nvinfo : EIATTR_FRAME_SIZE
	.align		4
.L_28:
        /*00a8*/ 	.byte	0x04, 0x11
        /*00aa*/ 	.short	(.L_30 - .L_29)
	.align		4
.L_29:
        /*00ac*/ 	.word	index@(_Z18eval_prefix_kernelPKiPKfS2_iiPf)
        /*00b0*/ 	.word	0x00000000


	//----- nvinfo : EIATTR_REGCOUNT
	.align		4
.L_30:
        /*00b4*/ 	.byte	0x04, 0x2f
        /*00b6*/ 	.short	(.L_32 - .L_31)
	.align		4
.L_31:
        /*00b8*/ 	.word	index@(_Z17eval_async_kernelILi128ELi4EEvPKiPKfS3_iiiPf)
        /*00bc*/ 	.word	0x00000020


	//----- nvinfo : EIATTR_FRAME_SIZE
	.align		4
.L_32:
        /*00c0*/ 	.byte	0x04, 0x11
        /*00c2*/ 	.short	(.L_34 - .L_33)
	.align		4
.L_33:
        /*00c4*/ 	.word	index@($__internal_6_$__cuda_sm3x_div_rn_noftz_f32_slowpath)
        /*00c8*/ 	.word	0x00000020


	//----- nvinfo : EIATTR_FRAME_SIZE
	.align		4
.L_34:
        /*00cc*/ 	.byte	0x04, 0x11
        /*00ce*/ 	.short	(.L_36 - .L_35)
	.align		4
.L_35:
        /*00d0*/ 	.word	index@($__internal_5_$__cuda_sm20_sqrt_rn_f32_slowpath)
        /*00d4*/ 	.word	0x00000020


	//----- nvinfo : EIATTR_FRAME_SIZE
	.align		4
.L_36:
        /*00d8*/ 	.byte	0x04, 0x11
        /*00da*/ 	.short	(.L_38 - .L_37)
	.align		4
.L_37:
        /*00dc*/ 	.word	index@($__internal_4_$__cuda_sm20_rcp_rn_f32_slowpath)
        /*00e0*/ 	.word	0x00000020


	//----- nvinfo : EIATTR_FRAME_SIZE
	.align		4
.L_38:
        /*00e4*/ 	.byte	0x04, 0x11
        /*00e6*/ 	.short	(.L_40 - .L_39)
	.align		4
.L_39:
        /*00e8*/ 	.word	index@(_Z17eval_async_kernelILi128ELi4EEvPKiPKfS3_iiiPf)
        /*00ec*/ 	.word	0x00000020


	//----- nvinfo : EIATTR_REGCOUNT
	.align		4
.L_40:
        /*00f0*/ 	.byte	0x04, 0x2f
        /*00f2*/ 	.short	(.L_42 - .L_41)
	.align		4
.L_41:
        /*00f4*/ 	.word	index@(_Z41eval_prefix_kernel_multi_expression_batchPiPfS_S_S0_S0_iiii)
        /*00f8*/ 	.word	0x0000001c


	//----- nvinfo : EIATTR_FRAME_SIZE
	.align		4
.L_42:
        /*00fc*/ 	.byte	0x04, 0x11
        /*00fe*/ 	.short	(.L_44 - .L_43)
	.align		4
.L_43:
        /*0100*/ 	.word	index@($__internal_3_$__cuda_sm3x_div_rn_noftz_f32_slowpath)
        /*0104*/ 	.word	0x00000110


	//----- nvinfo : EIATTR_FRAME_SIZE
	.align		4
.L_44:
        /*0108*/ 	.byte	0x04, 0x11
        /*010a*/ 	.short	(.L_46 - .L_45)
	.align		4
.L_45:
        /*010c*/ 	.word	index@($__internal_2_$__cuda_sm20_sqrt_rn_f32_slowpath)
        /*0110*/ 	.word	0x00000110


	//----- nvinfo : EIATTR_FRAME_SIZE
	.align		4
.L_46:
        /*0114*/ 	.byte	0x04, 0x11
        /*0116*/ 	.short	(.L_48 - .L_47)
	.align		4
.L_47:
        /*0118*/ 	.word	index@($__internal_1_$__cuda_sm20_rcp_rn_f32_slowpath)
        /*011c*/ 	.word	0x00000110


	//----- nvinfo : EIATTR_FRAME_SIZE
	.align		4
.L_48:
        /*0120*/ 	.byte	0x04, 0x11
        /*0122*/ 	.short	(.L_50 - .L_49)
	.align		4
.L_49:
        /*0124*/ 	.word	index@(_Z41eval_prefix_kernel_multi_expression_batchPiPfS_S_S0_S0_iiii)
        /*0128*/ 	.word	0x00000110


	//----- nvinfo : EIATTR_REGCOUNT
	.align		4
.L_50:
        /*012c*/ 	.byte	0x04, 0x2f
        /*012e*/ 	.short	(.L_52 - .L_51)
	.align		4
.L_51:
        /*0130*/ 	.word	index@(_Z21regression_mse_kernelPKfPKdPdjj)
        /*0134*/ 	.word	0x0000001b


	//----- nvinfo : EIATTR_FRAME_SIZE
	.align		4
.L_52:
        /*0138*/ 	.byte	0x04, 0x11
        /*013a*/ 	.short	(.L_54 - .L_53)
	.align		4
.L_53:
        /*013c*/ 	.word	index@($__internal_0_$__cuda_sm20_div_rn_f64_full)
        /*0140*/ 	.word	0x00000000


	//----- nvinfo : EIATTR_FRAME_SIZE
	.align		4
.L_54:
        /*0144*/ 	.byte	0x04, 0x11
        /*0146*/ 	.short	(.L_56 - .L_55)
	.align		4
.L_55:
        /*0148*/ 	.word	index@(_Z21regression_mse_kernelPKfPKdPdjj)
        /*014c*/ 	.word	0x00000000


	//----- nvinfo : EIATTR_MIN_STACK_SIZE
	.align		4
.L_56:
        /*0150*/ 	.byte	0x04, 0x12
        /*0152*/ 	.short	(.L_58 - .L_57)
	.align		4
.L_57:
        /*0154*/ 	.word	index@(_Z21regression_mse_kernelPKfPKdPdjj)
        /*0158*/ 	.word	0x00000000


	//----- nvinfo : EIATTR_MIN_STACK_SIZE
	.align		4
.L_58:
        /*015c*/ 	.byte	0x04, 0x12
        /*015e*/ 	.short	(.L_60 - .L_59)
	.align		4
.L_59:
        /*0160*/ 	.word	index@(_Z41eval_prefix_kernel_multi_expression_batchPiPfS_S_S0_S0_iiii)
        /*0164*/ 	.word	0x00000110


	//----- nvinfo : EIATTR_MIN_STACK_SIZE
	.align		4
.L_60:
        /*0168*/ 	.byte	0x04, 0x12
        /*016a*/ 	.short	(.L_62 - .L_61)
	.align		4
.L_61:
        /*016c*/ 	.word	index@(_Z17eval_async_kernelILi128ELi4EEvPKiPKfS3_iiiPf)
        /*0170*/ 	.word	0x00000020


	//----- nvinfo : EIATTR_MIN_STACK_SIZE
	.align		4
.L_62:
        /*0174*/ 	.byte	0x04, 0x12
        /*0176*/ 	.short	(.L_64 - .L_63)
	.align		4
.L_63:
        /*0178*/ 	.word	index@(_Z18eval_prefix_kernelPKiPKfS2_iiPf)
        /*017c*/ 	.word	0x00000000


	//----- nvinfo : EIATTR_MIN_STACK_SIZE
	.align		4
.L_64:
        /*0180*/ 	.byte	0x04, 0x12
        /*0182*/ 	.short	(.L_66 - .L_65)
	.align		4
.L_65:
        /*0184*/ 	.word	index@(_Z30eval_prefix_kernel_batch_shmemPKiPKfS2_iiiPf)
        /*0188*/ 	.word	0x00000110


	//----- nvinfo : EIATTR_MIN_STACK_SIZE
	.align		4
.L_66:
        /*018c*/ 	.byte	0x04, 0x12
        /*018e*/ 	.short	(.L_68 - .L_67)
	.align		4
.L_67:
        /*0190*/ 	.word	index@(_Z24eval_prefix_kernel_batchPKiPKfS2_iiiPfS3_)
        /*0194*/ 	.word	0x00000110
.L_68:


//--------------------- .nv.compat                --------------------------
	.section	.nv.compat,"",@"SHT_CUDA_COMPAT_INFO"
	.align	4
        /*0000*/ 	.byte	0x02, 0x09, 0x00, 0x00, 0x02, 0x02, 0x01, 0x00, 0x02, 0x05, 0x05, 0x00, 0x03, 0x07, 0x01, 0x01
        /*0010*/ 	.byte	0x02, 0x03, 0x00, 0x00, 0x02, 0x06, 0x01, 0x00, 0x04, 0x0b, 0x08, 0x00, 0x01, 0x00, 0x00, 0x00
        /*0020*/ 	.byte	0x00, 0x00, 0x00, 0x00


//--------------------- .nv.info._Z21regression_mse_kernelPKfPKdPdjj --------------------------
	.section	.nv.info._Z21regression_mse_kernelPKfPKdPdjj,"",@"SHT_CUDA_INFO"
	.sectionflags	@""
	.align	4


	//----- nvinfo : EIATTR_CUDA_API_VERSION
	.align		4
        /*0000*/ 	.byte	0x04, 0x37
        /*0002*/ 	.short	(.L_70 - .L_69)
.L_69:
        /*0004*/ 	.word	0x00000082


	//----- nvinfo : EIATTR_KPARAM_INFO
	.align		4
.L_70:
        /*0008*/ 	.byte	0x04, 0x17
        /*000a*/ 	.short	(.L_72 - .L_71)
.L_71:
        /*000c*/ 	.word	0x00000000
        /*0010*/ 	.short	0x0004
        /*0012*/ 	.short	0x001c
        /*0014*/ 	.byte	0x00, 0xf0, 0x11, 0x00


	//----- nvinfo : EIATTR_KPARAM_INFO
	.align		4
.L_72:
        /*0018*/ 	.byte	0x04, 0x17
        /*001a*/ 	.short	(.L_74 - .L_73)
.L_73:
        /*001c*/ 	.word	0x00000000
        /*0020*/ 	.short	0x0003
        /*0022*/ 	.short	0x0018
        /*0024*/ 	.byte	0x00, 0xf0, 0x11, 0x00


	//----- nvinfo : EIATTR_KPARAM_INFO
	.align		4
.L_74:
        /*0028*/ 	.byte	0x04, 0x17
        /*002a*/ 	.short	(.L_76 - .L_75)
.L_75:
        /*002c*/ 	.word	0x00000000
        /*0030*/ 	.short	0x0002
        /*0032*/ 	.short	0x0010
        /*0034*/ 	.byte	0x00, 0xf5, 0x21, 0x00


	//----- nvinfo : EIATTR_KPARAM_INFO
	.align		4
.L_76:
        /*0038*/ 	.byte	0x04, 0x17
        /*003a*/ 	.short	(.L_78 - .L_77)
.L_77:
        /*003c*/ 	.word	0x00000000
        /*0040*/ 	.short	0x0001
        /*0042*/ 	.short	0x0008
        /*0044*/ 	.byte	0x00, 0xf5, 0x21, 0x00


	//----- nvinfo : EIATTR_KPARAM_INFO
	.align		4
.L_78:
        /*0048*/ 	.byte	0x04, 0x17
        /*004a*/ 	.short	(.L_80 - .L_79)
.L_79:
        /*004c*/ 	.word	0x00000000
        /*0050*/ 	.short	0x0000
        /*0052*/ 	.short	0x0000
        /*0054*/ 	.byte	0x00, 0xf5, 0x21, 0x00


	//----- nvinfo : EIATTR_SPARSE_MMA_MASK
	.align		4
.L_80:
        /*0058*/ 	.byte	0x03, 0x50
        /*005a*/ 	.short	0x0000


	//----- nvinfo : EIATTR_MAXREG_COUNT
	.align		4
        /*005c*/ 	.byte	0x03, 0x1b
        /*005e*/ 	.short	0x00ff


	//----- nvinfo : EIATTR_NUM_BARRIERS
	.align		4
        /*0060*/ 	.byte	0x02, 0x4c
        /*0062*/ 	.byte	0x01
	.zero		1


	//----- nvinfo : EIATTR_MERCURY_ISA_VERSION
	.align		4
        /*0064*/ 	.byte	0x03, 0x5f
        /*0066*/ 	.short	0x0101


	//----- nvinfo : EIATTR_VRC_CTA_INIT_COUNT
	.align		4
        /*0068*/ 	.byte	0x02, 0x4a
	.zero		1
	.zero		1


	//----- nvinfo : EIATTR_EXIT_INSTR_OFFSETS
	.align		4
        /*006c*/ 	.byte	0x04, 0x1c
        /*006e*/ 	.short	(.L_82 - .L_81)


	//   ....[0]....
.L_81:
        /*0070*/ 	.word	0x00000470


	//   ....[1]....
        /*0074*/ 	.word	0x000004f0


	//----- nvinfo : EIATTR_CRS_STACK_SIZE
	.align		4
.L_82:
        /*0078*/ 	.byte	0x04, 0x1e
        /*007a*/ 	.short	(.L_84 - .L_83)
.L_83:
        /*007c*/ 	.word	0x00000000


	//----- nvinfo : EIATTR_CBANK_PARAM_SIZE
	.align		4
.L_84:
        /*0080*/ 	.byte	0x03, 0x19
        /*0082*/ 	.short	0x0020


	//----- nvinfo : EIATTR_PARAM_CBANK
	.align		4
        /*0084*/ 	.byte	0x04, 0x0a
        /*0086*/ 	.short	(.L_86 - .L_85)
	.align		4
.L_85:
        /*0088*/ 	.word	index@(.nv.constant0._Z21regression_mse_kernelPKfPKdPdjj)
        /*008c*/ 	.short	0x0380
        /*008e*/ 	.short	0x0020


	//----- nvinfo : EIATTR_SW_WAR
	.align		4
.L_86:
        /*0090*/ 	.byte	0x04, 0x36
        /*0092*/ 	.short	(.L_88 - .L_87)
.L_87:
        /*0094*/ 	.word	0x00000008
.L_88:


//--------------------- .nv.info._Z41eval_prefix_kernel_multi_expression_batchPiPfS_S_S0_S0_iiii --------------------------
	.section	.nv.info._Z41eval_prefix_kernel_multi_expression_batchPiPfS_S_S0_S0_iiii,"",@"SHT_CUDA_INFO"
	.sectionflags	@""
	.align	4


	//----- nvinfo : EIATTR_CUDA_API_VERSION
	.align		4
        /*0000*/ 	.byte	0x04, 0x37
        /*0002*/ 	.short	(.L_90 - .L_89)
.L_89:
        /*0004*/ 	.word	0x00000082


	//----- nvinfo : EIATTR_KPARAM_INFO
	.align		4
.L_90:
        /*0008*/ 	.byte	0x04, 0x17
        /*000a*/ 	.short	(.L_92 - .L_91)
.L_91:
        /*000c*/ 	.word	0x00000000
        /*0010*/ 	.short	0x0009
        /*0012*/ 	.short	0x003c
        /*0014*/ 	.byte	0x00, 0xf0, 0x11, 0x00


	//----- nvinfo : EIATTR_KPARAM_INFO
	.align		4
.L_92:
        /*0018*/ 	.byte	0x04, 0x17
        /*001a*/ 	.short	(.L_94 - .L_93)
.L_93:
        /*001c*/ 	.word	0x00000000
        /*0020*/ 	.short	0x0008
        /*0022*/ 	.short	0x0038
        /*0024*/ 	.byte	0x00, 0xf0, 0x11, 0x00


	//----- nvinfo : EIATTR_KPARAM_INFO
	.align		4
.L_94:
        /*0028*/ 	.byte	0x04, 0x17
        /*002a*/ 	.short	(.L_96 - .L_95)
.L_95:
        /*002c*/ 	.word	0x00000000
        /*0030*/ 	.short	0x0007
        /*0032*/ 	.short	0x0034
        /*0034*/ 	.byte	0x00, 0xf0, 0x11, 0x00


	//----- nvinfo : EIATTR_KPARAM_INFO
	.align		4
.L_96:
        /*0038*/ 	.byte	0x04, 0x17
        /*003a*/ 	.short	(.L_98 - .L_97)
.L_97:
        /*003c*/ 	.word	0x00000000
        /*0040*/ 	.short	0x0006
        /*0042*/ 	.short	0x0030
        /*0044*/ 	.byte	0x00, 0xf0, 0x11, 0x00


	//----- nvinfo : EIATTR_KPARAM_INFO
	.align		4
.L_98:
        /*0048*/ 	.byte	0x04, 0x17
        /*004a*/ 	.short	(.L_100 - .L_99)
.L_99:
        /*004c*/ 	.word	0x00000000
        /*0050*/ 	.short	0x0005
        /*0052*/ 	.short	0x0028
        /*0054*/ 	.byte	0x00, 0xf5, 0x21, 0x00


	//----- nvinfo : EIATTR_KPARAM_INFO
	.align		4
.L_100:
        /*0058*/ 	.byte	0x04, 0x17
        /*005a*/ 	.short	(.L_102 - .L_101)
.L_101:
        /*005c*/ 	.word	0x00000000
        /*0060*/ 	.short	0x0004
        /*0062*/ 	.short	0x0020
        /*0064*/ 	.byte	0x00, 0xf5, 0x21, 0x00


	//----- nvinfo : EIATTR_KPARAM_INFO
	.align		4
.L_102:
        /*0068*/ 	.byte	0x04, 0x17
        /*006a*/ 	.short	(.L_104 - .L_103)
.L_103:
        /*006c*/ 	.word	0x00000000
        /*0070*/ 	.short	0x0003
        /*0072*/ 	.short	0x0018
        /*0074*/ 	.byte	0x00, 0xf5, 0x21, 0x00


	//----- nvinfo : EIATTR_KPARAM_INFO
	.align		4
.L_104:
        /*0078*/ 	.byte	0x04, 0x17
        /*007a*/ 	.short	(.L_106 - .L_105)
.L_105:
        /*007c*/ 	.word	0x00000000
        /*0080*/ 	.short	0x0002
        /*0082*/ 	.short	0x0010
        /*0084*/ 	.byte	0x00, 0xf5, 0x21, 0x00


	//----- nvinfo : EIATTR_KPARAM_INFO
	.align		4
.L_106:
        /*0088*/ 	.byte	0x04, 0x17
        /*008a*/ 	.short	(.L_108 - .L_107)
.L_107:
        /*008c*/ 	.word	0x00000000
        /*0090*/ 	.short	0x0001
        /*0092*/ 	.short	0x0008
        /*0094*/ 	.byte	0x00, 0xf5, 0x21, 0x00


	//----- nvinfo : EIATTR_KPARAM_INFO
	.align		4
.L_108:
        /*0098*/ 	.byte	0x04, 0x17
        /*009a*/ 	.short	(.L_110 - .L_109)
.L_109:
        /*009c*/ 	.word	0x00000000
        /*00a0*/ 	.short	0x0000
        /*00a2*/ 	.short	0x0000
        /*00a4*/ 	.byte	0x00, 0xf5, 0x21, 0x00


	//----- nvinfo : EIATTR_SPARSE_MMA_MASK
	.align		4
.L_110:
        /*00a8*/ 	.byte	0x03, 0x50
        /*00aa*/ 	.short	0x0000


	//----- nvinfo : EIATTR_MAXREG_COUNT
	.align		4
        /*00ac*/ 	.byte	0x03, 0x1b
        /*00ae*/ 	.short	0x00ff


	//----- nvinfo : EIATTR_MERCURY_ISA_VERSION
	.align		4
        /*00b0*/ 	.byte	0x03, 0x5f
        /*00b2*/ 	.short	0x0101


	//----- nvinfo : EIATTR_VRC_CTA_INIT_COUNT
	.align		4
        /*00b4*/ 	.byte	0x02, 0x4a
	.zero		1
	.zero		1


	//----- nvinfo : EIATTR_EXIT_INSTR_OFFSETS
	.align		4
        /*00b8*/ 	.byte	0x04, 0x1c
        /*00ba*/ 	.short	(.L_112 - .L_111)


	//   ....[0]....
.L_111:
        /*00bc*/ 	.word	0x000000d0


	//   ....[1]....
        /*00c0*/ 	.word	0x00006290


	//----- nvinfo : EIATTR_INDIRECT_BRANCH_TARGETS
	.align		4
.L_112:
        /*00c4*/ 	.byte	0x04, 0x34
        /*00c6*/ 	.short	(.L_114 - .L_113)


	//   ....[0]....
.L_113:
        /*00c8*/ 	.word	.L_x_519@srel
        /*00cc*/ 	.short	0x0
        /*00ce*/ 	.short	0x0
        /*00d0*/ 	.word	0x4
        /*00d4*/ 	.word	.L_x_520@srel
        /*00d8*/ 	.word	.L_x_521@srel
        /*00dc*/ 	.word	.L_x_522@srel
        /*00e0*/ 	.word	.L_x_17@srel


	//   ....[1]....
        /* <DEDUP_REMOVED lines=8> */


	//   ....[2]....
        /* <DEDUP_REMOVED lines=8> */


	//   ....[3]....
        /*011c*/ 	.word	.L_x_534@srel
        /*0120*/ 	.short	0x0
        /*0122*/ 	.short	0x0
        /*0124*/ 	.word	0x3
        /*0128*/ 	.word	.L_x_535@srel
        /*012c*/ 	.word	.L_x_536@srel
        /*0130*/ 	.word	.L_x_25@srel


	//   ....[4]....
        /*0134*/ 	.word	.L_x_538@srel
        /*0138*/ 	.short	0x0
        /*013a*/ 	.short	0x0
        /*013c*/ 	.word	0x3
        /*0140*/ 	.word	.L_x_539@srel
        /*0144*/ 	.word	.L_x_540@srel
        /*0148*/ 	.word	.L_x_25@srel


	//   ....[5]....
        /* <DEDUP_REMOVED lines=8> */


	//   ....[6]....
        /*0168*/ 	.word	.L_x_547@srel
        /*016c*/ 	.short	0x0
        /*016e*/ 	.short	0x0
        /*0170*/ 	.word	0x3
        /*0174*/ 	.word	.L_x_548@srel
        /*0178*/ 	.word	.L_x_549@srel
        /*017c*/ 	.word	.L_x_40@srel


	//   ....[7]....
        /*0180*/ 	.word	.L_x_551@srel
        /*0184*/ 	.short	0x0
        /*0186*/ 	.short	0x0
        /*0188*/ 	.word	0x3
        /*018c*/ 	.word	.L_x_552@srel
        /*0190*/ 	.word	.L_x_553@srel
        /*0194*/ 	.word	.L_x_40@srel


	//   ....[8]....
        /* <DEDUP_REMOVED lines=8> */


	//   ....[9]....
        /*01b4*/ 	.word	.L_x_560@srel
        /*01b8*/ 	.short	0x0
        /*01ba*/ 	.short	0x0
        /*01bc*/ 	.word	0x3
        /*01c0*/ 	.word	.L_x_561@srel
        /*01c4*/ 	.word	.L_x_562@srel
        /*01c8*/ 	.word	.L_x_40@srel


	//   ....[10]....
        /*01cc*/ 	.word	.L_x_564@srel
        /*01d0*/ 	.short	0x0
        /*01d2*/ 	.short	0x0
        /*01d4*/ 	.word	0x3
        /*01d8*/ 	.word	.L_x_565@srel
        /*01dc*/ 	.word	.L_x_566@srel
        /*01e0*/ 	.word	.L_x_40@srel


	//   ....[11]....
        /*01e4*/ 	.word	.L_x_568@srel
        /*01e8*/ 	.short	0x0
        /*01ea*/ 	.short	0x0
        /*01ec*/ 	.word	0x3
        /*01f0*/ 	.word	.L_x_569@srel
        /*01f4*/ 	.word	.L_x_570@srel
        /*01f8*/ 	.word	.L_x_571@srel


	//   ....[12]....
        /*01fc*/ 	.word	.L_x_572@srel
        /*0200*/ 	.short	0x0
        /*0202*/ 	.short	0x0
        /*0204*/ 	.word	0x3
        /*0208*/ 	.word	.L_x_573@srel
        /*020c*/ 	.word	.L_x_574@srel
        /*0210*/ 	.word	.L_x_575@srel


	//   ....[13]....
        /*0214*/ 	.word	.L_x_576@srel
        /*0218*/ 	.short	0x0
        /*021a*/ 	.short	0x0
        /*021c*/ 	.word	0x3
        /*0220*/ 	.word	.L_x_577@srel
        /*0224*/ 	.word	.L_x_578@srel
        /*0228*/ 	.word	.L_x_579@srel


	//   ....[14]....
        /*022c*/ 	.word	.L_x_580@srel
        /*0230*/ 	.short	0x0
        /*0232*/ 	.short	0x0
        /*0234*/ 	.word	0x3
        /*0238*/ 	.word	.L_x_581@srel
        /*023c*/ 	.word	.L_x_582@srel
        /*0240*/ 	.word	.L_x_583@srel


	//----- nvinfo : EIATTR_CRS_STACK_SIZE
	.align		4
.L_114:
        /*0244*/ 	.byte	0x04, 0x1e
        /*0246*/ 	.short	(.L_116 - .L_115)
.L_115:
        /*0248*/ 	.word	0x00000000


	//----- nvinfo : EIATTR_CBANK_PARAM_SIZE
	.align		4
.L_116:
        /*024c*/ 	.byte	0x03, 0x19
        /*024e*/ 	.short	0x0040


	//----- nvinfo : EIATTR_PARAM_CBANK
	.align		4
        /*0250*/ 	.byte	0x04, 0x0a
        /*0252*/ 	.short	(.L_118 - .L_117)
	.align		4
.L_117:
        /*0254*/ 	.word	index@(.nv.constant0._Z41eval_prefix_kernel_multi_expression_batchPiPfS_S_S0_S0_iiii)
        /*0258*/ 	.short	0x0380
        /*025a*/ 	.short	0x0040


	//----- nvinfo : EIATTR_SW_WAR
	.align		4
.L_118:
        /*025c*/ 	.byte	0x04, 0x36
        /*025e*/ 	.short	(.L_120 - .L_119)
.L_119:
        /*0260*/ 	.word	0x00000008
.L_120:


//--------------------- .nv.info._Z17eval_async_kernelILi128ELi4EEvPKiPKfS3_iiiPf --------------------------
	.section	.nv.info._Z17eval_async_kernelILi128ELi4EEvPKiPKfS3_iiiPf,"",@"SHT_CUDA_INFO"
	.sectionflags	@""
	.align	4


	//----- nvinfo : EIATTR_CUDA_API_VERSION
	.align		4
        /*0000*/ 	.byte	0x04, 0x37
        /*0002*/ 	.short	(.L_122 - .L_121)
.L_121:
        /*0004*/ 	.word	0x00000082


	//----- nvinfo : EIATTR_KPARAM_INFO
	.align		4
.L_122:
        /*0008*/ 	.byte	0x04, 0x17
        /*000a*/ 	.short	(.L_124 - .L_123)
.L_123:
        /*000c*/ 	.word	0x00000000
        /*0010*/ 	.short	0x0006
        /*0012*/ 	.short	0x0028
        /*0014*/ 	.byte	0x00, 0xf5, 0x21, 0x00


	//----- nvinfo : EIATTR_KPARAM_INFO
	.align		4
.L_124:
        /*0018*/ 	.byte	0x04, 0x17
        /*001a*/ 	.short	(.L_126 - .L_125)
.L_125:
        /*001c*/ 	.word	0x00000000
        /*0020*/ 	.short	0x0005
        /*0022*/ 	.short	0x0020
        /*0024*/ 	.byte	0x00, 0xf0, 0x11, 0x00


	//----- nvinfo : EIATTR_KPARAM_INFO
	.align		4
.L_126:
        /*0028*/ 	.byte	0x04, 0x17
        /*002a*/ 	.short	(.L_128 - .L_127)
.L_127:
        /*002c*/ 	.word	0x00000000
        /*0030*/ 	.short	0x0004
        /*0032*/ 	.short	0x001c
        /*0034*/ 	.byte	0x00, 0xf0, 0x11, 0x00


	//----- nvinfo : EIATTR_KPARAM_INFO
	.align		4
.L_128:
        /*0038*/ 	.byte	0x04, 0x17
        /*003a*/ 	.short	(.L_130 - .L_129)
.L_129:
        /*003c*/ 	.word	0x00000000
        /*0040*/ 	.short	0x0003
        /*0042*/ 	.short	0x0018
        /*0044*/ 	.byte	0x00, 0xf0, 0x11, 0x00


	//----- nvinfo : EIATTR_KPARAM_INFO
	.align		4
.L_130:
        /*0048*/ 	.byte	0x04, 0x17
        /*004a*/ 	.short	(.L_132 - .L_131)
.L_131:
        /*004c*/ 	.word	0x00000000
        /*0050*/ 	.short	0x0002
        /*0052*/ 	.short	0x0010
        /*0054*/ 	.byte	0x00, 0xf5, 0x21, 0x00


	//----- nvinfo : EIATTR_KPARAM_INFO
	.align		4
.L_132:
        /*0058*/ 	.byte	0x04, 0x17
        /*005a*/ 	.short	(.L_134 - .L_133)
.L_133:
        /*005c*/ 	.word	0x00000000
        /*0060*/ 	.short	0x0001
        /*0062*/ 	.short	0x0008
        /*0064*/ 	.byte	0x00, 0xf5, 0x21, 0x00


	//----- nvinfo : EIATTR_KPARAM_INFO
	.align		4
.L_134:
        /*0068*/ 	.byte	0x04, 0x17
        /*006a*/ 	.short	(.L_136 - .L_135)
.L_135:
        /*006c*/ 	.word	0x00000000
        /*0070*/ 	.short	0x0000
        /*0072*/ 	.short	0x0000
        /*0074*/ 	.byte	0x00, 0xf5, 0x21, 0x00


	//----- nvinfo : EIATTR_SPARSE_MMA_MASK
	.align		4
.L_136:
        /*0078*/ 	.byte	0x03, 0x50
        /*007a*/ 	.short	0x0000


	//----- nvinfo : EIATTR_MAXREG_COUNT
	.align		4
        /*007c*/ 	.byte	0x03, 0x1b
        /*007e*/ 	.short	0x00ff


	//----- nvinfo : EIATTR_NUM_BARRIERS
	.align		4
        /*0080*/ 	.byte	0x02, 0x4c
        /*0082*/ 	.byte	0x01
	.zero		1


	//----- nvinfo : EIATTR_MERCURY_ISA_VERSION
	.align		4
        /*0084*/ 	.byte	0x03, 0x5f
        /*0086*/ 	.short	0x0101


	//----- nvinfo : EIATTR_VRC_CTA_INIT_COUNT
	.align		4
        /*0088*/ 	.byte	0x02, 0x4a
	.zero		1
	.zero		1


	//----- nvinfo : EIATTR_EXIT_INSTR_OFFSETS
	.align		4
        /*008c*/ 	.byte	0x04, 0x1c
        /*008e*/ 	.short	(.L_138 - .L_137)


	//   ....[0]....
.L_137:
        /*0090*/ 	.word	0x00000090


	//   ....[1]....
        /*0094*/ 	.word	0x000000d0


	//   ....[2]....
        /*0098*/ 	.word	0x00000150


	//   ....[3]....
        /*009c*/ 	.word	0x000001b0


	//   ....[4]....
        /*00a0*/ 	.word	0x00007ad0


	//----- nvinfo : EIATTR_INDIRECT_BRANCH_TARGETS
	.align		4
.L_138:
        /*00a4*/ 	.byte	0x04, 0x34
        /*00a6*/ 	.short	(.L_140 - .L_139)


	//   ....[0]....
.L_139:
        /*00a8*/ 	.word	.L_x_584@srel
        /*00ac*/ 	.short	0x0
        /*00ae*/ 	.short	0x0
        /*00b0*/ 	.word	0x3
        /*00b4*/ 	.word	.L_x_585@srel
        /*00b8*/ 	.word	.L_x_586@srel
        /*00bc*/ 	.word	.L_x_587@srel


	//   ....[1]....
        /*00c0*/ 	.word	.L_x_588@srel
        /*00c4*/ 	.short	0x0
        /*00c6*/ 	.short	0x0
        /*00c8*/ 	.word	0x3
        /*00cc*/ 	.word	.L_x_589@srel
        /*00d0*/ 	.word	.L_x_590@srel
        /*00d4*/ 	.word	.L_x_591@srel


	//   ....[2]....
        /*00d8*/ 	.word	.L_x_592@srel
        /*00dc*/ 	.short	0x0
        /*00de*/ 	.short	0x0
        /*00e0*/ 	.word	0x3
        /*00e4*/ 	.word	.L_x_593@srel
        /*00e8*/ 	.word	.L_x_594@srel
        /*00ec*/ 	.word	.L_x_595@srel


	//   ....[3]....
        /*00f0*/ 	.word	.L_x_596@srel
        /*00f4*/ 	.short	0x0
        /*00f6*/ 	.short	0x0
        /*00f8*/ 	.word	0x3
        /*00fc*/ 	.word	.L_x_597@srel
        /*0100*/ 	.word	.L_x_598@srel
        /*0104*/ 	.word	.L_x_599@srel


	//   ....[4]....
        /* <DEDUP_REMOVED lines=8> */


	//   ....[5]....
        /* <DEDUP_REMOVED lines=8> */


	//   ....[6]....
        /* <DEDUP_REMOVED lines=8> */


	//   ....[7]....
        /* <DEDUP_REMOVED lines=8> */


	//   ....[8]....
        /* <DEDUP_REMOVED lines=8> */


	//   ....[9]....
        /* <DEDUP_REMOVED lines=8> */


	//   ....[10]....
        /* <DEDUP_REMOVED lines=8> */


	//   ....[11]....
        /* <DEDUP_REMOVED lines=8> */


	//----- nvinfo : EIATTR_CRS_STACK_SIZE
	.align		4
.L_140:
        /*01e8*/ 	.byte	0x04, 0x1e
        /*01ea*/ 	.short	(.L_142 - .L_141)
.L_141:
        /*01ec*/ 	.word	0x00000000


	//----- nvinfo : EIATTR_CBANK_PARAM_SIZE
	.align		4
.L_142:
        /*01f0*/ 	.byte	0x03, 0x19
        /*01f2*/ 	.short	0x0030


	//----- nvinfo : EIATTR_PARAM_CBANK
	.align		4
        /*01f4*/ 	.byte	0x04, 0x0a
        /*01f6*/ 	.short	(.L_144 - .L_143)
	.align		4
.L_143:
        /*01f8*/ 	.word	index@(.nv.constant0._Z17eval_async_kernelILi128ELi4EEvPKiPKfS3_iiiPf)
        /*01fc*/ 	.short	0x0380
        /*01fe*/ 	.short	0x0030


	//----- nvinfo : EIATTR_SW_WAR
	.align		4
.L_144:
        /*0200*/ 	.byte	0x04, 0x36
        /*0202*/ 	.short	(.L_146 - .L_145)
.L_145:
        /*0204*/ 	.word	0x00000008
.L_146:


//--------------------- .nv.info._Z18eval_prefix_kernelPKiPKfS2_iiPf --------------------------
	.section	.nv.info._Z18eval_prefix_kernelPKiPKfS2_iiPf,"",@"SHT_CUDA_INFO"
	.sectionflags	@""
	.align	4


	//----- nvinfo : EIATTR_CUDA_API_VERSION
	.align		4
        /*0000*/ 	.byte	0x04, 0x37
        /*0002*/ 	.short	(.L_148 - .L_147)
.L_147:
        /*0004*/ 	.word	0x00000082


	//----- nvinfo : EIATTR_KPARAM_INFO
	.align		4
.L_148:
        /*0008*/ 	.byte	0x04, 0x17
        /*000a*/ 	.short	(.L_150 - .L_149)
.L_149:
        /*000c*/ 	.word	0x00000000
        /*0010*/ 	.short	0x0005
        /*0012*/ 	.short	0x0020
        /*0014*/ 	.byte	0x00, 0xf5, 0x21, 0x00


	//----- nvinfo : EIATTR_KPARAM_INFO
	.align		4
.L_150:
        /*0018*/ 	.byte	0x04, 0x17
        /*001a*/ 	.short	(.L_152 - .L_151)
.L_151:
        /*001c*/ 	.word	0x00000000
        /*0020*/ 	.short	0x0004
        /*0022*/ 	.short	0x001c
        /*0024*/ 	.byte	0x00, 0xf0, 0x11, 0x00


	//----- nvinfo : EIATTR_KPARAM_INFO
	.align		4
.L_152:
        /*0028*/ 	.byte	0x04, 0x17
        /*002a*/ 	.short	(.L_154 - .L_153)
.L_153:
        /*002c*/ 	.word	0x00000000
        /*0030*/ 	.short	0x0003
        /*0032*/ 	.short	0x0018
        /*0034*/ 	.byte	0x00, 0xf0, 0x11, 0x00


	//----- nvinfo : EIATTR_KPARAM_INFO
	.align		4
.L_154:
        /*0038*/ 	.byte	0x04, 0x17
        /*003a*/ 	.short	(.L_156 - .L_155)
.L_155:
        /*003c*/ 	.word	0x00000000
        /*0040*/ 	.short	0x0002
        /*0042*/ 	.short	0x0010
        /*0044*/ 	.byte	0x00, 0xf5, 0x21, 0x00


	//----- nvinfo : EIATTR_KPARAM_INFO
	.align		4
.L_156:
        /*0048*/ 	.byte	0x04, 0x17
        /*004a*/ 	.short	(.L_158 - .L_157)
.L_157:
        /*004c*/ 	.word	0x00000000
        /*0050*/ 	.short	0x0001
        /*0052*/ 	.short	0x0008
        /*0054*/ 	.byte	0x00, 0xf5, 0x21, 0x00


	//----- nvinfo : EIATTR_KPARAM_INFO
	.align		4
.L_158:
        /*0058*/ 	.byte	0x04, 0x17
        /*005a*/ 	.short	(.L_160 - .L_159)
.L_159:
        /*005c*/ 	.word	0x00000000
        /*0060*/ 	.short	0x0000
        /*0062*/ 	.short	0x0000
        /*0064*/ 	.byte	0x00, 0xf5, 0x21, 0x00


	//----- nvinfo : EIATTR_SPARSE_MMA_MASK
	.align		4
.L_160:
        /*0068*/ 	.byte	0x03, 0x50
        /*006a*/ 	.short	0x0000


	//----- nvinfo : EIATTR_MAXREG_COUNT
	.align		4
        /*006c*/ 	.byte	0x03, 0x1b
        /*006e*/ 	.short	0x00ff


	//----- nvinfo : EIATTR_MERCURY_ISA_VERSION
	.align		4
        /*0070*/ 	.byte	0x03, 0x5f
        /*0072*/ 	.short	0x0101


	//----- nvinfo : EIATTR_VRC_CTA_INIT_COUNT
	.align		4
        /*0074*/ 	.byte	0x02, 0x4a
	.zero		1
	.zero		1


	//----- nvinfo : EIATTR_EXIT_INSTR_OFFSETS
	.align		4
        /*0078*/ 	.byte	0x04, 0x1c
        /*007a*/ 	.short	(.L_162 - .L_161)


	//   ....[0]....
.L_161:
        /*007c*/ 	.word	0x00000060


	//   ....[1]....
        /*0080*/ 	.word	0x00006c60


	//----- nvinfo : EIATTR_INDIRECT_BRANCH_TARGETS
	.align		4
.L_162:
        /*0084*/ 	.byte	0x04, 0x34
        /*0086*/ 	.short	(.L_164 - .L_163)


	//   ....[0]....
.L_163:
        /*0088*/ 	.word	.L_x_640@srel
        /*008c*/ 	.short	0x0
        /*008e*/ 	.short	0x0
        /*0090*/ 	.word	0x3
        /*0094*/ 	.word	.L_x_641@srel
        /*0098*/ 	.word	.L_x_642@srel
        /*009c*/ 	.word	.L_x_643@srel


	//   ....[1]....
        /*00a0*/ 	.word	.L_x_644@srel
        /*00a4*/ 	.short	0x0
        /*00a6*/ 	.short	0x0
        /*00a8*/ 	.word	0x3
        /*00ac*/ 	.word	.L_x_645@srel
        /*00b0*/ 	.word	.L_x_646@srel
        /*00b4*/ 	.word	.L_x_647@srel


	//   ....[2]....
        /*00b8*/ 	.word	.L_x_648@srel
        /*00bc*/ 	.short	0x0
        /*00be*/ 	.short	0x0
        /*00c0*/ 	.word	0x3
        /*00c4*/ 	.word	.L_x_649@srel
        /*00c8*/ 	.word	.L_x_650@srel
        /*00cc*/ 	.word	.L_x_651@srel


	//   ....[3]....
        /*00d0*/ 	.word	.L_x_652@srel
        /*00d4*/ 	.short	0x0
        /*00d6*/ 	.short	0x0
        /*00d8*/ 	.word	0x3
        /*00dc*/ 	.word	.L_x_653@srel
        /*00e0*/ 	.word	.L_x_654@srel
        /*00e4*/ 	.word	.L_x_655@srel


	//   ....[4]....
        /* <DEDUP_REMOVED lines=8> */


	//   ....[5]....
        /* <DEDUP_REMOVED lines=8> */


	//   ....[6]....
        /* <DEDUP_REMOVED lines=8> */


	//   ....[7]....
        /* <DEDUP_REMOVED lines=8> */


	//   ....[8]....
        /* <DEDUP_REMOVED lines=8> */


	//   ....[9]....
        /* <DEDUP_REMOVED lines=8> */


	//   ....[10]....
        /* <DEDUP_REMOVED lines=8> */


	//   ....[11]....
        /* <DEDUP_REMOVED lines=8> */


	//----- nvinfo : EIATTR_CRS_STACK_SIZE
	.align		4
.L_164:
        /*01c8*/ 	.byte	0x04, 0x1e
        /*01ca*/ 	.short	(.L_166 - .L_165)
.L_165:
        /*01cc*/ 	.word	0x00000000


	//----- nvinfo : EIATTR_CBANK_PARAM_SIZE
	.align		4
.L_166:
        /*01d0*/ 	.byte	0x03, 0x19
        /*01d2*/ 	.short	0x0028


	//----- nvinfo : EIATTR_PARAM_CBANK
	.align		4
        /*01d4*/ 	.byte	0x04, 0x0a
        /*01d6*/ 	.short	(.L_168 - .L_167)
	.align		4
.L_167:
        /*01d8*/ 	.word	index@(.nv.constant0._Z18eval_prefix_kernelPKiPKfS2_iiPf)
        /*01dc*/ 	.short	0x0380
        /*01de*/ 	.short	0x0028


	//----- nvinfo : EIATTR_SW_WAR
	.align		4
.L_168:
        /*01e0*/ 	.byte	0x04, 0x36
        /*01e2*/ 	.short	(.L_170 - .L_169)
.L_169:
        /*01e4*/ 	.word	0x00000008
.L_170:


//--------------------- .nv.info._Z30eval_prefix_kernel_batch_shmemPKiPKfS2_iiiPf --------------------------
	.section	.nv.info._Z30eval_prefix_kernel_batch_shmemPKiPKfS2_iiiPf,"",@"SHT_CUDA_INFO"
	.sectionflags	@""
	.align	4


	//----- nvinfo : EIATTR_CUDA_API_VERSION
	.align		4
        /*0000*/ 	.byte	0x04, 0x37
        /*0002*/ 	.short	(.L_172 - .L_171)
.L_171:
        /*0004*/ 	.word	0x00000082


	//----- nvinfo : EIATTR_KPARAM_INFO
	.align		4
.L_172:
        /*0008*/ 	.byte	0x04, 0x17
        /*000a*/ 	.short	(.L_174 - .L_173)
.L_173:
        /*000c*/ 	.word	0x00000000
        /*0010*/ 	.short	0x0006
        /*0012*/ 	.short	0x0028
        /*0014*/ 	.byte	0x00, 0xf5, 0x21, 0x00


	//----- nvinfo : EIATTR_KPARAM_INFO
	.align		4
.L_174:
        /*0018*/ 	.byte	0x04, 0x17
        /*001a*/ 	.short	(.L_176 - .L_175)
.L_175:
        /*001c*/ 	.word	0x00000000
        /*0020*/ 	.short	0x0005
        /*0022*/ 	.short	0x0020
        /*0024*/ 	.byte	0x00, 0xf0, 0x11, 0x00


	//----- nvinfo : EIATTR_KPARAM_INFO
	.align		4
.L_176:
        /*0028*/ 	.byte	0x04, 0x17
        /*002a*/ 	.short	(.L_178 - .L_177)
.L_177:
        /*002c*/ 	.word	0x00000000
        /*0030*/ 	.short	0x0004
        /*0032*/ 	.short	0x001c
        /*0034*/ 	.byte	0x00, 0xf0, 0x11, 0x00


	//----- nvinfo : EIATTR_KPARAM_INFO
	.align		4
.L_178:
        /*0038*/ 	.byte	0x04, 0x17
        /*003a*/ 	.short	(.L_180 - .L_179)
.L_179:
        /*003c*/ 	.word	0x00000000
        /*0040*/ 	.short	0x0003
        /*0042*/ 	.short	0x0018
        /*0044*/ 	.byte	0x00, 0xf0, 0x11, 0x00


	//----- nvinfo : EIATTR_KPARAM_INFO
	.align		4
.L_180:
        /*0048*/ 	.byte	0x04, 0x17
        /*004a*/ 	.short	(.L_182 - .L_181)
.L_181:
        /*004c*/ 	.word	0x00000000
        /*0050*/ 	.short	0x0002
        /*0052*/ 	.short	0x0010
        /*0054*/ 	.byte	0x00, 0xf5, 0x21, 0x00


	//----- nvinfo : EIATTR_KPARAM_INFO
	.align		4
.L_182:
        /*0058*/ 	.byte	0x04, 0x17
        /*005a*/ 	.short	(.L_184 - .L_183)
.L_183:
        /*005c*/ 	.word	0x00000000
        /*0060*/ 	.short	0x0001
        /*0062*/ 	.short	0x0008
        /*0064*/ 	.byte	0x00, 0xf5, 0x21, 0x00


	//----- nvinfo : EIATTR_KPARAM_INFO
	.align		4
.L_184:
        /*0068*/ 	.byte	0x04, 0x17
        /*006a*/ 	.short	(.L_186 - .L_185)
.L_185:
        /*006c*/ 	.word	0x00000000
        /*0070*/ 	.short	0x0000
        /*0072*/ 	.short	0x0000
        /*0074*/ 	.byte	0x00, 0xf5, 0x21, 0x00


	//----- nvinfo : EIATTR_SPARSE_MMA_MASK
	.align		4
.L_186:
        /*0078*/ 	.byte	0x03, 0x50
        /*007a*/ 	.short	0x0000


	//----- nvinfo : EIATTR_MAXREG_COUNT
	.align		4
        /*007c*/ 	.byte	0x03, 0x1b
        /*007e*/ 	.short	0x00ff


	//----- nvinfo : EIATTR_NUM_BARRIERS
	.align		4
        /*0080*/ 	.byte	0x02, 0x4c
        /*0082*/ 	.byte	0x01
	.zero		1


	//----- nvinfo : EIATTR_MERCURY_ISA_VERSION
	.align		4
        /*0084*/ 	.byte	0x03, 0x5f
        /*0086*/ 	.short	0x0101


	//----- nvinfo : EIATTR_VRC_CTA_INIT_COUNT
	.align		4
        /*0088*/ 	.byte	0x02, 0x4a
	.zero		1
	.zero		1


	//----- nvinfo : EIATTR_EXIT_INSTR_OFFSETS
	.align		4
        /*008c*/ 	.byte	0x04, 0x1c
        /*008e*/ 	.short	(.L_188 - .L_187)


	//   ....[0]....
.L_187:
        /*0090*/ 	.word	0x00000400


	//   ....[1]....
        /*0094*/ 	.word	0x000060e0


	//----- nvinfo : EIATTR_INDIRECT_BRANCH_TARGETS
	.align		4
.L_188:
        /*0098*/ 	.byte	0x04, 0x34
        /*009a*/ 	.short	(.L_190 - .L_189)


	//   ....[0]....
.L_189:
        /*009c*/ 	.word	.L_x_696@srel
        /*00a0*/ 	.short	0x0
        /*00a2*/ 	.short	0x0
        /*00a4*/ 	.word	0x3
        /*00a8*/ 	.word	.L_x_697@srel
        /*00ac*/ 	.word	.L_x_698@srel
        /*00b0*/ 	.word	.L_x_699@srel


	//   ....[1]....
        /*00b4*/ 	.word	.L_x_700@srel
        /*00b8*/ 	.short	0x0
        /*00ba*/ 	.short	0x0
        /*00bc*/ 	.word	0x3
        /*00c0*/ 	.word	.L_x_701@srel
        /*00c4*/ 	.word	.L_x_702@srel
        /*00c8*/ 	.word	.L_x_703@srel


	//   ....[2]....
        /*00cc*/ 	.word	.L_x_704@srel
        /*00d0*/ 	.short	0x0
        /*00d2*/ 	.short	0x0
        /*00d4*/ 	.word	0x3
        /*00d8*/ 	.word	.L_x_705@srel
        /*00dc*/ 	.word	.L_x_706@srel
        /*00e0*/ 	.word	.L_x_707@srel


	//   ....[3]....
        /*00e4*/ 	.word	.L_x_708@srel
        /*00e8*/ 	.short	0x0
        /*00ea*/ 	.short	0x0
        /*00ec*/ 	.word	0x3
        /*00f0*/ 	.word	.L_x_709@srel
        /*00f4*/ 	.word	.L_x_710@srel
        /*00f8*/ 	.word	.L_x_711@srel


	//   ....[4]....
        /* <DEDUP_REMOVED lines=8> */


	//   ....[5]....
        /* <DEDUP_REMOVED lines=8> */


	//   ....[6]....
        /* <DEDUP_REMOVED lines=8> */


	//   ....[7]....
        /* <DEDUP_REMOVED lines=8> */


	//   ....[8]....
        /* <DEDUP_REMOVED lines=8> */


	//   ....[9]....
        /* <DEDUP_REMOVED lines=8> */


	//   ....[10]....
        /* <DEDUP_REMOVED lines=8> */


	//   ....[11]....
        /* <DEDUP_REMOVED lines=8> */


	//----- nvinfo : EIATTR_CRS_STACK_SIZE
	.align		4
.L_190:
        /*01dc*/ 	.byte	0x04, 0x1e
        /*01de*/ 	.short	(.L_192 - .L_191)
.L_191:
        /*01e0*/ 	.word	0x00000000


	//----- nvinfo : EIATTR_CBANK_PARAM_SIZE
	.align		4
.L_192:
        /*01e4*/ 	.byte	0x03, 0x19
        /*01e6*/ 	.short	0x0030


	//----- nvinfo : EIATTR_PARAM_CBANK
	.align		4
        /*01e8*/ 	.byte	0x04, 0x0a
        /*01ea*/ 	.short	(.L_194 - .L_193)
	.align		4
.L_193:
        /*01ec*/ 	.word	index@(.nv.constant0._Z30eval_prefix_kernel_batch_shmemPKiPKfS2_iiiPf)
        /*01f0*/ 	.short	0x0380
        /*01f2*/ 	.short	0x0030


	//----- nvinfo : EIATTR_SW_WAR
	.align		4
.L_194:
        /*01f4*/ 	.byte	0x04, 0x36
        /*01f6*/ 	.short	(.L_196 - .L_195)
.L_195:
        /*01f8*/ 	.word	0x00000008
.L_196:


//--------------------- .nv.info._Z24eval_prefix_kernel_batchPKiPKfS2_iiiPfS3_ --------------------------
	.section	.nv.info._Z24eval_prefix_kernel_batchPKiPKfS2_iiiPfS3_,"",@"SHT_CUDA_INFO"
	.sectionflags	@""
	.align	4


	//----- nvinfo : EIATTR_CUDA_API_VERSION
	.align		4
        /*0000*/ 	.byte	0x04, 0x37
        /*0002*/ 	.short	(.L_198 - .L_197)
.L_197:
        /*0004*/ 	.word	0x00000082


	//----- nvinfo : EIATTR_KPARAM_INFO
	.align		4
.L_198:
        /*0008*/ 	.byte	0x04, 0x17
        /*000a*/ 	.short	(.L_200 - .L_199)
.L_199:
        /*000c*/ 	.word	0x00000000
        /*0010*/ 	.short	0x0007
        /*0012*/ 	.short	0x0030
        /*0014*/ 	.byte	0x00, 0xf5, 0x21, 0x00


	//----- nvinfo : EIATTR_KPARAM_INFO
	.align		4
.L_200:
        /*0018*/ 	.byte	0x04, 0x17
        /*001a*/ 	.short	(.L_202 - .L_201)
.L_201:
        /*001c*/ 	.word	0x00000000
        /*0020*/ 	.short	0x0006
        /*0022*/ 	.short	0x0028
        /*0024*/ 	.byte	0x00, 0xf5, 0x21, 0x00


	//----- nvinfo : EIATTR_KPARAM_INFO
	.align		4
.L_202:
        /*0028*/ 	.byte	0x04, 0x17
        /*002a*/ 	.short	(.L_204 - .L_203)
.L_203:
        /*002c*/ 	.word	0x00000000
        /*0030*/ 	.short	0x0005
        /*0032*/ 	.short	0x0020
        /*0034*/ 	.byte	0x00, 0xf0, 0x11, 0x00


	//----- nvinfo : EIATTR_KPARAM_INFO
	.align		4
.L_204:
        /*0038*/ 	.byte	0x04, 0x17
        /*003a*/ 	.short	(.L_206 - .L_205)
.L_205:
        /*003c*/ 	.word	0x00000000
        /*0040*/ 	.short	0x0004
        /*0042*/ 	.short	0x001c
        /*0044*/ 	.byte	0x00, 0xf0, 0x11, 0x00


	//----- nvinfo : EIATTR_KPARAM_INFO
	.align		4
.L_206:
        /*0048*/ 	.byte	0x04, 0x17
        /*004a*/ 	.short	(.L_208 - .L_207)
.L_207:
        /*004c*/ 	.word	0x00000000
        /*0050*/ 	.short	0x0003
        /*0052*/ 	.short	0x0018
        /*0054*/ 	.byte	0x00, 0xf0, 0x11, 0x00


	//----- nvinfo : EIATTR_KPARAM_INFO
	.align		4
.L_208:
        /*0058*/ 	.byte	0x04, 0x17
        /*005a*/ 	.short	(.L_210 - .L_209)
.L_209:
        /*005c*/ 	.word	0x00000000
        /*0060*/ 	.short	0x0002
        /*0062*/ 	.short	0x0010
        /*0064*/ 	.byte	0x00, 0xf5, 0x21, 0x00


	//----- nvinfo : EIATTR_KPARAM_INFO
	.align		4
.L_210:
        /*0068*/ 	.byte	0x04, 0x17
        /*006a*/ 	.short	(.L_212 - .L_211)
.L_211:
        /*006c*/ 	.word	0x00000000
        /*0070*/ 	.short	0x0001
        /*0072*/ 	.short	0x0008
        /*0074*/ 	.byte	0x00, 0xf5, 0x21, 0x00


	//----- nvinfo : EIATTR_KPARAM_INFO
	.align		4
.L_212:
        /*0078*/ 	.byte	0x04, 0x17
        /*007a*/ 	.short	(.L_214 - .L_213)
.L_213:
        /*007c*/ 	.word	0x00000000
        /*0080*/ 	.short	0x0000
        /*0082*/ 	.short	0x0000
        /*0084*/ 	.byte	0x00, 0xf5, 0x21, 0x00


	//----- nvinfo : EIATTR_SPARSE_MMA_MASK
	.align		4
.L_214:
        /*0088*/ 	.byte	0x03, 0x50
        /*008a*/ 	.short	0x0000


	//----- nvinfo : EIATTR_MAXREG_COUNT
	.align		4
        /*008c*/ 	.byte	0x03, 0x1b
        /*008e*/ 	.short	0x0028


	//----- nvinfo : EIATTR_MERCURY_ISA_VERSION
	.align		4
        /*0090*/ 	.byte	0x03, 0x5f
        /*0092*/ 	.short	0x0101


	//----- nvinfo : EIATTR_VRC_CTA_INIT_COUNT
	.align		4
        /*0094*/ 	.byte	0x02, 0x4a
	.zero		1
	.zero		1


	//----- nvinfo : EIATTR_EXIT_INSTR_OFFSETS
	.align		4
        /*0098*/ 	.byte	0x04, 0x1c
        /*009a*/ 	.short	(.L_216 - .L_215)


	//   ....[0]....
.L_215:
        /*009c*/ 	.word	0x000000a0


	//   ....[1]....
        /*00a0*/ 	.word	0x00005d50


	//----- nvinfo : EIATTR_INDIRECT_BRANCH_TARGETS
	.align		4
.L_216:
        /*00a4*/ 	.byte	0x04, 0x34
        /*00a6*/ 	.short	(.L_218 - .L_217)


	//   ....[0]....
.L_217:
        /*00a8*/ 	.word	.L_x_752@srel
        /*00ac*/ 	.short	0x0
        /*00ae*/ 	.short	0x0
        /*00b0*/ 	.word	0x3
        /*00b4*/ 	.word	.L_x_753@srel
        /*00b8*/ 	.word	.L_x_754@srel
        /*00bc*/ 	.word	.L_x_755@srel


	//   ....[1]....
        /*00c0*/ 	.word	.L_x_756@srel
        /*00c4*/ 	.short	0x0
        /*00c6*/ 	.short	0x0
        /*00c8*/ 	.word	0x3
        /*00cc*/ 	.word	.L_x_757@srel
        /*00d0*/ 	.word	.L_x_758@srel
        /*00d4*/ 	.word	.L_x_759@srel


	//   ....[2]....
        /*00d8*/ 	.word	.L_x_760@srel
        /*00dc*/ 	.short	0x0
        /*00de*/ 	.short	0x0
        /*00e0*/ 	.word	0x3
        /*00e4*/ 	.word	.L_x_761@srel
        /*00e8*/ 	.word	.L_x_762@srel
        /*00ec*/ 	.word	.L_x_763@srel


	//   ....[3]....
        /*00f0*/ 	.word	.L_x_764@srel
        /*00f4*/ 	.short	0x0
        /*00f6*/ 	.short	0x0
        /*00f8*/ 	.word	0x3
        /*00fc*/ 	.word	.L_x_765@srel
        /*0100*/ 	.word	.L_x_766@srel
        /*0104*/ 	.word	.L_x_767@srel


	//   ....[4]....
        /* <DEDUP_REMOVED lines=8> */


	//   ....[5]....
        /* <DEDUP_REMOVED lines=8> */


	//   ....[6]....
        /* <DEDUP_REMOVED lines=8> */


	//   ....[7]....
        /* <DEDUP_REMOVED lines=8> */


	//   ....[8]....
        /* <DEDUP_REMOVED lines=8> */


	//   ....[9]....
        /* <DEDUP_REMOVED lines=8> */


	//   ....[10]....
        /* <DEDUP_REMOVED lines=8> */


	//   ....[11]....
        /* <DEDUP_REMOVED lines=8> */


	//----- nvinfo : EIATTR_MAX_THREADS
	.align		4
.L_218:
        /*01e8*/ 	.byte	0x04, 0x05
        /*01ea*/ 	.short	(.L_220 - .L_219)
.L_219:
        /*01ec*/ 	.word	0x00000080
        /*01f0*/ 	.word	0x00000001
        /*01f4*/ 	.word	0x00000001


	//----- nvinfo : EIATTR_CRS_STACK_SIZE
	.align		4
.L_220:
        /*01f8*/ 	.byte	0x04, 0x1e
        /*01fa*/ 	.short	(.L_222 - .L_221)
.L_221:
        /*01fc*/ 	.word	0x00000000


	//----- nvinfo : EIATTR_CBANK_PARAM_SIZE
	.align		4
.L_222:
        /*0200*/ 	.byte	0x03, 0x19
        /*0202*/ 	.short	0x0038


	//----- nvinfo : EIATTR_PARAM_CBANK
	.align		4
        /*0204*/ 	.byte	0x04, 0x0a
        /*0206*/ 	.short	(.L_224 - .L_223)
	.align		4
.L_223:
        /*0208*/ 	.word	index@(.nv.constant0._Z24eval_prefix_kernel_batchPKiPKfS2_iiiPfS3_)
        /*020c*/ 	.short	0x0380
        /*020e*/ 	.short	0x0038


	//----- nvinfo : EIATTR_SW_WAR
	.align		4
.L_224:
        /*0210*/ 	.byte	0x04, 0x36
        /*0212*/ 	.short	(.L_226 - .L_225)
.L_225:
        /*0214*/ 	.word	0x00000008
.L_226:


//--------------------- .nv.callgraph             --------------------------
	.section	.nv.callgraph,"",@"SHT_CUDA_CALLGRAPH"
	.align	4
	.sectionentsize	8
	.align		4
        /*0000*/ 	.word	0x00000000
	.align		4
        /*0004*/ 	.word	0xffffffff
	.align		4
        /*0008*/ 	.word	0x00000000
	.align		4
        /*000c*/ 	.word	0xfffffffe
	.align		4
        /*0010*/ 	.word	0x00000000
	.align		4
        /*0014*/ 	.word	0xfffffffd
	.align		4
        /*0018*/ 	.word	0x00000000
	.align		4
        /*001c*/ 	.word	0xfffffffc


//--------------------- .nv.constant4             --------------------------
	.section	.nv.constant4,"a",@progbits
	.align	8
	.align		8
.nv.constant4:
        /*0000*/ 	.dword	__cudart_i2opi_f


//--------------------- .nv.constant2._Z41eval_prefix_kernel_multi_expression_batchPiPfS_S_S0_S0_iiii --------------------------
	.section	.nv.constant2._Z41eval_prefix_kernel_multi_expression_batchPiPfS_S_S0_S0_iiii,"a",@progbits
	.sectionflags	@""
	.align	4
.nv.constant2._Z41eval_prefix_kernel_multi_expression_batchPiPfS_S_S0_S0_iiii:
        /*0000*/ 	.byte	0xe0, 0x03, 0x00, 0x00, 0x00, 0x04, 0x00, 0x00, 0xc0, 0x03, 0x00, 0x00, 0x00, 0x37, 0x00, 0x00
        /* <DEDUP_REMOVED lines=11> */
        /*00c0*/ 	.byte	0xb0, 0x5a, 0x00, 0x00, 0xf0, 0x57, 0x00, 0x00


//--------------------- .nv.constant2._Z17eval_async_kernelILi128ELi4EEvPKiPKfS3_iiiPf --------------------------
	.section	.nv.constant2._Z17eval_async_kernelILi128ELi4EEvPKiPKfS3_iiiPf,"a",@progbits
	.sectionflags	@""
	.align	4
.nv.constant2._Z17eval_async_kernelILi128ELi4EEvPKiPKfS3_iiiPf:
        /* <DEDUP_REMOVED lines=11> */


//--------------------- .nv.constant2._Z18eval_prefix_kernelPKiPKfS2_iiPf --------------------------
	.section	.nv.constant2._Z18eval_prefix_kernelPKiPKfS2_iiPf,"a",@progbits
	.sectionflags	@""
	.align	4
.nv.constant2._Z18eval_prefix_kernelPKiPKfS2_iiPf:
        /* <DEDUP_REMOVED lines=11> */


//--------------------- .nv.constant2._Z30eval_prefix_kernel_batch_shmemPKiPKfS2_iiiPf --------------------------
	.section	.nv.constant2._Z30eval_prefix_kernel_batch_shmemPKiPKfS2_iiiPf,"a",@progbits
	.sectionflags	@""
	.align	4
.nv.constant2._Z30eval_prefix_kernel_batch_shmemPKiPKfS2_iiiPf:
        /* <DEDUP_REMOVED lines=11> */


//--------------------- .nv.constant2._Z24eval_prefix_kernel_batchPKiPKfS2_iiiPfS3_ --------------------------
	.section	.nv.constant2._Z24eval_prefix_kernel_batchPKiPKfS2_iiiPfS3_,"a",@progbits
	.sectionflags	@""
	.align	4
.nv.constant2._Z24eval_prefix_kernel_batchPKiPKfS2_iiiPfS3_:
        /* <DEDUP_REMOVED lines=11> */


//--------------------- .text._Z21regression_mse_kernelPKfPKdPdjj --------------------------
	.section	.text._Z21regression_mse_kernelPKfPKdPdjj,"ax",@progbits
	.align	128
        .global         _Z21regression_mse_kernelPKfPKdPdjj
        .type           _Z21regression_mse_kernelPKfPKdPdjj,@function
        .size           _Z21regression_mse_kernelPKfPKdPdjj,(.L_x_808 - _Z21regression_mse_kernelPKfPKdPdjj)
        .other          _Z21regression_mse_kernelPKfPKdPdjj,@"STO_CUDA_ENTRY STV_DEFAULT"
_Z21regression_mse_kernelPKfPKdPdjj:
.text._Z21regression_mse_kernelPKfPKdPdjj:
[----:B------:R-:W-:Y:S01]  /*0000*/  LDC R1, c[0x0][0x37c] ;  /* 0x0000df00ff017b82 */ /* 0x000fe20000000800 */
[----:B------:R-:W0:Y:S07]  /*0010*/  S2R R0, SR_TID.X ;  /* 0x0000000000007919 */ /* 0x000e2e0000002100 */
[----:B------:R-:W0:Y:S01]  /*0020*/  S2UR UR4, SR_CTAID.Y ;  /* 0x00000000000479c3 */ /* 0x000e220000002600 */
[----:B------:R-:W1:Y:S01]  /*0030*/  LDCU.64 UR8, c[0x0][0x398] ;  /* 0x00007300ff0877ac */ /* 0x000e620008000a00 */
[----:B------:R-:W-:Y:S01]  /*0040*/  BSSY.RECONVERGENT B0, `(.L_x_0) ;  /* 0x0000028000007945 */ /* 0x000fe20003800200 */
[----:B------:R-:W2:Y:S01]  /*0050*/  S2R R8, SR_CTAID.X ;  /* 0x0000000000087919 */ /* 0x000ea20000002500 */
[----:B------:R-:W-:Y:S01]  /*0060*/  CS2R R2, SRZ ;  /* 0x0000000000027805 */ /* 0x000fe2000001ff00 */
[----:B------:R-:W3:Y:S03]  /*0070*/  LDCU.64 UR6, c[0x0][0x358] ;  /* 0x00006b00ff0677ac */ /* 0x000ee60008000a00 */
[----:B------:R-:W0:Y:S02]  /*0080*/  LDC R9, c[0x0][0x360] ;  /* 0x0000d800ff097b82 */ /* 0x000e240000000800 */
[----:B0-----:R-:W-:-:S05]  /*0090*/  IMAD R4, R9, UR4, R0 ;  /* 0x0000000409047c24 */ /* 0x001fca000f8e0200 */
[----:B-1----:R-:W-:-:S04]  /*00a0*/  ISETP.GE.U32.AND P0, PT, R4, UR9, PT ;  /* 0x0000000904007c0c */ /* 0x002fc8000bf06070 */
[----:B--2---:R-:W-:-:S13]  /*00b0*/  ISETP.GE.U32.OR P0, PT, R8, UR8, P0 ;  /* 0x0000000808007c0c */ /* 0x004fda0008706470 */
[----:B---3--:R-:W-:Y:S05]  /*00c0*/  @P0 BRA `(.L_x_1) ;  /* 0x00000000007c0947 */ /* 0x008fea0003800000 */
[----:B------:R-:W0:Y:S01]  /*00d0*/  LDCU.128 UR12, c[0x0][0x380] ;  /* 0x00007000ff0c77ac */ /* 0x000e220008000c00 */
[----:B------:R-:W-:Y:S02]  /*00e0*/  IMAD.MOV.U32 R5, RZ, RZ, RZ ;  /* 0x000000ffff057224 */ /* 0x000fe400078e00ff */
[----:B------:R-:W-:-:S03]  /*00f0*/  IMAD.WIDE.U32 R4, R8, UR9, R4 ;  /* 0x0000000908047c25 */ /* 0x000fc6000f8e0004 */
[----:B0-----:R-:W-:-:S04]  /*0100*/  LEA R14, P0, R4, UR12, 0x2 ;  /* 0x0000000c040e7c11 */ /* 0x001fc8000f8010ff */
[----:B------:R-:W-:-:S05]  /*0110*/  LEA.HI.X R15, R4, UR13, R5, 0x2, P0 ;  /* 0x0000000d040f7c11 */ /* 0x000fca00080f1405 */
[----:B------:R-:W2:Y:S01]  /*0120*/  LDG.E R14, desc[UR6][R14.64] ;  /* 0x000000060e0e7981 */ /* 0x000ea2000c1e1900 */
[----:B------:R-:W-:-:S04]  /*0130*/  LEA R16, P0, R4, UR14, 0x3 ;  /* 0x0000000e04107c11 */ /* 0x000fc8000f8018ff */
[----:B------:R-:W-:-:S05]  /*0140*/  LEA.HI.X R17, R4, UR15, R5, 0x3, P0 ;  /* 0x0000000f04117c11 */ /* 0x000fca00080f1c05 */
[----:B------:R-:W3:Y:S01]  /*0150*/  LDG.E.64 R6, desc[UR6][R16.64] ;  /* 0x0000000610067981 */ /* 0x000ee2000c1e1b00 */
[----:B------:R-:W0:Y:S01]  /*0160*/  I2F.F64.U32 R4, UR9 ;  /* 0x0000000900047d12 */ /* 0x000e220008201800 */
[----:B------:R-:W-:Y:S01]  /*0170*/  IMAD.MOV.U32 R10, RZ, RZ, 0x1 ;  /* 0x00000001ff0a7424 */ /* 0x000fe200078e00ff */
[----:B------:R-:W-:Y:S06]  /*0180*/  BSSY.RECONVERGENT B1, `(.L_x_1) ;  /* 0x0000013000017945 */ /* 0x000fec0003800200 */
[----:B0-----:R-:W0:Y:S02]  /*0190*/  MUFU.RCP64H R11, R5 ;  /* 0x00000005000b7308 */ /* 0x001e240000001800 */
[----:B0-----:R-:W-:-:S08]  /*01a0*/  DFMA R2, -R4, R10, 1 ;  /* 0x3ff000000402742b */ /* 0x001fd0000000010a */
[----:B------:R-:W-:-:S08]  /*01b0*/  DFMA R12, R2, R2, R2 ;  /* 0x00000002020c722b */ /* 0x000fd00000000002 */
[----:B------:R-:W-:-:S08]  /*01c0*/  DFMA R12, R10, R12, R10 ;  /* 0x0000000c0a0c722b */ /* 0x000fd0000000000a */
[----:B------:R-:W-:-:S08]  /*01d0*/  DFMA R10, -R4, R12, 1 ;  /* 0x3ff00000040a742b */ /* 0x000fd0000000010c */
[----:B------:R-:W-:Y:S01]  /*01e0*/  DFMA R10, R12, R10, R12 ;  /* 0x0000000a0c0a722b */ /* 0x000fe2000000000c */
[----:B--2---:R-:W3:Y:S02]  /*01f0*/  F2F.F64.F32 R2, R14 ;  /* 0x0000000e00027310 */ /* 0x004ee40000201800 */
[----:B---3--:R-:W-:-:S08]  /*0200*/  DADD R6, R2, -R6 ;  /* 0x0000000002067229 */ /* 0x008fd00000000806 */
[----:B------:R-:W-:-:S08]  /*0210*/  DMUL R6, R6, R6 ;  /* 0x0000000606067228 */ /* 0x000fd00000000000 */
[----:B------:R-:W-:Y:S02]  /*0220*/  DMUL R2, R6, R10 ;  /* 0x0000000a06027228 */ /* 0x000fe40000000000 */
[----:B------:R-:W-:-:S06]  /*0230*/  FSETP.GEU.AND P1, PT, |R7|, 6.5827683646048100446e-37, PT ;  /* 0x036000000700780b */ /* 0x000fcc0003f2e200 */
[----:B------:R-:W-:-:S08]  /*0240*/  DFMA R12, -R4, R2, R6 ;  /* 0x00000002040c722b */ /* 0x000fd00000000106 */
[----:B------:R-:W-:-:S10]  /*0250*/  DFMA R2, R10, R12, R2 ;  /* 0x0000000c0a02722b */ /* 0x000fd40000000002 */
[----:B------:R-:W-:-:S05]  /*0260*/  FFMA R10, RZ, R5, R3 ;  /* 0x00000005ff0a7223 */ /* 0x000fca0000000003 */
[----:B------:R-:W-:-:S13]  /*0270*/  FSETP.GT.AND P0, PT, |R10|, 1.469367938527859385e-39, PT ;  /* 0x001000000a00780b */ /* 0x000fda0003f04200 */
[----:B------:R-:W-:Y:S05]  /*0280*/  @P0 BRA P1, `(.L_x_2) ;  /* 0x0000000000080947 */ /* 0x000fea0000800000 */
[----:B------:R-:W-:-:S07]  /*0290*/  MOV R12, 0x2b0 ;  /* 0x000002b0000c7802 */ /* 0x000fce0000000f00 */
[----:B------:R-:W-:Y:S05]  /*02a0*/  CALL.REL.NOINC `($__internal_0_$__cuda_sm20_div_rn_f64_full) ;  /* 0x0000000000947944 */ /* 0x000fea0003c00000 */
.L_x_2:
[----:B------:R-:W-:Y:S05]  /*02b0*/  BSYNC.RECONVERGENT B1 ;  /* 0x0000000000017941 */ /* 0x000fea0003800200 */
.L_x_1:
[----:B------:R-:W-:Y:S05]  /*02c0*/  BSYNC.RECONVERGENT B0 ;  /* 0x0000000000007941 */ /* 0x000fea0003800200 */
.L_x_0:
[----:B------:R-:W0:Y:S01]  /*02d0*/  S2UR UR5, SR_CgaCtaId ;  /* 0x00000000000579c3 */ /* 0x000e220000008800 */
[----:B------:R-:W-:Y:S01]  /*02e0*/  ISETP.GE.U32.AND P0, PT, R0, R9, PT ;  /* 0x000000090000720c */ /* 0x000fe20003f06070 */
[----:B------:R-:W-:Y:S01]  /*02f0*/  UMOV UR4, 0x400 ;  /* 0x0000040000047882 */ /* 0x000fe20000000000 */
[----:B------:R-:W-:Y:S01]  /*0300*/  ISETP.GE.U32.AND P1, PT, R9, 0x2, PT ;  /* 0x000000020900780c */ /* 0x000fe20003f26070 */
[----:B0-----:R-:W-:-:S06]  /*0310*/  ULEA UR4, UR5, UR4, 0x18 ;  /* 0x0000000405047291 */ /* 0x001fcc000f8ec0ff */
[----:B------:R-:W-:-:S05]  /*0320*/  LEA R7, R0, UR4, 0x3 ;  /* 0x0000000400077c11 */ /* 0x000fca000f8e18ff */
[----:B------:R0:W-:Y:S01]  /*0330*/  @!P0 STS.64 [R7], R2 ;  /* 0x0000000207008388 */ /* 0x0001e20000000a00 */
[----:B------:R-:W-:Y:S06]  /*0340*/  BAR.SYNC.DEFER_BLOCKING 0x0 ;  /* 0x0000000000007b1d */ /* 0x000fec0000010000 */
[----:B------:R-:W-:Y:S05]  /*0350*/  @!P1 BRA `(.L_x_3) ;  /* 0x0000000000389947 */ /* 0x000fea0003800000 */
[----:B------:R-:W-:-:S07]  /*0360*/  IMAD.MOV.U32 R6, RZ, RZ, R9 ;  /* 0x000000ffff067224 */ /* 0x000fce00078e0009 */
.L_x_4:
[----:B------:R-:W-:-:S05]  /*0370*/  SHF.R.U32.HI R11, RZ, 0x1, R6 ;  /* 0x00000001ff0b7819 */ /* 0x000fca0000011606 */
[----:B0-----:R-:W-:-:S05]  /*0380*/  IMAD.IADD R2, R11, 0x1, R0 ;  /* 0x000000010b027824 */ /* 0x001fca00078e0200 */
[----:B------:R-:W-:-:S04]  /*0390*/  ISETP.GE.U32.AND P0, PT, R2, R9, PT ;  /* 0x000000090200720c */ /* 0x000fc80003f06070 */
[----:B------:R-:W-:-:S13]  /*03a0*/  ISETP.GE.U32.OR P0, PT, R0, R11, P0 ;  /* 0x0000000b0000720c */ /* 0x000fda0000706470 */
[----:B------:R-:W-:Y:S01]  /*03b0*/  @!P0 IMAD R10, R11, 0x8, R7 ;  /* 0x000000080b0a8824 */ /* 0x000fe200078e0207 */
[----:B------:R-:W-:Y:S04]  /*03c0*/  @!P0 LDS.64 R4, [R7] ;  /* 0x0000000007048984 */ /* 0x000fe80000000a00 */
[----:B------:R-:W0:Y:S02]  /*03d0*/  @!P0 LDS.64 R2, [R10] ;  /* 0x000000000a028984 */ /* 0x000e240000000a00 */
[----:B0-----:R-:W-:-:S07]  /*03e0*/  @!P0 DADD R2, R2, R4 ;  /* 0x0000000002028229 */ /* 0x001fce0000000004 */
[----:B------:R1:W-:Y:S01]  /*03f0*/  @!P0 STS.64 [R7], R2 ;  /* 0x0000000207008388 */ /* 0x0003e20000000a00 */
[----:B------:R-:W-:Y:S01]  /*0400*/  BAR.SYNC.DEFER_BLOCKING 0x0 ;  /* 0x0000000000007b1d */ /* 0x000fe20000010000 */
[----:B------:R-:W-:Y:S01]  /*0410*/  ISETP.GT.U32.AND P0, PT, R6, 0x3, PT ;  /* 0x000000030600780c */ /* 0x000fe20003f04070 */
[----:B------:R-:W-:-:S12]  /*0420*/  IMAD.MOV.U32 R6, RZ, RZ, R11 ;  /* 0x000000ffff067224 */ /* 0x000fd800078e000b */
[----:B-1----:R-:W-:Y:S05]  /*0430*/  @P0 BRA `(.L_x_4) ;  /* 0xfffffffc00cc0947 */ /* 0x002fea000383ffff */
.L_x_3:
[----:B------:R-:W1:Y:S02]  /*0440*/  LDCU UR4, c[0x0][0x398] ;  /* 0x00007300ff0477ac */ /* 0x000e640008000800 */
[----:B-1----:R-:W-:-:S04]  /*0450*/  ISETP.GE.U32.AND P0, PT, R8, UR4, PT ;  /* 0x0000000408007c0c */ /* 0x002fc8000bf06070 */
[----:B------:R-:W-:-:S13]  /*0460*/  ISETP.NE.OR P0, PT, R0, RZ, P0 ;  /* 0x000000ff0000720c */ /* 0x000fda0000705670 */
[----:B------:R-:W-:Y:S05]  /*0470*/  @P0 EXIT ;  /* 0x000000000000094d */ /* 0x000fea0003800000 */
[----:B------:R-:W1:Y:S01]  /*0480*/  S2UR UR5, SR_CgaCtaId ;  /* 0x00000000000579c3 */ /* 0x000e620000008800 */
[----:B------:R-:W-:-:S07]  /*0490*/  UMOV UR4, 0x400 ;  /* 0x0000040000047882 */ /* 0x000fce0000000000 */
[----:B------:R-:W2:Y:S01]  /*04a0*/  LDC.64 R4, c[0x0][0x390] ;  /* 0x0000e400ff047b82 */ /* 0x000ea20000000a00 */
[----:B-1----:R-:W-:Y:S01]  /*04b0*/  ULEA UR4, UR5, UR4, 0x18 ;  /* 0x0000000405047291 */ /* 0x002fe2000f8ec0ff */
[----:B--2---:R-:W-:-:S08]  /*04c0*/  IMAD.WIDE.U32 R8, R8, 0x8, R4 ;  /* 0x0000000808087825 */ /* 0x004fd000078e0004 */
[----:B0-----:R-:W0:Y:S04]  /*04d0*/  LDS.64 R2, [UR4] ;  /* 0x00000004ff027984 */ /* 0x001e280008000a00 */
[----:B0-----:R-:W-:Y:S01]  /*04e0*/  REDG.E.ADD.F64.RN.STRONG.GPU desc[UR6][R8.64], R2 ;  /* 0x00000002080079a6 */ /* 0x001fe2000c12ff06 */
[----:B------:R-:W-:Y:S05]  /*04f0*/  EXIT ;  /* 0x000000000000794d */ /* 0x000fea0003800000 */
        .weak           $__internal_0_$__cuda_sm20_div_rn_f64_full
        .type           $__internal_0_$__cuda_sm20_div_rn_f64_full,@function
        .size           $__internal_0_$__cuda_sm20_div_rn_f64_full,(.L_x_808 - $__internal_0_$__cuda_sm20_div_rn_f64_full)
$__internal_0_$__cuda_sm20_div_rn_f64_full:
[C---:B------:R-:W-:Y:S01]  /*0500*/  FSETP.GEU.AND P0, PT, |R5|.reuse, 1.469367938527859385e-39, PT ;  /* 0x001000000500780b */ /* 0x040fe20003f0e200 */
[----:B------:R-:W-:Y:S01]  /*0510*/  IMAD.MOV.U32 R10, RZ, RZ, 0x1 ;  /* 0x00000001ff0a7424 */ /* 0x000fe200078e00ff */
[----:B------:R-:W-:Y:S01]  /*0520*/  LOP3.LUT R2, R5, 0x800fffff, RZ, 0xc0, !PT ;  /* 0x800fffff05027812 */ /* 0x000fe200078ec0ff */
[----:B------:R-:W-:Y:S01]  /*0530*/  BSSY.RECONVERGENT B2, `(.L_x_5) ;  /* 0x0000055000027945 */ /* 0x000fe20003800200 */
[C---:B------:R-:W-:Y:S02]  /*0540*/  FSETP.GEU.AND P2, PT, |R7|.reuse, 1.469367938527859385e-39, PT ;  /* 0x001000000700780b */ /* 0x040fe40003f4e200 */
[----:B------:R-:W-:Y:S01]  /*0550*/  LOP3.LUT R3, R2, 0x3ff00000, RZ, 0xfc, !PT ;  /* 0x3ff0000002037812 */ /* 0x000fe200078efcff */
[----:B------:R-:W-:Y:S01]  /*0560*/  IMAD.MOV.U32 R2, RZ, RZ, R4 ;  /* 0x000000ffff027224 */ /* 0x000fe200078e0004 */
[----:B------:R-:W-:Y:S02]  /*0570*/  LOP3.LUT R13, R7, 0x7ff00000, RZ, 0xc0, !PT ;  /* 0x7ff00000070d7812 */ /* 0x000fe400078ec0ff */
[----:B------:R-:W-:-:S03]  /*0580*/  LOP3.LUT R20, R5, 0x7ff00000, RZ, 0xc0, !PT ;  /* 0x7ff0000005147812 */ /* 0x000fc600078ec0ff */
[----:B------:R-:W-:Y:S01]  /*0590*/  @!P0 DMUL R2, R4, 8.98846567431157953865e+307 ;  /* 0x7fe0000004028828 */ /* 0x000fe20000000000 */
[----:B------:R-:W-:-:S03]  /*05a0*/  ISETP.GE.U32.AND P1, PT, R13, R20, PT ;  /* 0x000000140d00720c */ /* 0x000fc60003f26070 */
[----:B------:R-:W-:Y:S01]  /*05b0*/  @!P2 LOP3.LUT R18, R5, 0x7ff00000, RZ, 0xc0, !PT ;  /* 0x7ff000000512a812 */ /* 0x000fe200078ec0ff */
[----:B------:R-:W-:Y:S01]  /*05c0*/  @!P2 IMAD.MOV.U32 R22, RZ, RZ, RZ ;  /* 0x000000ffff16a224 */ /* 0x000fe200078e00ff */
[----:B------:R-:W0:Y:S02]  /*05d0*/  MUFU.RCP64H R11, R3 ;  /* 0x00000003000b7308 */ /* 0x000e240000001800 */
[----:B------:R-:W-:Y:S01]  /*05e0*/  @!P2 ISETP.GE.U32.AND P3, PT, R13, R18, PT ;  /* 0x000000120d00a20c */ /* 0x000fe20003f66070 */
[----:B0-----:R-:W-:-:S08]  /*05f0*/  DFMA R14, R10, -R2, 1 ;  /* 0x3ff000000a0e742b */ /* 0x001fd00000000802 */
[----:B------:R-:W-:Y:S01]  /*0600*/  DFMA R16, R14, R14, R14 ;  /* 0x0000000e0e10722b */ /* 0x000fe2000000000e */
[----:B------:R-:W-:-:S05]  /*0610*/  IMAD.MOV.U32 R14, RZ, RZ, 0x1ca00000 ;  /* 0x1ca00000ff0e7424 */ /* 0x000fca00078e00ff */
[C---:B------:R-:W-:Y:S02]  /*0620*/  @!P2 SEL R15, R14.reuse, 0x63400000, !P3 ;  /* 0x634000000e0fa807 */ /* 0x040fe40005800000 */
[----:B------:R-:W-:Y:S01]  /*0630*/  DFMA R16, R10, R16, R10 ;  /* 0x000000100a10722b */ /* 0x000fe2000000000a */
[----:B------:R-:W-:Y:S01]  /*0640*/  SEL R11, R14, 0x63400000, !P1 ;  /* 0x634000000e0b7807 */ /* 0x000fe20004800000 */
[----:B------:R-:W-:Y:S01]  /*0650*/  IMAD.MOV.U32 R10, RZ, RZ, R6 ;  /* 0x000000ffff0a7224 */ /* 0x000fe200078e0006 */
[--C-:B------:R-:W-:Y:S02]  /*0660*/  @!P2 LOP3.LUT R15, R15, 0x80000000, R7.reuse, 0xf8, !PT ;  /* 0x800000000f0fa812 */ /* 0x100fe400078ef807 */
[----:B------:R-:W-:Y:S02]  /*0670*/  LOP3.LUT R11, R11, 0x800fffff, R7, 0xf8, !PT ;  /* 0x800fffff0b0b7812 */ /* 0x000fe400078ef807 */
[----:B------:R-:W-:Y:S01]  /*0680*/  @!P2 LOP3.LUT R23, R15, 0x100000, RZ, 0xfc, !PT ;  /* 0x001000000f17a812 */ /* 0x000fe200078efcff */
[----:B------:R-:W-:-:S05]  /*0690*/  DFMA R18, R16, -R2, 1 ;  /* 0x3ff000001012742b */ /* 0x000fca0000000802 */
[----:B------:R-:W-:Y:S01]  /*06a0*/  @!P2 DFMA R10, R10, 2, -R22 ;  /* 0x400000000a0aa82b */ /* 0x000fe20000000816 */
[----:B------:R-:W-:Y:S02]  /*06b0*/  IMAD.MOV.U32 R23, RZ, RZ, R13 ;  /* 0x000000ffff177224 */ /* 0x000fe400078e000d */
[----:B------:R-:W-:Y:S01]  /*06c0*/  DFMA R16, R16, R18, R16 ;  /* 0x000000121010722b */ /* 0x000fe20000000010 */
[----:B------:R-:W-:Y:S01]  /*06d0*/  IMAD.MOV.U32 R22, RZ, RZ, R20 ;  /* 0x000000ffff167224 */ /* 0x000fe200078e0014 */
[----:B------:R-:W-:-:S05]  /*06e0*/  @!P0 LOP3.LUT R22, R3, 0x7ff00000, RZ, 0xc0, !PT ;  /* 0x7ff0000003168812 */ /* 0x000fca00078ec0ff */
[----:B------:R-:W-:Y:S01]  /*06f0*/  @!P2 LOP3.LUT R23, R11, 0x7ff00000, RZ, 0xc0, !PT ;  /* 0x7ff000000b17a812 */ /* 0x000fe200078ec0ff */
[----:B------:R-:W-:Y:S01]  /*0700*/  VIADD R24, R22, 0xffffffff ;  /* 0xffffffff16187836 */ /* 0x000fe20000000000 */
[----:B------:R-:W-:-:S03]  /*0710*/  DMUL R18, R16, R10 ;  /* 0x0000000a10127228 */ /* 0x000fc60000000000 */
[----:B------:R-:W-:-:S05]  /*0720*/  VIADD R15, R23, 0xffffffff ;  /* 0xffffffff170f7836 */ /* 0x000fca0000000000 */
[----:B------:R-:W-:Y:S01]  /*0730*/  ISETP.GT.U32.AND P0, PT, R15, 0x7feffffe, PT ;  /* 0x7feffffe0f00780c */ /* 0x000fe20003f04070 */
[----:B------:R-:W-:-:S03]  /*0740*/  DFMA R20, R18, -R2, R10 ;  /* 0x800000021214722b */ /* 0x000fc6000000000a */
[----:B------:R-:W-:-:S05]  /*0750*/  ISETP.GT.U32.OR P0, PT, R24, 0x7feffffe, P0 ;  /* 0x7feffffe1800780c */ /* 0x000fca0000704470 */
[----:B------:R-:W-:-:S08]  /*0760*/  DFMA R16, R16, R20, R18 ;  /* 0x000000141010722b */ /* 0x000fd00000000012 */
[----:B------:R-:W-:Y:S05]  /*0770*/  @P0 BRA `(.L_x_6) ;  /* 0x00000000006c0947 */ /* 0x000fea0003800000 */
[----:B------:R-:W-:-:S04]  /*0780*/  LOP3.LUT R18, R5, 0x7ff00000, RZ, 0xc0, !PT ;  /* 0x7ff0000005127812 */ /* 0x000fc800078ec0ff */
[CC--:B------:R-:W-:Y:S02]  /*0790*/  VIADDMNMX R6, R13.reuse, -R18.reuse, 0xb9600000, !PT ;  /* 0xb96000000d067446 */ /* 0x0c0fe40007800912 */
[----:B------:R-:W-:Y:S02]  /*07a0*/  ISETP.GE.U32.AND P0, PT, R13, R18, PT ;  /* 0x000000120d00720c */ /* 0x000fe40003f06070 */
[----:B------:R-:W-:Y:S02]  /*07b0*/  VIMNMX R6, PT, PT, R6, 0x46a00000, PT ;  /* 0x46a0000006067848 */ /* 0x000fe40003fe0100 */
[----:B------:R-:W-:-:S05]  /*07c0*/  SEL R13, R14, 0x63400000, !P0 ;  /* 0x634000000e0d7807 */ /* 0x000fca0004000000 */
[----:B------:R-:W-:Y:S02]  /*07d0*/  IMAD.IADD R13, R6, 0x1, -R13 ;  /* 0x00000001060d7824 */ /* 0x000fe400078e0a0d */
[----:B------:R-:W-:Y:S02]  /*07e0*/  IMAD.MOV.U32 R6, RZ, RZ, RZ ;  /* 0x000000ffff067224 */ /* 0x000fe400078e00ff */
[----:B------:R-:W-:-:S06]  /*07f0*/  VIADD R7, R13, 0x7fe00000 ;  /* 0x7fe000000d077836 */ /* 0x000fcc0000000000 */
[----:B------:R-:W-:-:S10]  /*0800*/  DMUL R14, R16, R6 ;  /* 0x00000006100e7228 */ /* 0x000fd40000000000 */
[----:B------:R-:W-:-:S13]  /*0810*/  FSETP.GTU.AND P0, PT, |R15|, 1.469367938527859385e-39, PT ;  /* 0x001000000f00780b */ /* 0x000fda0003f0c200 */
[----:B------:R-:W-:Y:S05]  /*0820*/  @P0 BRA `(.L_x_7) ;  /* 0x0000000000940947 */ /* 0x000fea0003800000 */
[----:B------:R-:W-:Y:S01]  /*0830*/  DFMA R2, R16, -R2, R10 ;  /* 0x800000021002722b */ /* 0x000fe2000000000a */
[----:B------:R-:W-:-:S09]  /*0840*/  IMAD.MOV.U32 R6, RZ, RZ, RZ ;  /* 0x000000ffff067224 */ /* 0x000fd200078e00ff */
[C---:B------:R-:W-:Y:S02]  /*0850*/  FSETP.NEU.AND P0, PT, R3.reuse, RZ, PT ;  /* 0x000000ff0300720b */ /* 0x040fe40003f0d000 */
[----:B------:R-:W-:-:S04]  /*0860*/  LOP3.LUT R5, R3, 0x80000000, R5, 0x48, !PT ;  /* 0x8000000003057812 */ /* 0x000fc800078e4805 */
[----:B------:R-:W-:-:S07]  /*0870*/  LOP3.LUT R7, R5, R7, RZ, 0xfc, !PT ;  /* 0x0000000705077212 */ /* 0x000fce00078efcff */
[----:B------:R-:W-:Y:S05]  /*0880*/  @!P0 BRA `(.L_x_7) ;  /* 0x00000000007c8947 */ /* 0x000fea0003800000 */
[----:B------:R-:W-:Y:S01]  /*0890*/  IMAD.MOV R3, RZ, RZ, -R13 ;  /* 0x000000ffff037224 */ /* 0x000fe200078e0a0d */
[----:B------:R-:W-:Y:S01]  /*08a0*/  DMUL.RP R6, R16, R6 ;  /* 0x0000000610067228 */ /* 0x000fe20000008000 */
[----:B------:R-:W-:Y:S01]  /*08b0*/  IMAD.MOV.U32 R2, RZ, RZ, RZ ;  /* 0x000000ffff027224 */ /* 0x000fe200078e00ff */
[----:B------:R-:W-:-:S05]  /*08c0*/  IADD3 R13, PT, PT, -R13, -0x43300000, RZ ;  /* 0xbcd000000d0d7810 */ /* 0x000fca0007ffe1ff */
[----:B------:R-:W-:-:S03]  /*08d0*/  DFMA R2, R14, -R2, R16 ;  /* 0x800000020e02722b */ /* 0x000fc60000000010 */
[----:B------:R-:W-:-:S07]  /*08e0*/  LOP3.LUT R5, R7, R5, RZ, 0x3c, !PT ;  /* 0x0000000507057212 */ /* 0x000fce00078e3cff */
[----:B------:R-:W-:-:S04]  /*08f0*/  FSETP.NEU.AND P0, PT, |R3|, R13, PT ;  /* 0x0000000d0300720b */ /* 0x000fc80003f0d200 */
[----:B------:R-:W-:Y:S02]  /*0900*/  FSEL R14, R6, R14, !P0 ;  /* 0x0000000e060e7208 */ /* 0x000fe40004000000 */
[----:B------:R-:W-:Y:S01]  /*0910*/  FSEL R15, R5, R15, !P0 ;  /* 0x0000000f050f7208 */ /* 0x000fe20004000000 */
[----:B------:R-:W-:Y:S06]  /*0920*/  BRA `(.L_x_7) ;  /* 0x0000000000547947 */ /* 0x000fec0003800000 */
.L_x_6:
[----:B------:R-:W-:-:S14]  /*0930*/  DSETP.NAN.AND P0, PT, R6, R6, PT ;  /* 0x000000060600722a */ /* 0x000fdc0003f08000 */
[----:B------:R-:W-:Y:S05]  /*0940*/  @P0 BRA `(.L_x_8) ;  /* 0x0000000000440947 */ /* 0x000fea0003800000 */
[----:B------:R-:W-:-:S14]  /*0950*/  DSETP.NAN.AND P0, PT, R4, R4, PT ;  /* 0x000000040400722a */ /* 0x000fdc0003f08000 */
[----:B------:R-:W-:Y:S05]  /*0960*/  @P0 BRA `(.L_x_9) ;  /* 0x0000000000300947 */ /* 0x000fea0003800000 */
[----:B------:R-:W-:Y:S01]  /*0970*/  ISETP.NE.AND P0, PT, R23, R22, PT ;  /* 0x000000161700720c */ /* 0x000fe20003f05270 */
[----:B------:R-:W-:Y:S02]  /*0980*/  IMAD.MOV.U32 R14, RZ, RZ, 0x0 ;  /* 0x00000000ff0e7424 */ /* 0x000fe400078e00ff */
[----:B------:R-:W-:-:S10]  /*0990*/  IMAD.MOV.U32 R15, RZ, RZ, -0x80000 ;  /* 0xfff80000ff0f7424 */ /* 0x000fd400078e00ff */
[----:B------:R-:W-:Y:S05]  /*09a0*/  @!P0 BRA `(.L_x_7) ;  /* 0x0000000000348947 */ /* 0x000fea0003800000 */
[----:B------:R-:W-:Y:S02]  /*09b0*/  ISETP.NE.AND P0, PT, R23, 0x7ff00000, PT ;  /* 0x7ff000001700780c */ /* 0x000fe40003f05270 */
[----:B------:R-:W-:Y:S02]  /*09c0*/  LOP3.LUT R15, R7, 0x80000000, R5, 0x48, !PT ;  /* 0x80000000070f7812 */ /* 0x000fe400078e4805 */
[----:B------:R-:W-:-:S13]  /*09d0*/  ISETP.EQ.OR P0, PT, R22, RZ, !P0 ;  /* 0x000000ff1600720c */ /* 0x000fda0004702670 */
[----:B------:R-:W-:Y:S01]  /*09e0*/  @P0 LOP3.LUT R2, R15, 0x7ff00000, RZ, 0xfc, !PT ;  /* 0x7ff000000f020812 */ /* 0x000fe200078efcff */
[----:B------:R-:W-:Y:S02]  /*09f0*/  @!P0 IMAD.MOV.U32 R14, RZ, RZ, RZ ;  /* 0x000000ffff0e8224 */ /* 0x000fe400078e00ff */
[----:B------:R-:W-:Y:S02]  /*0a00*/  @P0 IMAD.MOV.U32 R14, RZ, RZ, RZ ;  /* 0x000000ffff0e0224 */ /* 0x000fe400078e00ff */
[----:B------:R-:W-:Y:S01]  /*0a10*/  @P0 IMAD.MOV.U32 R15, RZ, RZ, R2 ;  /* 0x000000ffff0f0224 */ /* 0x000fe200078e0002 */
[----:B------:R-:W-:Y:S06]  /*0a20*/  BRA `(.L_x_7) ;  /* 0x0000000000147947 */ /* 0x000fec0003800000 */
.L_x_9:
[----:B------:R-:W-:Y:S01]  /*0a30*/  LOP3.LUT R15, R5, 0x80000, RZ, 0xfc, !PT ;  /* 0x00080000050f7812 */ /* 0x000fe200078efcff */
[----:B------:R-:W-:Y:S01]  /*0a40*/  IMAD.MOV.U32 R14, RZ, RZ, R4 ;  /* 0x000000ffff0e7224 */ /* 0x000fe200078e0004 */
[----:B------:R-:W-:Y:S06]  /*0a50*/  BRA `(.L_x_7) ;  /* 0x0000000000087947 */ /* 0x000fec0003800000 */
.L_x_8:
[----:B------:R-:W-:Y:S01]  /*0a60*/  LOP3.LUT R15, R7, 0x80000, RZ, 0xfc, !PT ;  /* 0x00080000070f7812 */ /* 0x000fe200078efcff */
[----:B------:R-:W-:-:S07]  /*0a70*/  IMAD.MOV.U32 R14, RZ, RZ, R6 ;  /* 0x000000ffff0e7224 */ /* 0x000fce00078e0006 */
.L_x_7:
[----:B------:R-:W-:Y:S05]  /*0a80*/  BSYNC.RECONVERGENT B2 ;  /* 0x0000000000027941 */ /* 0x000fea0003800200 */
.L_x_5:
[----:B------:R-:W-:Y:S02]  /*0a90*/  IMAD.MOV.U32 R13, RZ, RZ, 0x0 ;  /* 0x00000000ff0d7424 */ /* 0x000fe400078e00ff */
[----:B------:R-:W-:Y:S02]  /*0aa0*/  IMAD.MOV.U32 R2, RZ, RZ, R14 ;  /* 0x000000ffff027224 */ /* 0x000fe400078e000e */
[----:B------:R-:W-:Y:S01]  /*0ab0*/  IMAD.MOV.U32 R3, RZ, RZ, R15 ;  /* 0x000000ffff037224 */ /* 0x000fe200078e000f */
[----:B------:R-:W-:Y:S06]  /*0ac0*/  RET.REL.NODEC R12 `(_Z21regression_mse_kernelPKfPKdPdjj) ;  /* 0xfffffff40c4c7950 */ /* 0x000fec0003c3ffff */
.L_x_10:
[----:B------:R-:W-:-:S00]  /*0ad0*/  BRA `(.L_x_10) ;  /* 0xfffffffc00fc7947 */ /* 0x000fc0000383ffff */
[----:B------:R-:W-:-:S00]  /*0ae0*/  NOP ;  /* 0x0000000000007918 */ /* 0x000fc00000000000 */
        /* <DEDUP_REMOVED lines=9> */
.L_x_808:


//--------------------- .text._Z41eval_prefix_kernel_multi_expression_batchPiPfS_S_S0_S0_iiii --------------------------
	.section	.text._Z41eval_prefix_kernel_multi_expression_batchPiPfS_S_S0_S0_iiii,"ax",@progbits
	.align	128
        .global         _Z41eval_prefix_kernel_multi_expression_batchPiPfS_S_S0_S0_iiii
        .type           _Z41eval_prefix_kernel_multi_expression_batchPiPfS_S_S0_S0_iiii,@function
        .size           _Z41eval_prefix_kernel_multi_expression_batchPiPfS_S_S0_S0_iiii,(.L_x_811 - _Z41eval_prefix_kernel_multi_expression_batchPiPfS_S_S0_S0_iiii)
        .other          _Z41eval_prefix_kernel_multi_expression_batchPiPfS_S_S0_S0_iiii,@"STO_CUDA_ENTRY STV_DEFAULT"
_Z41eval_prefix_kernel_multi_expression_batchPiPfS_S_S0_S0_iiii:
.text._Z41eval_prefix_kernel_multi_expression_batchPiPfS_S_S0_S0_iiii:
[----:B------:R-:W0:Y:S08]  /*0000*/  LDC R1, c[0x0][0x37c] ;  /* 0x0000df00ff017b82 */ /* 0x000e300000000800 */
[----:B------:R-:W1:Y:S01]  /*0010*/  S2UR UR4, SR_CTAID.X ;  /* 0x00000000000479c3 */ /* 0x000e620000002500 */
[----:B------:R-:W2:Y:S01]  /*0020*/  S2R R5, SR_TID.X ;  /* 0x0000000000057919 */ /* 0x000ea20000002100 */
[----:B------:R-:W3:Y:S01]  /*0030*/  LDCU UR6, c[0x0][0x3b4] ;  /* 0x00007680ff0677ac */ /* 0x000ee20008000800 */
[----:B0-----:R-:W-:-:S05]  /*0040*/  VIADD R1, R1, 0xfffffef0 ;  /* 0xfffffef001017836 */ /* 0x001fca0000000000 */
[----:B------:R-:W1:Y:S08]  /*0050*/  LDC.64 R6, c[0x0][0x3b8] ;  /* 0x0000ee00ff067b82 */ /* 0x000e700000000a00 */
[----:B------:R-:W2:Y:S08]  /*0060*/  S2UR UR5, SR_CTAID.Y ;  /* 0x00000000000579c3 */ /* 0x000eb00000002600 */
[----:B------:R-:W2:Y:S01]  /*0070*/  LDC R4, c[0x0][0x360] ;  /* 0x0000d800ff047b82 */ /* 0x000ea20000000800 */
[----:B-1----:R-:W-:-:S05]  /*0080*/  IMAD R2, R7, UR4, RZ ;  /* 0x0000000407027c24 */ /* 0x002fca000f8e02ff */
[----:B------:R-:W-:-:S04]  /*0090*/  VIADDMNMX R3, R2, R7, R6, PT ;  /* 0x0000000702037246 */ /* 0x000fc80003800106 */
[----:B------:R-:W-:Y:S01]  /*00a0*/  ISETP.GE.AND P0, PT, R2, R3, PT ;  /* 0x000000030200720c */ /* 0x000fe20003f06270 */
[----:B--2---:R-:W-:-:S05]  /*00b0*/  IMAD R4, R4, UR5, R5 ;  /* 0x0000000504047c24 */ /* 0x004fca000f8e0205 */
[----:B---3--:R-:W-:-:S13]  /*00c0*/  ISETP.GE.OR P0, PT, R4, UR6, P0 ;  /* 0x0000000604007c0c */ /* 0x008fda0008706670 */
[----:B------:R-:W-:Y:S05]  /*00d0*/  @P0 EXIT ;  /* 0x000000000000094d */ /* 0x000fea0003800000 */
[----:B------:R-:W-:Y:S01]  /*00e0*/  VIADD R5, R1, 0x20 ;  /* 0x0000002001057836 */ /* 0x000fe20000000000 */
[----:B------:R-:W0:Y:S06]  /*00f0*/  LDCU.64 UR6, c[0x0][0x358] ;  /* 0x00006b00ff0677ac */ /* 0x000e2c0008000a00 */
.L_x_102:
[----:B-1----:R-:W1:Y:S08]  /*0100*/  LDC.64 R6, c[0x0][0x398] ;  /* 0x0000e600ff067b82 */ /* 0x002e700000000a00 */
[----:B----4-:R-:W2:Y:S01]  /*0110*/  LDC.64 R12, c[0x0][0x390] ;  /* 0x0000e400ff0c7b82 */ /* 0x010ea20000000a00 */
[----:B-1----:R-:W-:-:S05]  /*0120*/  IMAD.WIDE R6, R2, 0x4, R6 ;  /* 0x0000000402067825 */ /* 0x002fca00078e0206 */
[----:B0-----:R-:W3:Y:S01]  /*0130*/  LDG.E R9, desc[UR6][R6.64] ;  /* 0x0000000606097981 */ /* 0x001ee2000c1e1900 */
[----:B------:R-:W-:Y:S02]  /*0140*/  MOV R10, 0xffffffff ;  /* 0xffffffff000a7802 */ /* 0x000fe40000000f00 */
[----:B---3--:R-:W-:-:S13]  /*0150*/  ISETP.GE.AND P0, PT, R9, 0x1, PT ;  /* 0x000000010900780c */ /* 0x008fda0003f06270 */
[----:B--2---:R-:W-:Y:S05]  /*0160*/  @!P0 BRA `(.L_x_11) ;  /* 0x0000006000148947 */ /* 0x004fea0003800000 */
[----:B------:R-:W-:Y:S01]  /*0170*/  IMAD.WIDE R12, R2, 0x4, R12 ;  /* 0x00000004020c7825 */ /* 0x000fe200078e020c */
[----:B------:R-:W0:Y:S04]  /*0180*/  LDC.64 R10, c[0x0][0x388] ;  /* 0x0000e200ff0a7b82 */ /* 0x000e280000000a00 */
[----:B------:R-:W0:Y:S02]  /*0190*/  LDG.E R6, desc[UR6][R12.64] ;  /* 0x000000060c067981 */ /* 0x000e24000c1e1900 */
[----:B0-----:R-:W-:Y:S01]  /*01a0*/  LEA R7, P0, R6, R10, 0x2 ;  /* 0x0000000a06077211 */ /* 0x001fe200078010ff */
[----:B------:R-:W-:Y:S01]  /*01b0*/  IMAD.MOV.U32 R10, RZ, RZ, RZ ;  /* 0x000000ffff0a7224 */ /* 0x000fe200078e00ff */
[----:B------:R-:W-:-:S04]  /*01c0*/  SHF.R.S32.HI R8, RZ, 0x1f, R6 ;  /* 0x0000001fff087819 */ /* 0x000fc80000011406 */
[----:B------:R-:W-:-:S07]  /*01d0*/  LEA.HI.X R11, R6, R11, R8, 0x2, P0 ;  /* 0x0000000b060b7211 */ /* 0x000fce00000f1408 */
.L_x_101:
[----:B0-234-:R-:W0:Y:S01]  /*01e0*/  LDC.64 R12, c[0x0][0x380] ;  /* 0x0000e000ff0c7b82 */ /* 0x01de220000000a00 */
[----:B------:R-:W-:-:S05]  /*01f0*/  VIADD R16, R9, 0xffffffff ;  /* 0xffffffff09107836 */ /* 0x000fca0000000000 */
[----:B-1---5:R-:W-:-:S04]  /*0200*/  IADD3 R0, P0, PT, R6, R16, RZ ;  /* 0x0000001006007210 */ /* 0x022fc80007f1e0ff */
[----:B------:R-:W-:Y:S02]  /*0210*/  IADD3.X R14, PT, PT, RZ, R8, RZ, P0, !PT ;  /* 0x00000008ff0e7210 */ /* 0x000fe400007fe4ff */
[----:B0-----:R-:W-:-:S04]  /*0220*/  LEA R18, P0, R0, R12, 0x2 ;  /* 0x0000000c00127211 */ /* 0x001fc800078010ff */
[----:B------:R-:W-:-:S05]  /*0230*/  LEA.HI.X R19, R0, R13, R14, 0x2, P0 ;  /* 0x0000000d00137211 */ /* 0x000fca00000f140e */
[----:B------:R-:W2:Y:S01]  /*0240*/  LDG.E R18, desc[UR6][R18.64] ;  /* 0x0000000612127981 */ /* 0x000ea2000c1e1900 */
[----:B------:R-:W-:Y:S02]  /*0250*/  IMAD.MOV.U32 R12, RZ, RZ, R9 ;  /* 0x000000ffff0c7224 */ /* 0x000fe400078e0009 */
[----:B------:R-:W-:Y:S01]  /*0260*/  IMAD.MOV.U32 R9, RZ, RZ, R16 ;  /* 0x000000ffff097224 */ /* 0x000fe200078e0010 */
[----:B--2---:R-:W-:-:S13]  /*0270*/  ISETP.GE.AND P0, PT, R18, 0x1, PT ;  /* 0x000000011200780c */ /* 0x004fda0003f06270 */
[----:B------:R-:W-:Y:S05]  /*0280*/  @!P0 BRA `(.L_x_12) ;  /* 0x0000005c00448947 */ /* 0x000fea0003800000 */
[----:B------:R-:W-:-:S04]  /*0290*/  IADD3 R0, PT, PT, R18, -0x1c, RZ ;  /* 0xffffffe412007810 */ /* 0x000fc80007ffe0ff */
[----:B------:R-:W-:-:S13]  /*02a0*/  ISETP.GT.U32.AND P0, PT, R0, -0x13, PT ;  /* 0xffffffed0000780c */ /* 0x000fda0003f04070 */
[----:B------:R-:W-:Y:S05]  /*02b0*/  @P0 BRA `(.L_x_13) ;  /* 0x00000034001c0947 */ /* 0x000fea0003800000 */
[----:B------:R-:W-:-:S05]  /*02c0*/  IMAD R13, R10, 0x4, R5 ;  /* 0x000000040a0d7824 */ /* 0x000fca00078e0205 */
[----:B------:R0:W5:Y:S01]  /*02d0*/  LDL R0, [R13+-0x4] ;  /* 0xfffffc000d007983 */ /* 0x0001620000100800 */
[----:B------:R-:W-:Y:S01]  /*02e0*/  ISETP.GT.AND P0, PT, R18, 0xd, PT ;  /* 0x0000000d1200780c */ /* 0x000fe20003f04270 */
[----:B------:R-:W-:-:S12]  /*02f0*/  IMAD.MOV.U32 R16, RZ, RZ, RZ ;  /* 0x000000ffff107224 */ /* 0x000fd800078e00ff */
[----:B0-----:R-:W-:Y:S05]  /*0300*/  @P0 BRA `(.L_x_14) ;  /* 0x0000002000580947 */ /* 0x001fea0003800000 */
[----:B------:R0:W5:Y:S01]  /*0310*/  LDL R17, [R13+-0x8] ;  /* 0xfffff8000d117983 */ /* 0x0001620000100800 */
[----:B------:R-:W-:-:S13]  /*0320*/  ISETP.GT.AND P0, PT, R18, 0x6, PT ;  /* 0x000000061200780c */ /* 0x000fda0003f04270 */
[----:B0-----:R-:W-:Y:S05]  /*0330*/  @P0 BRA `(.L_x_15) ;  /* 0x00000008001c0947 */ /* 0x001fea0003800000 */
[----:B------:R-:W-:-:S13]  /*0340*/  ISETP.GT.AND P0, PT, R18, 0x3, PT ;  /* 0x000000031200780c */ /* 0x000fda0003f04270 */
[----:B------:R-:W-:Y:S05]  /*0350*/  @P0 BRA `(.L_x_16) ;  /* 0x0000000000300947 */ /* 0x000fea0003800000 */
[----:B------:R-:W-:-:S04]  /*0360*/  MOV R15, 0xffffffff ;  /* 0xffffffff000f7802 */ /* 0x000fc80000000f00 */
[----:B------:R-:W-:-:S05]  /*0370*/  VIADDMNMX.U32 R18, R18, R15, 0x3, PT ;  /* 0x0000000312127446 */ /* 0x000fca000380000f */
[----:B------:R-:W-:-:S04]  /*0380*/  IMAD.SHL.U32 R18, R18, 0x4, RZ ;  /* 0x0000000412127824 */ /* 0x000fc800078e00ff */
[----:B------:R-:W0:Y:S02]  /*0390*/  LDC R14, c[0x2][R18] ;  /* 0x00800000120e7b82 */ /* 0x000e240000000800 */
[----:B0-----:R-:W-:-:S04]  /*03a0*/  SHF.R.S32.HI R15, RZ, 0x1f, R14 ;  /* 0x0000001fff0f7819 */ /* 0x001fc8000001140e */
.L_x_519:
[----:B------:R-:W-:Y:S05]  /*03b0*/  BRX R14 -0x3c0                                                                        (*"BRANCH_TARGETS .L_x_520,.L_x_521,.L_x_522,.L_x_17"*) ;  /* 0xfffffffc0e107949 */ /* 0x000fea000383ffff */
.L_x_522:
[----:B-----5:R-:W-:Y:S01]  /*03c0*/  FMUL R16, R0, R17 ;  /* 0x0000001100107220 */ /* 0x020fe20000400000 */
[----:B------:R-:W-:Y:S06]  /*03d0*/  BRA `(.L_x_17) ;  /* 0x0000003000c87947 */ /* 0x000fec0003800000 */
.L_x_520:
[----:B-----5:R-:W-:Y:S01]  /*03e0*/  FADD R16, R0, R17 ;  /* 0x0000001100107221 */ /* 0x020fe20000000000 */
[----:B------:R-:W-:Y:S06]  /*03f0*/  BRA `(.L_x_17) ;  /* 0x0000003000c07947 */ /* 0x000fec0003800000 */
.L_x_521:
[----:B-----5:R-:W-:Y:S01]  /*0400*/  FADD R16, R0, -R17 ;  /* 0x8000001100107221 */ /* 0x020fe20000000000 */
[----:B------:R-:W-:Y:S06]  /*0410*/  BRA `(.L_x_17) ;  /* 0x0000003000b87947 */ /* 0x000fec0003800000 */
.L_x_16:
[----:B------:R-:W-:-:S05]  /*0420*/  IMAD.MOV.U32 R15, RZ, RZ, -0x4 ;  /* 0xfffffffcff0f7424 */ /* 0x000fca00078e00ff */
[----:B------:R-:W-:-:S04]  /*0430*/  VIADDMNMX.U32 R18, R18, R15, 0x3, PT ;  /* 0x0000000312127446 */ /* 0x000fc8000380000f */
[----:B------:R-:W-:-:S04]  /*0440*/  SHF.L.U32 R18, R18, 0x2, RZ ;  /* 0x0000000212127819 */ /* 0x000fc800000006ff */
[----:B------:R-:W0:Y:S02]  /*0450*/  LDC R14, c[0x2][R18+0x10] ;  /* 0x00800400120e7b82 */ /* 0x000e240000000800 */
[----:B0-----:R-:W-:-:S04]  /*0460*/  SHF.R.S32.HI R15, RZ, 0x1f, R14 ;  /* 0x0000001fff0f7819 */ /* 0x001fc8000001140e */
.L_x_524:
[----:B------:R-:W-:Y:S05]  /*0470*/  BRX R14 -0x480                                                                        (*"BRANCH_TARGETS .L_x_525,.L_x_526,.L_x_527,.L_x_17"*) ;  /* 0xfffffff80ee07949 */ /* 0x000fea000383ffff */
.L_x_527:
[----:B-----5:R-:W-:-:S04]  /*0480*/  FSETP.GTU.AND P0, PT, R0, R17, PT ;  /* 0x000000110000720b */ /* 0x020fc80003f0c000 */
[----:B------:R-:W-:Y:S01]  /*0490*/  FSEL R16, R0, R17, !P0 ;  /* 0x0000001100107208 */ /* 0x000fe20004000000 */
[----:B------:R-:W-:Y:S08]  /*04a0*/  BRA `(.L_x_17) ;  /* 0x0000003000947947 */ /* 0x000ff00003800000 */
.L_x_525:
[----:B-----5:R-:W-:Y:S01]  /*04b0*/  FSETP.NEU.AND P0, PT, R17, RZ, PT ;  /* 0x000000ff1100720b */ /* 0x020fe20003f0d000 */
[----:B------:R-:W-:Y:S01]  /*04c0*/  BSSY.RECONVERGENT B0, `(.L_x_18) ;  /* 0x0000010000007945 */ /* 0x000fe20003800200 */
[----:B------:R-:W-:-:S11]  /*04d0*/  IMAD.MOV.U32 R16, RZ, RZ, 0x7fc00000 ;  /* 0x7fc00000ff107424 */ /* 0x000fd600078e00ff */
[----:B------:R-:W-:Y:S05]  /*04e0*/  @!P0 BRA `(.L_x_19) ;  /* 0x0000000000348947 */ /* 0x000fea0003800000 */
[----:B------:R-:W0:Y:S01]  /*04f0*/  MUFU.RCP R14, R17 ;  /* 0x00000011000e7308 */ /* 0x000e220000001000 */
[----:B------:R-:W-:Y:S07]  /*0500*/  BSSY.RECONVERGENT B1, `(.L_x_19) ;  /* 0x000000b000017945 */ /* 0x000fee0003800200 */
[----:B------:R-:W1:Y:S01]  /*0510*/  FCHK P0, R0, R17 ;  /* 0x0000001100007302 */ /* 0x000e620000000000 */
[----:B0-----:R-:W-:-:S04]  /*0520*/  FFMA R15, -R17, R14, 1 ;  /* 0x3f800000110f7423 */ /* 0x001fc8000000010e */
[----:B------:R-:W-:-:S04]  /*0530*/  FFMA R15, R14, R15, R14 ;  /* 0x0000000f0e0f7223 */ /* 0x000fc8000000000e */
[----:B------:R-:W-:-:S04]  /*0540*/  FFMA R14, R0, R15, RZ ;  /* 0x0000000f000e7223 */ /* 0x000fc800000000ff */
[----:B------:R-:W-:-:S04]  /*0550*/  FFMA R16, -R17, R14, R0 ;  /* 0x0000000e11107223 */ /* 0x000fc80000000100 */
[----:B------:R-:W-:Y:S01]  /*0560*/  FFMA R16, R15, R16, R14 ;  /* 0x000000100f107223 */ /* 0x000fe2000000000e */
[----:B-1----:R-:W-:Y:S06]  /*0570*/  @!P0 BRA `(.L_x_20) ;  /* 0x00000000000c8947 */ /* 0x002fec0003800000 */
[----:B------:R-:W-:Y:S01]  /*0580*/  IMAD.MOV.U32 R15, RZ, RZ, R17 ;  /* 0x000000ffff0f7224 */ /* 0x000fe200078e0011 */
[----:B------:R-:W-:-:S07]  /*0590*/  MOV R14, 0x5b0 ;  /* 0x000005b0000e7802 */ /* 0x000fce0000000f00 */
[----:B------:R-:W-:Y:S05]  /*05a0*/  CALL.REL.NOINC `($__internal_3_$__cuda_sm3x_div_rn_noftz_f32_slowpath) ;  /* 0x0000006000687944 */ /* 0x000fea0003c00000 */
.L_x_20:
[----:B------:R-:W-:Y:S05]  /*05b0*/  BSYNC.RECONVERGENT B1 ;  /* 0x0000000000017941 */ /* 0x000fea0003800200 */
.L_x_19:
[----:B------:R-:W-:Y:S05]  /*05c0*/  BSYNC.RECONVERGENT B0 ;  /* 0x0000000000007941 */ /* 0x000fea0003800200 */
.L_x_18:
[----:B------:R-:W-:Y:S05]  /*05d0*/  BRA `(.L_x_17) ;  /* 0x0000003000487947 */ /* 0x000fea0003800000 */
.L_x_526:
[C---:B-----5:R-:W-:Y:S01]  /*05e0*/  FMUL R15, |R0|.reuse, 16777216 ;  /* 0x4b800000000f7820 */ /* 0x060fe20000400200 */
[----:B------:R-:W-:Y:S01]  /*05f0*/  FSETP.GEU.AND P0, PT, |R0|, 1.175494350822287508e-38, PT ;  /* 0x008000000000780b */ /* 0x000fe20003f0e200 */
[----:B------:R-:W-:Y:S01]  /*0600*/  IMAD.MOV.U32 R23, RZ, RZ, 0x3a2c32e4 ;  /* 0x3a2c32e4ff177424 */ /* 0x000fe200078e00ff */
[----:B------:R-:W-:Y:S02]  /*0610*/  BSSY.RECONVERGENT B0, `(.L_x_21) ;  /* 0x0000058000007945 */ /* 0x000fe40003800200 */
[----:B------:R-:W-:-:S04]  /*0620*/  FSEL R15, R15, |R0|, !P0 ;  /* 0x400000000f0f7208 */ /* 0x000fc80004000000 */
[----:B------:R-:W-:-:S04]  /*0630*/  IADD3 R14, PT, PT, R15, -0x3f3504f3, RZ ;  /* 0xc0cafb0d0f0e7810 */ /* 0x000fc80007ffe0ff */
[----:B------:R-:W-:-:S04]  /*0640*/  LOP3.LUT R16, R14, 0xff800000, RZ, 0xc0, !PT ;  /* 0xff8000000e107812 */ /* 0x000fc800078ec0ff */
[----:B------:R-:W-:Y:S01]  /*0650*/  I2FP.F32.S32 R18, R16 ;  /* 0x0000001000127245 */ /* 0x000fe20000201400 */
[----:B------:R-:W-:-:S04]  /*0660*/  IMAD.IADD R15, R15, 0x1, -R16 ;  /* 0x000000010f0f7824 */ /* 0x000fc800078e0a10 */
[C---:B------:R-:W-:Y:S01]  /*0670*/  FADD R14, R15.reuse, 1 ;  /* 0x3f8000000f0e7421 */ /* 0x040fe20000000000 */
[----:B------:R-:W-:Y:S01]  /*0680*/  FADD R21, R15, -1 ;  /* 0xbf8000000f157421 */ /* 0x000fe20000000000 */
[----:B------:R-:W-:-:S03]  /*0690*/  FSEL R15, RZ, -24, P0 ;  /* 0xc1c00000ff0f7808 */ /* 0x000fc60000000000 */
[----:B------:R-:W-:Y:S01]  /*06a0*/  FADD R19, R21, R21 ;  /* 0x0000001515137221 */ /* 0x000fe20000000000 */
[----:B------:R-:W0:Y:S03]  /*06b0*/  MUFU.RCP R14, R14 ;  /* 0x0000000e000e7308 */ /* 0x000e260000001000 */
[----:B0-----:R-:W-:Y:S01]  /*06c0*/  FMUL R16, R14, R19 ;  /* 0x000000130e107220 */ /* 0x001fe20000400000 */
[----:B------:R-:W-:-:S03]  /*06d0*/  FFMA R19, R18, 1.1920928955078125e-07, R15 ;  /* 0x3400000012137823 */ /* 0x000fc6000000000f */
[----:B------:R-:W-:Y:S01]  /*06e0*/  FADD R20, R21, -R16 ;  /* 0x8000001015147221 */ /* 0x000fe20000000000 */
[CC--:B------:R-:W-:Y:S01]  /*06f0*/  FMUL R18, R16.reuse, R16.reuse ;  /* 0x0000001010127220 */ /* 0x0c0fe20000400000 */
[----:B------:R-:W-:Y:S02]  /*0700*/  FFMA R15, R16, 1.4426950216293334961, R19 ;  /* 0x3fb8aa3b100f7823 */ /* 0x000fe40000000013 */
[----:B------:R-:W-:Y:S01]  /*0710*/  FADD R20, R20, R20 ;  /* 0x0000001414147221 */ /* 0x000fe20000000000 */
[C---:B------:R-:W-:Y:S01]  /*0720*/  FFMA R23, R18.reuse, R23, 0.0032181653659790754318 ;  /* 0x3b52e7db12177423 */ /* 0x040fe20000000017 */
[----:B------:R-:W-:Y:S02]  /*0730*/  FADD R19, R19, -R15 ;  /* 0x8000000f13137221 */ /* 0x000fe40000000000 */
[----:B------:R-:W-:Y:S01]  /*0740*/  FFMA R21, R21, -R16, R20 ;  /* 0x8000001015157223 */ /* 0x000fe20000000014 */
[----:B------:R-:W-:Y:S01]  /*0750*/  FFMA R23, R18, R23, 0.018033718690276145935 ;  /* 0x3c93bb7312177423 */ /* 0x000fe20000000017 */
[----:B------:R-:W-:-:S02]  /*0760*/  FFMA R20, R16, 1.4426950216293334961, R19 ;  /* 0x3fb8aa3b10147823 */ /* 0x000fc40000000013 */
[----:B------:R-:W-:Y:S01]  /*0770*/  FMUL R21, R14, R21 ;  /* 0x000000150e157220 */ /* 0x000fe20000400000 */
[----:B------:R-:W-:-:S03]  /*0780*/  FFMA R23, R18, R23, 0.12022458761930465698 ;  /* 0x3df6384f12177423 */ /* 0x000fc60000000017 */
[----:B------:R-:W-:Y:S01]  /*0790*/  FFMA R19, R21, 1.4426950216293334961, R20 ;  /* 0x3fb8aa3b15137823 */ /* 0x000fe20000000014 */
[----:B------:R-:W-:-:S03]  /*07a0*/  FMUL R23, R18, R23 ;  /* 0x0000001712177220 */ /* 0x000fc60000400000 */
[----:B------:R-:W-:Y:S01]  /*07b0*/  FFMA R14, R16, 1.9251366722983220825e-08, R19 ;  /* 0x32a55e34100e7823 */ /* 0x000fe20000000013 */
[----:B------:R-:W-:-:S04]  /*07c0*/  FMUL R18, R23, 3 ;  /* 0x4040000017127820 */ /* 0x000fc80000400000 */
[----:B------:R-:W-:Y:S01]  /*07d0*/  FFMA R14, R21, R18, R14 ;  /* 0x00000012150e7223 */ /* 0x000fe2000000000e */
[----:B------:R-:W-:-:S03]  /*07e0*/  HFMA2 R21, -RZ, RZ, 0.64013671875, -15.109375 ;  /* 0x391fcb8eff157431 */ /* 0x000fc600000001ff */
[----:B------:R-:W-:-:S04]  /*07f0*/  FFMA R16, R16, R23, R14 ;  /* 0x0000001710107223 */ /* 0x000fc8000000000e */
[----:B------:R-:W-:-:S04]  /*0800*/  FADD R18, R15, R16 ;  /* 0x000000100f127221 */ /* 0x000fc80000000000 */
[----:B------:R-:W-:Y:S01]  /*0810*/  FMUL R14, R17, R18 ;  /* 0x00000012110e7220 */ /* 0x000fe20000400000 */
[----:B------:R-:W-:-:S03]  /*0820*/  FADD R15, -R15, R18 ;  /* 0x000000120f0f7221 */ /* 0x000fc60000000100 */
[----:B------:R-:W0:Y:S01]  /*0830*/  FRND R19, R14 ;  /* 0x0000000e00137307 */ /* 0x000e220000201000 */
[----:B------:R-:W-:Y:S01]  /*0840*/  FADD R16, R16, -R15 ;  /* 0x8000000f10107221 */ /* 0x000fe20000000000 */
[C---:B------:R-:W-:Y:S01]  /*0850*/  FFMA R15, R17.reuse, R18, -R14 ;  /* 0x00000012110f7223 */ /* 0x040fe2000000080e */
[C---:B------:R-:W-:Y:S02]  /*0860*/  FSETP.GT.AND P1, PT, |R14|.reuse, 152, PT ;  /* 0x431800000e00780b */ /* 0x040fe40003f24200 */
[C---:B------:R-:W-:Y:S01]  /*0870*/  FSETP.GEU.AND P2, PT, R14.reuse, RZ, PT ;  /* 0x000000ff0e00720b */ /* 0x040fe20003f4e000 */
[----:B------:R-:W-:Y:S02]  /*0880*/  FFMA R15, R17, R16, R15 ;  /* 0x00000010110f7223 */ /* 0x000fe4000000000f */
[----:B------:R-:W1:Y:S01]  /*0890*/  F2I.NTZ R18, R14 ;  /* 0x0000000e00127305 */ /* 0x000e620000203100 */
[----:B0-----:R-:W-:Y:S01]  /*08a0*/  FADD R16, R14, -R19 ;  /* 0x800000130e107221 */ /* 0x001fe20000000000 */
[----:B------:R-:W-:-:S03]  /*08b0*/  FSETP.GT.AND P0, PT, R19, RZ, PT ;  /* 0x000000ff1300720b */ /* 0x000fc60003f04000 */
[----:B------:R-:W-:Y:S01]  /*08c0*/  FADD R16, R15, R16 ;  /* 0x000000100f107221 */ /* 0x000fe20000000000 */
[----:B------:R-:W-:Y:S02]  /*08d0*/  SEL R19, RZ, 0x83000000, P0 ;  /* 0x83000000ff137807 */ /* 0x000fe40000000000 */
[----:B------:R-:W-:Y:S01]  /*08e0*/  FSETP.NEU.AND P0, PT, R17, RZ, PT ;  /* 0x000000ff1100720b */ /* 0x000fe20003f0d000 */
[----:B------:R-:W-:-:S03]  /*08f0*/  FFMA R15, R16, R21, 0.0013391353422775864601 ;  /* 0x3aaf85ed100f7423 */ /* 0x000fc60000000015 */
[----:B------:R-:W-:Y:S01]  /*0900*/  FSETP.EQ.OR P0, PT, R0, 1, !P0 ;  /* 0x3f8000000000780b */ /* 0x000fe20004702400 */
[----:B------:R-:W-:-:S04]  /*0910*/  FFMA R15, R16, R15, 0.0096188392490148544312 ;  /* 0x3c1d9856100f7423 */ /* 0x000fc8000000000f */
[----:B------:R-:W-:-:S04]  /*0920*/  FFMA R15, R16, R15, 0.055503588169813156128 ;  /* 0x3d6357bb100f7423 */ /* 0x000fc8000000000f */
[----:B------:R-:W-:Y:S01]  /*0930*/  FFMA R21, R16, R15, 0.24022644758224487305 ;  /* 0x3e75fdec10157423 */ /* 0x000fe2000000000f */
[----:B------:R-:W-:-:S03]  /*0940*/  FMUL R15, R17, 0.5 ;  /* 0x3f000000110f7820 */ /* 0x000fc60000400000 */
[----:B------:R-:W-:-:S03]  /*0950*/  FFMA R21, R16, R21, 0.69314718246459960938 ;  /* 0x3f31721810157423 */ /* 0x000fc60000000015 */
[----:B------:R-:W0:Y:S01]  /*0960*/  FRND.TRUNC R15, R15 ;  /* 0x0000000f000f7307 */ /* 0x000e22000020d000 */
[----:B------:R-:W-:Y:S01]  /*0970*/  FFMA R21, R16, R21, 1 ;  /* 0x3f80000010157423 */ /* 0x000fe20000000015 */
[----:B------:R-:W-:Y:S02]  /*0980*/  VIADD R16, R19, 0x7f000000 ;  /* 0x7f00000013107836 */ /* 0x000fe40000000000 */
[----:B-1----:R-:W-:Y:S02]  /*0990*/  IMAD R19, R18, 0x800000, -R19 ;  /* 0x0080000012137824 */ /* 0x002fe400078e0a13 */
[----:B------:R-:W-:-:S04]  /*09a0*/  FMUL R16, R21, R16 ;  /* 0x0000001015107220 */ /* 0x000fc80000400000 */
[----:B------:R-:W-:Y:S01]  /*09b0*/  FMUL R19, R16, R19 ;  /* 0x0000001310137220 */ /* 0x000fe20000400000 */
[----:B------:R-:W-:Y:S02]  /*09c0*/  MOV R16, 0x3f800000 ;  /* 0x3f80000000107802 */ /* 0x000fe40000000f00 */
[----:B------:R-:W-:Y:S01]  /*09d0*/  @P1 FSEL R19, RZ, +INF , !P2 ;  /* 0x7f800000ff131808 */ /* 0x000fe20005000000 */
[----:B0-----:R-:W-:Y:S01]  /*09e0*/  FADD R14, R15, R15 ;  /* 0x0000000f0f0e7221 */ /* 0x001fe20000000000 */
[----:B------:R-:W-:Y:S06]  /*09f0*/  @P0 BRA `(.L_x_22) ;  /* 0x0000000000640947 */ /* 0x000fec0003800000 */
[----:B------:R-:W-:-:S04]  /*0a00*/  FSETP.NAN.AND P0, PT, |R17|, |R17|, PT ;  /* 0x400000111100720b */ /* 0x000fc80003f08200 */
[----:B------:R-:W-:-:S13]  /*0a10*/  FSETP.NUM.AND P0, PT, |R0|, |R0|, !P0 ;  /* 0x400000000000720b */ /* 0x000fda0004707200 */
[----:B------:R-:W-:Y:S01]  /*0a20*/  @!P0 FADD R16, R0, R17 ;  /* 0x0000001100108221 */ /* 0x000fe20000000000 */
[----:B------:R-:W-:Y:S06]  /*0a30*/  @!P0 BRA `(.L_x_22) ;  /* 0x0000000000548947 */ /* 0x000fec0003800000 */
[----:B------:R-:W-:Y:S01]  /*0a40*/  FSETP.NEU.AND P0, PT, |R0|, +INF , PT ;  /* 0x7f8000000000780b */ /* 0x000fe20003f0d200 */
[----:B------:R-:W-:-:S03]  /*0a50*/  FADD R14, R17, -R14 ;  /* 0x8000000e110e7221 */ /* 0x000fc60000000000 */
[----:B------:R-:W-:-:S04]  /*0a60*/  FSETP.NEU.AND P0, PT, R0, RZ, P0 ;  /* 0x000000ff0000720b */ /* 0x000fc8000070d000 */
[----:B------:R-:W-:Y:S02]  /*0a70*/  FSETP.GEU.OR P1, PT, R17, RZ, P0 ;  /* 0x000000ff1100720b */ /* 0x000fe4000072e400 */
[----:B------:R-:W-:-:S07]  /*0a80*/  FSETP.NEU.AND P2, PT, |R14|, 1, !P0 ;  /* 0x3f8000000e00780b */ /* 0x000fce000474d200 */
[----:B------:R-:W-:-:S05]  /*0a90*/  @!P0 FADD R15, R0, R0 ;  /* 0x00000000000f8221 */ /* 0x000fca0000000000 */
[----:B------:R-:W-:-:S04]  /*0aa0*/  @!P1 LOP3.LUT R15, R15, 0x7f800000, RZ, 0x3c, !PT ;  /* 0x7f8000000f0f9812 */ /* 0x000fc800078e3cff */
[----:B------:R-:W-:-:S05]  /*0ab0*/  @P2 LOP3.LUT R15, R15, 0x7fffffff, RZ, 0xc0, !PT ;  /* 0x7fffffff0f0f2812 */ /* 0x000fca00078ec0ff */
[----:B------:R-:W-:Y:S01]  /*0ac0*/  @!P0 IMAD.MOV.U32 R16, RZ, RZ, R15 ;  /* 0x000000ffff108224 */ /* 0x000fe200078e000f */
[----:B------:R-:W-:Y:S06]  /*0ad0*/  @!P0 BRA `(.L_x_22) ;  /* 0x00000000002c8947 */ /* 0x000fec0003800000 */
[----:B------:R-:W-:Y:S02]  /*0ae0*/  FSETP.NEU.AND P0, PT, |R17|, +INF , PT ;  /* 0x7f8000001100780b */ /* 0x000fe40003f0d200 */
[----:B------:R-:W-:-:S13]  /*0af0*/  FSETP.EQ.AND P1, PT, R0, -1, PT ;  /* 0xbf8000000000780b */ /* 0x000fda0003f22000 */
[----:B------:R-:W-:Y:S05]  /*0b00*/  @!P0 BRA P1, `(.L_x_22) ;  /* 0x0000000000208947 */ /* 0x000fea0000800000 */
[----:B------:R-:W-:Y:S01]  /*0b10*/  FSETP.GEU.AND P0, PT, R0, RZ, PT ;  /* 0x000000ff0000720b */ /* 0x000fe20003f0e000 */
[----:B------:R-:W-:-:S12]  /*0b20*/  IMAD.MOV.U32 R16, RZ, RZ, R19 ;  /* 0x000000ffff107224 */ /* 0x000fd800078e0013 */
[----:B------:R-:W-:Y:S05]  /*0b30*/  @P0 BRA `(.L_x_22) ;  /* 0x0000000000140947 */ /* 0x000fea0003800000 */
[----:B------:R-:W0:Y:S01]  /*0b40*/  FRND.FLOOR R0, R17 ;  /* 0x0000001100007307 */ /* 0x000e220000205000 */
[----:B------:R-:W-:-:S04]  /*0b50*/  FSETP.NEU.AND P1, PT, |R14|, 1, PT ;  /* 0x3f8000000e00780b */ /* 0x000fc80003f2d200 */
[----:B------:R-:W-:Y:S02]  /*0b60*/  FSEL R16, R19, -R19, P1 ;  /* 0x8000001313107208 */ /* 0x000fe40000800000 */
[----:B0-----:R-:W-:-:S04]  /*0b70*/  FSETP.NEU.AND P0, PT, R17, R0, PT ;  /* 0x000000001100720b */ /* 0x001fc80003f0d000 */
[----:B------:R-:W-:-:S09]  /*0b80*/  FSEL R16, R16, +QNAN , !P0 ;  /* 0x7fffffff10107808 */ /* 0x000fd20004000000 */
.L_x_22:
[----:B------:R-:W-:Y:S05]  /*0b90*/  BSYNC.RECONVERGENT B0 ;  /* 0x0000000000007941 */ /* 0x000fea0003800200 */
.L_x_21:
[----:B------:R-:W-:Y:S05]  /*0ba0*/  BRA `(.L_x_17) ;  /* 0x0000002800d47947 */ /* 0x000fea0003800000 */
.L_x_15:
[----:B------:R-:W-:Y:S01]  /*0bb0*/  ISETP.GT.AND P0, PT, R18, 0x9, PT ;  /* 0x000000091200780c */ /* 0x000fe20003f04270 */
[----:B------:R-:W-:-:S12]  /*0bc0*/  BSSY.RECONVERGENT B0, `(.L_x_23) ;  /* 0x0000189000007945 */ /* 0x000fd80003800200 */
[----:B------:R-:W-:Y:S05]  /*0bd0*/  @P0 BRA `(.L_x_24) ;  /* 0x0000000400e00947 */ /* 0x000fea0003800000 */
[----:B------:R-:W-:-:S04]  /*0be0*/  MOV R15, 0xfffffff9 ;  /* 0xfffffff9000f7802 */ /* 0x000fc80000000f00 */
[----:B------:R-:W-:-:S05]  /*0bf0*/  VIADDMNMX.U32 R18, R18, R15, 0x3, PT ;  /* 0x0000000312127446 */ /* 0x000fca000380000f */
[----:B------:R-:W-:-:S04]  /*0c00*/  IMAD.SHL.U32 R18, R18, 0x4, RZ ;  /* 0x0000000412127824 */ /* 0x000fc800078e00ff */
[----:B------:R-:W0:Y:S02]  /*0c10*/  LDC R14, c[0x2][R18+0x20] ;  /* 0x00800800120e7b82 */ /* 0x000e240000000800 */
[----:B0-----:R-:W-:-:S04]  /*0c20*/  SHF.R.S32.HI R15, RZ, 0x1f, R14 ;  /* 0x0000001fff0f7819 */ /* 0x001fc8000001140e */
.L_x_529:
[----:B------:R-:W-:Y:S05]  /*0c30*/  BRX R14 -0xc40                                                                        (*"BRANCH_TARGETS .L_x_530,.L_x_531,.L_x_532,.L_x_25"*) ;  /* 0xfffffff00ef07949 */ /* 0x000fea000383ffff */
.L_x_532:
[----:B-----5:R-:W-:Y:S02]  /*0c40*/  FSETP.NEU.AND P0, PT, R17, RZ, PT ;  /* 0x000000ff1100720b */ /* 0x020fe40003f0d000 */
[----:B------:R-:W-:-:S13]  /*0c50*/  FSETP.EQ.AND P1, PT, R0, RZ, PT ;  /* 0x000000ff0000720b */ /* 0x000fda0003f22000 */
[----:B------:R-:W-:Y:S05]  /*0c60*/  @!P0 BRA P1, `(.L_x_25) ;  /* 0x0000001400f88947 */ /* 0x000fea0000800000 */
[C---:B------:R-:W-:Y:S01]  /*0c70*/  FMUL R15, |R0|.reuse, 16777216 ;  /* 0x4b800000000f7820 */ /* 0x040fe20000400200 */
[C---:B------:R-:W-:Y:S01]  /*0c80*/  FSETP.GEU.AND P1, PT, |R0|.reuse, 1.175494350822287508e-38, PT ;  /* 0x008000000000780b */ /* 0x040fe20003f2e200 */
[----:B------:R-:W-:Y:S01]  /*0c90*/  IMAD.MOV.U32 R23, RZ, RZ, 0x3a2c32e4 ;  /* 0x3a2c32e4ff177424 */ /* 0x000fe200078e00ff */
[----:B------:R-:W-:Y:S02]  /*0ca0*/  FSETP.EQ.OR P0, PT, |R0|, 1, !P0 ;  /* 0x3f8000000000780b */ /* 0x000fe40004702600 */
[----:B------:R-:W-:-:S05]  /*0cb0*/  FSEL R15, R15, |R0|, !P1 ;  /* 0x400000000f0f7208 */ /* 0x000fca0004800000 */
[----:B------:R-:W-:-:S05]  /*0cc0*/  VIADD R14, R15, 0xc0cafb0d ;  /* 0xc0cafb0d0f0e7836 */ /* 0x000fca0000000000 */
[----:B------:R-:W-:-:S04]  /*0cd0*/  LOP3.LUT R16, R14, 0xff800000, RZ, 0xc0, !PT ;  /* 0xff8000000e107812 */ /* 0x000fc800078ec0ff */
[-C--:B------:R-:W-:Y:S02]  /*0ce0*/  IADD3 R15, PT, PT, R15, -R16.reuse, RZ ;  /* 0x800000100f0f7210 */ /* 0x080fe40007ffe0ff */
[----:B------:R-:W-:-:S03]  /*0cf0*/  I2FP.F32.S32 R18, R16 ;  /* 0x0000001000127245 */ /* 0x000fc60000201400 */
        /* <DEDUP_REMOVED lines=23> */
[----:B------:R-:W-:-:S03]  /*0e70*/  IMAD.MOV.U32 R21, RZ, RZ, 0x391fcb8e ;  /* 0x391fcb8eff157424 */ /* 0x000fc600078e00ff */
[----:B------:R-:W-:-:S04]  /*0e80*/  FFMA R16, R16, R23, R14 ;  /* 0x0000001710107223 */ /* 0x000fc8000000000e */
[----:B------:R-:W-:-:S04]  /*0e90*/  FADD R18, R15, R16 ;  /* 0x000000100f127221 */ /* 0x000fc80000000000 */
[----:B------:R-:W-:Y:S01]  /*0ea0*/  FMUL R14, R17, R18 ;  /* 0x00000012110e7220 */ /* 0x000fe20000400000 */
[----:B------:R-:W-:-:S03]  /*0eb0*/  FADD R15, -R15, R18 ;  /* 0x000000120f0f7221 */ /* 0x000fc60000000100 */
[----:B------:R-:W0:Y:S01]  /*0ec0*/  FRND R19, R14 ;  /* 0x0000000e00137307 */ /* 0x000e220000201000 */
[----:B------:R-:W-:Y:S01]  /*0ed0*/  FADD R16, R16, -R15 ;  /* 0x8000000f10107221 */ /* 0x000fe20000000000 */
[----:B------:R-:W-:Y:S01]  /*0ee0*/  FFMA R15, R17, R18, -R14 ;  /* 0x00000012110f7223 */ /* 0x000fe2000000080e */
[----:B------:R-:W-:-:S03]  /*0ef0*/  FSETP.GEU.AND P2, PT, R14, RZ, PT ;  /* 0x000000ff0e00720b */ /* 0x000fc60003f4e000 */
[----:B------:R-:W-:Y:S02]  /*0f00*/  FFMA R15, R17, R16, R15 ;  /* 0x00000010110f7223 */ /* 0x000fe4000000000f */
[----:B------:R-:W-:Y:S01]  /*0f10*/  F2I.NTZ R18, R14 ;  /* 0x0000000e00127305 */ /* 0x000fe20000203100 */
[----:B0-----:R-:W-:Y:S01]  /*0f20*/  FADD R16, R14, -R19 ;  /* 0x800000130e107221 */ /* 0x001fe20000000000 */
[----:B------:R-:W-:-:S03]  /*0f30*/  FSETP.GT.AND P1, PT, R19, RZ, PT ;  /* 0x000000ff1300720b */ /* 0x000fc60003f24000 */
[----:B------:R-:W-:Y:S01]  /*0f40*/  FADD R16, R15, R16 ;  /* 0x000000100f107221 */ /* 0x000fe20000000000 */
[----:B------:R-:W-:Y:S01]  /*0f50*/  FMUL R15, R17, 0.5 ;  /* 0x3f000000110f7820 */ /* 0x000fe20000400000 */
[----:B------:R-:W-:Y:S02]  /*0f60*/  SEL R19, RZ, 0x83000000, P1 ;  /* 0x83000000ff137807 */ /* 0x000fe40000800000 */
[----:B------:R-:W-:Y:S01]  /*0f70*/  FFMA R21, R16, R21, 0.0013391353422775864601 ;  /* 0x3aaf85ed10157423 */ /* 0x000fe20000000015 */
[----:B------:R-:W-:Y:S02]  /*0f80*/  FSETP.GT.AND P1, PT, |R14|, 152, PT ;  /* 0x431800000e00780b */ /* 0x000fe40003f24200 */
[----:B------:R-:W0:Y:S01]  /*0f90*/  FRND.TRUNC R15, R15 ;  /* 0x0000000f000f7307 */ /* 0x000e22000020d000 */
[----:B------:R-:W-:-:S04]  /*0fa0*/  FFMA R21, R16, R21, 0.0096188392490148544312 ;  /* 0x3c1d985610157423 */ /* 0x000fc80000000015 */
[----:B------:R-:W-:-:S04]  /*0fb0*/  FFMA R21, R16, R21, 0.055503588169813156128 ;  /* 0x3d6357bb10157423 */ /* 0x000fc80000000015 */
[----:B------:R-:W-:-:S04]  /*0fc0*/  FFMA R21, R16, R21, 0.24022644758224487305 ;  /* 0x3e75fdec10157423 */ /* 0x000fc80000000015 */
[----:B------:R-:W-:Y:S01]  /*0fd0*/  FFMA R21, R16, R21, 0.69314718246459960938 ;  /* 0x3f31721810157423 */ /* 0x000fe20000000015 */
[----:B0-----:R-:W-:-:S03]  /*0fe0*/  FADD R14, R15, R15 ;  /* 0x0000000f0f0e7221 */ /* 0x001fc60000000000 */
[----:B------:R-:W-:Y:S01]  /*0ff0*/  FFMA R21, R16, R21, 1 ;  /* 0x3f80000010157423 */ /* 0x000fe20000000015 */
[----:B------:R-:W-:Y:S01]  /*1000*/  IADD3 R16, PT, PT, R19, 0x7f000000, RZ ;  /* 0x7f00000013107810 */ /* 0x000fe20007ffe0ff */
[----:B------:R-:W-:-:S04]  /*1010*/  IMAD R19, R18, 0x800000, -R19 ;  /* 0x0080000012137824 */ /* 0x000fc800078e0a13 */
[----:B------:R-:W-:-:S04]  /*1020*/  FMUL R16, R21, R16 ;  /* 0x0000001015107220 */ /* 0x000fc80000400000 */
[----:B------:R-:W-:Y:S01]  /*1030*/  FMUL R19, R16, R19 ;  /* 0x0000001310137220 */ /* 0x000fe20000400000 */
[----:B------:R-:W-:Y:S01]  /*1040*/  IMAD.MOV.U32 R16, RZ, RZ, 0x3f800000 ;  /* 0x3f800000ff107424 */ /* 0x000fe200078e00ff */
[----:B------:R-:W-:Y:S01]  /*1050*/  @P1 FSEL R19, RZ, +INF , !P2 ;  /* 0x7f800000ff131808 */ /* 0x000fe20005000000 */
[----:B------:R-:W-:Y:S06]  /*1060*/  @P0 BRA `(.L_x_25) ;  /* 0x0000001000f80947 */ /* 0x000fec0003800000 */
[----:B------:R-:W-:-:S04]  /*1070*/  FSETP.NAN.AND P0, PT, |R17|, |R17|, PT ;  /* 0x400000111100720b */ /* 0x000fc80003f08200 */
[----:B------:R-:W-:-:S13]  /*1080*/  FSETP.NUM.AND P0, PT, |R0|, |R0|, !P0 ;  /* 0x400000000000720b */ /* 0x000fda0004707200 */
[----:B------:R-:W-:Y:S01]  /*1090*/  @!P0 FADD R16, |R0|, R17 ;  /* 0x0000001100108221 */ /* 0x000fe20000000200 */
[----:B------:R-:W-:Y:S06]  /*10a0*/  @!P0 BRA `(.L_x_25) ;  /* 0x0000001000e88947 */ /* 0x000fec0003800000 */
[----:B------:R-:W-:Y:S01]  /*10b0*/  FSETP.NEU.AND P0, PT, |R0|, +INF , PT ;  /* 0x7f8000000000780b */ /* 0x000fe20003f0d200 */
[----:B------:R-:W-:-:S03]  /*10c0*/  FADD R14, R17, -R14 ;  /* 0x8000000e110e7221 */ /* 0x000fc60000000000 */
[----:B------:R-:W-:-:S04]  /*10d0*/  FSETP.NEU.AND P0, PT, |R0|, RZ, P0 ;  /* 0x000000ff0000720b */ /* 0x000fc8000070d200 */
[----:B------:R-:W-:Y:S02]  /*10e0*/  FSETP.GEU.OR P1, PT, R17, RZ, P0 ;  /* 0x000000ff1100720b */ /* 0x000fe4000072e400 */
[----:B------:R-:W-:-:S07]  /*10f0*/  FSETP.NEU.AND P2, PT, |R14|, 1, !P0 ;  /* 0x3f8000000e00780b */ /* 0x000fce000474d200 */
[----:B------:R-:W-:-:S05]  /*1100*/  @!P0 FADD R15, |R0|, |R0| ;  /* 0x40000000000f8221 */ /* 0x000fca0000000200 */
[----:B------:R-:W-:-:S04]  /*1110*/  @!P1 LOP3.LUT R15, R15, 0x7f800000, RZ, 0x3c, !PT ;  /* 0x7f8000000f0f9812 */ /* 0x000fc800078e3cff */
[----:B------:R-:W-:-:S04]  /*1120*/  @P2 LOP3.LUT R15, R15, 0x7fffffff, RZ, 0xc0, !PT ;  /* 0x7fffffff0f0f2812 */ /* 0x000fc800078ec0ff */
[----:B------:R-:W-:Y:S01]  /*1130*/  @!P0 MOV R16, R15 ;  /* 0x0000000f00108202 */ /* 0x000fe20000000f00 */
[----:B------:R-:W-:Y:S06]  /*1140*/  @!P0 BRA `(.L_x_25) ;  /* 0x0000001000c08947 */ /* 0x000fec0003800000 */
[----:B------:R-:W-:Y:S02]  /*1150*/  FSETP.NEU.AND P0, PT, |R17|, +INF , PT ;  /* 0x7f8000001100780b */ /* 0x000fe40003f0d200 */
[----:B------:R-:W-:-:S13]  /*1160*/  FSETP.EQ.AND P1, PT, |R0|, -1, PT ;  /* 0xbf8000000000780b */ /* 0x000fda0003f22200 */
[----:B------:R-:W-:Y:S05]  /*1170*/  @!P0 BRA P1, `(.L_x_25) ;  /* 0x0000001000b48947 */ /* 0x000fea0000800000 */
[----:B------:R-:W-:Y:S01]  /*1180*/  FSETP.GEU.AND P0, PT, |R0|, RZ, PT ;  /* 0x000000ff0000720b */ /* 0x000fe20003f0e200 */
[----:B------:R-:W-:-:S12]  /*1190*/  IMAD.MOV.U32 R16, RZ, RZ, R19 ;  /* 0x000000ffff107224 */ /* 0x000fd800078e0013 */
[----:B------:R-:W-:Y:S05]  /*11a0*/  @P0 BRA `(.L_x_25) ;  /* 0x0000001000a80947 */ /* 0x000fea0003800000 */
[----:B------:R-:W0:Y:S01]  /*11b0*/  FRND.FLOOR R0, R17 ;  /* 0x0000001100007307 */ /* 0x000e220000205000 */
[----:B------:R-:W-:-:S04]  /*11c0*/  FSETP.NEU.AND P0, PT, |R14|, 1, PT ;  /* 0x3f8000000e00780b */ /* 0x000fc80003f0d200 */
[----:B------:R-:W-:Y:S02]  /*11d0*/  FSEL R16, R19, -R19, P0 ;  /* 0x8000001313107208 */ /* 0x000fe40000000000 */
[----:B0-----:R-:W-:-:S04]  /*11e0*/  FSETP.NEU.AND P1, PT, R17, R0, PT ;  /* 0x000000001100720b */ /* 0x001fc80003f2d000 */
[----:B------:R-:W-:Y:S01]  /*11f0*/  FSEL R16, R16, +QNAN , !P1 ;  /* 0x7fffffff10107808 */ /* 0x000fe20004800000 */
[----:B------:R-:W-:Y:S08]  /*1200*/  BRA `(.L_x_25) ;  /* 0x0000001000907947 */ /* 0x000ff00003800000 */
.L_x_530:
[----:B-----5:R-:W-:-:S04]  /*1210*/  FSETP.GE.AND P0, PT, R0, R17, PT ;  /* 0x000000110000720b */ /* 0x020fc80003f06000 */
[----:B------:R-:W-:Y:S01]  /*1220*/  FSEL R16, R0, R17, P0 ;  /* 0x0000001100107208 */ /* 0x000fe20000000000 */
[----:B------:R-:W-:Y:S08]  /*1230*/  BRA `(.L_x_25) ;  /* 0x0000001000847947 */ /* 0x000ff00003800000 */
.L_x_531:
[C---:B-----5:R-:W-:Y:S01]  /*1240*/  FSETP.GTU.AND P0, PT, |R17|.reuse, 9.9999997171806853657e-10, PT ;  /* 0x3089705f1100780b */ /* 0x060fe20003f0c200 */
[----:B------:R-:W-:Y:S01]  /*1250*/  IMAD.MOV.U32 R14, RZ, RZ, 0x3089705f ;  /* 0x3089705fff0e7424 */ /* 0x000fe200078e00ff */
[----:B------:R-:W-:Y:S01]  /*1260*/  FSETP.GEU.AND P1, PT, R17, RZ, PT ;  /* 0x000000ff1100720b */ /* 0x000fe20003f2e000 */
[----:B------:R-:W-:Y:S10]  /*1270*/  BSSY.RECONVERGENT B1, `(.L_x_26) ;  /* 0x000000d000017945 */ /* 0x000ff40003800200 */
[----:B------:R-:W-:-:S04]  /*1280*/  @!P0 FSEL R17, -R14, 9.9999997171806853657e-10, !P1 ;  /* 0x3089705f0e118808 */ /* 0x000fc80004800100 */
[----:B------:R-:W0:Y:S08]  /*1290*/  MUFU.RCP R14, R17 ;  /* 0x00000011000e7308 */ /* 0x000e300000001000 */
[----:B------:R-:W1:Y:S01]  /*12a0*/  FCHK P0, R0, R17 ;  /* 0x0000001100007302 */ /* 0x000e620000000000 */
[----:B0-----:R-:W-:-:S04]  /*12b0*/  FFMA R15, -R17, R14, 1 ;  /* 0x3f800000110f7423 */ /* 0x001fc8000000010e */
[----:B------:R-:W-:-:S04]  /*12c0*/  FFMA R15, R14, R15, R14 ;  /* 0x0000000f0e0f7223 */ /* 0x000fc8000000000e */
[----:B------:R-:W-:-:S04]  /*12d0*/  FFMA R14, R0, R15, RZ ;  /* 0x0000000f000e7223 */ /* 0x000fc800000000ff */
[----:B------:R-:W-:-:S04]  /*12e0*/  FFMA R16, -R17, R14, R0 ;  /* 0x0000000e11107223 */ /* 0x000fc80000000100 */
[----:B------:R-:W-:Y:S01]  /*12f0*/  FFMA R16, R15, R16, R14 ;  /* 0x000000100f107223 */ /* 0x000fe2000000000e */
[----:B-1----:R-:W-:Y:S06]  /*1300*/  @!P0 BRA `(.L_x_27) ;  /* 0x00000000000c8947 */ /* 0x002fec0003800000 */
[----:B------:R-:W-:Y:S02]  /*1310*/  MOV R15, R17 ;  /* 0x00000011000f7202 */ /* 0x000fe40000000f00 */
[----:B------:R-:W-:-:S07]  /*1320*/  MOV R14, 0x1340 ;  /* 0x00001340000e7802 */ /* 0x000fce0000000f00 */
[----:B------:R-:W-:Y:S05]  /*1330*/  CALL.REL.NOINC `($__internal_3_$__cuda_sm3x_div_rn_noftz_f32_slowpath) ;  /* 0x0000005400047944 */ /* 0x000fea0003c00000 */
.L_x_27:
[----:B------:R-:W-:Y:S05]  /*1340*/  BSYNC.RECONVERGENT B1 ;  /* 0x0000000000017941 */ /* 0x000fea0003800200 */
.L_x_26:
[----:B------:R-:W-:Y:S05]  /*1350*/  BRA `(.L_x_25) ;  /* 0x00000010003c7947 */ /* 0x000fea0003800000 */
.L_x_24:
[----:B------:R-:W-:-:S13]  /*1360*/  ISETP.GT.AND P0, PT, R18, 0xb, PT ;  /* 0x0000000b1200780c */ /* 0x000fda0003f04270 */
[----:B------:R-:W-:Y:S05]  /*1370*/  @P0 BRA `(.L_x_28) ;  /* 0x00000008008c0947 */ /* 0x000fea0003800000 */
[----:B------:R-:W-:-:S05]  /*1380*/  IMAD.MOV.U32 R15, RZ, RZ, -0xa ;  /* 0xfffffff6ff0f7424 */ /* 0x000fca00078e00ff */
[----:B------:R-:W-:-:S05]  /*1390*/  VIADDMNMX.U32 R18, R18, R15, 0x2, PT ;  /* 0x0000000212127446 */ /* 0x000fca000380000f */
[----:B------:R-:W-:-:S04]  /*13a0*/  IMAD.SHL.U32 R18, R18, 0x4, RZ ;  /* 0x0000000412127824 */ /* 0x000fc800078e00ff */
[----:B------:R-:W0:Y:S02]  /*13b0*/  LDC R14, c[0x2][R18+0x30] ;  /* 0x00800c00120e7b82 */ /* 0x000e240000000800 */
[----:B0-----:R-:W-:-:S04]  /*13c0*/  SHF.R.S32.HI R15, RZ, 0x1f, R14 ;  /* 0x0000001fff0f7819 */ /* 0x001fc8000001140e */
.L_x_534:
[----:B------:R-:W-:Y:S05]  /*13d0*/  BRX R14 -0x13e0                                                                       (*"BRANCH_TARGETS .L_x_535,.L_x_536,.L_x_25"*) ;  /* 0xffffffec0e087949 */ /* 0x000fea000383ffff */
.L_x_536:
[C---:B-----5:R-:W-:Y:S01]  /*13e0*/  FMUL R14, R0.reuse, 0.63661974668502807617 ;  /* 0x3f22f983000e7820 */ /* 0x060fe20000400000 */
[----:B------:R-:W-:Y:S01]  /*13f0*/  FSETP.GE.AND P0, PT, |R0|, 105615, PT ;  /* 0x47ce47800000780b */ /* 0x000fe20003f06200 */
[----:B------:R-:W-:Y:S02]  /*1400*/  BSSY.RECONVERGENT B1, `(.L_x_29) ;  /* 0x0000039000017945 */ /* 0x000fe40003800200 */
[----:B------:R-:W0:Y:S02]  /*1410*/  F2I.NTZ R19, R14 ;  /* 0x0000000e00137305 */ /* 0x000e240000203100 */
[----:B0-----:R-:W-:-:S05]  /*1420*/  I2FP.F32.S32 R15, R19 ;  /* 0x00000013000f7245 */ /* 0x001fca0000201400 */
[----:B------:R-:W-:-:S04]  /*1430*/  FFMA R16, R15, -1.5707962512969970703, R0 ;  /* 0xbfc90fda0f107823 */ /* 0x000fc80000000000 */
[----:B------:R-:W-:-:S04]  /*1440*/  FFMA R16, R15, -7.5497894158615963534e-08, R16 ;  /* 0xb3a221680f107823 */ /* 0x000fc80000000010 */
[----:B------:R-:W-:Y:S01]  /*1450*/  FFMA R15, R15, -5.3903029534742383927e-15, R16 ;  /* 0xa7c234c50f0f7823 */ /* 0x000fe20000000010 */
[----:B------:R-:W-:Y:S06]  /*1460*/  @!P0 BRA `(.L_x_30) ;  /* 0x0000000000c88947 */ /* 0x000fec0003800000 */
[----:B------:R-:W-:-:S13]  /*1470*/  FSETP.NEU.AND P0, PT, |R0|, +INF , PT ;  /* 0x7f8000000000780b */ /* 0x000fda0003f0d200 */
[----:B------:R-:W-:Y:S01]  /*1480*/  @!P0 FMUL R15, RZ, R0 ;  /* 0x00000000ff0f8220 */ /* 0x000fe20000400000 */
[----:B------:R-:W-:Y:S01]  /*1490*/  @!P0 MOV R19, RZ ;  /* 0x000000ff00138202 */ /* 0x000fe20000000f00 */
[----:B------:R-:W-:Y:S06]  /*14a0*/  @!P0 BRA `(.L_x_30) ;  /* 0x0000000000b88947 */ /* 0x000fec0003800000 */
[----:B------:R-:W0:Y:S01]  /*14b0*/  LDC.64 R14, c[0x4][RZ] ;  /* 0x01000000ff0e7b82 */ /* 0x000e220000000a00 */
[----:B------:R-:W-:Y:S01]  /*14c0*/  IMAD.SHL.U32 R16, R0, 0x100, RZ ;  /* 0x0000010000107824 */ /* 0x000fe200078e00ff */
[----:B------:R-:W-:Y:S01]  /*14d0*/  CS2R R20, SRZ ;  /* 0x0000000000147805 */ /* 0x000fe2000001ff00 */
[----:B------:R-:W-:-:S03]  /*14e0*/  UMOV UR4, URZ ;  /* 0x000000ff00047c82 */ /* 0x000fc60008000000 */
[----:B------:R-:W-:-:S07]  /*14f0*/  LOP3.LUT R25, R16, 0x80000000, RZ, 0xfc, !PT ;  /* 0x8000000010197812 */ /* 0x000fce00078efcff */
.L_x_31:
[----:B0-----:R-:W-:-:S05]  /*1500*/  IMAD.WIDE.U32 R18, R21, 0x4, R14 ;  /* 0x0000000415127825 */ /* 0x001fca00078e000e */
[----:B------:R-:W2:Y:S01]  /*1510*/  LDG.E.CONSTANT R16, desc[UR6][R18.64] ;  /* 0x0000000612107981 */ /* 0x000ea2000c1e9900 */
[C---:B-1----:R-:W-:Y:S01]  /*1520*/  IMAD R22, R21.reuse, 0x4, R1 ;  /* 0x0000000415167824 */ /* 0x042fe200078e0201 */
[----:B------:R-:W-:-:S04]  /*1530*/  IADD3 R21, PT, PT, R21, 0x1, RZ ;  /* 0x0000000115157810 */ /* 0x000fc80007ffe0ff */
[----:B------:R-:W-:Y:S01]  /*1540*/  ISETP.NE.AND P0, PT, R21, 0x6, PT ;  /* 0x000000061500780c */ /* 0x000fe20003f05270 */
[----:B--2---:R-:W-:-:S03]  /*1550*/  IMAD.WIDE.U32 R16, R16, R25, RZ ;  /* 0x0000001910107225 */ /* 0x004fc600078e00ff */
[----:B------:R-:W-:-:S04]  /*1560*/  IADD3 R23, P1, PT, R16, R20, RZ ;  /* 0x0000001410177210 */ /* 0x000fc80007f3e0ff */
[----:B------:R-:W-:Y:S01]  /*1570*/  IADD3.X R20, PT, PT, R17, UR4, RZ, P1, !PT ;  /* 0x0000000411147c10 */ /* 0x000fe20008ffe4ff */
[----:B------:R1:W-:Y:S04]  /*1580*/  STL [R22], R23 ;  /* 0x0000001716007387 */ /* 0x0003e80000100800 */
[----:B------:R-:W-:Y:S05]  /*1590*/  @P0 BRA `(.L_x_31) ;  /* 0xfffffffc00d80947 */ /* 0x000fea000383ffff */
[----:B------:R-:W-:Y:S01]  /*15a0*/  SHF.R.U32.HI R16, RZ, 0x17, R0 ;  /* 0x00000017ff107819 */ /* 0x000fe20000011600 */
[----:B------:R0:W-:Y:S03]  /*15b0*/  STL [R1+0x18], R20 ;  /* 0x0000181401007387 */ /* 0x0001e60000100800 */
[C---:B------:R-:W-:Y:S02]  /*15c0*/  LOP3.LUT R14, R16.reuse, 0xe0, RZ, 0xc0, !PT ;  /* 0x000000e0100e7812 */ /* 0x040fe400078ec0ff */
[----:B------:R-:W-:-:S03]  /*15d0*/  LOP3.LUT P0, RZ, R16, 0x1f, RZ, 0xc0, !PT ;  /* 0x0000001f10ff7812 */ /* 0x000fc6000780c0ff */
[----:B------:R-:W-:-:S05]  /*15e0*/  VIADD R14, R14, 0xffffff80 ;  /* 0xffffff800e0e7836 */ /* 0x000fca0000000000 */
[----:B------:R-:W-:-:S05]  /*15f0*/  SHF.R.U32.HI R14, RZ, 0x5, R14 ;  /* 0x00000005ff0e7819 */ /* 0x000fca000001160e */
[----:B------:R-:W-:-:S05]  /*1600*/  IMAD R17, R14, -0x4, R1 ;  /* 0xfffffffc0e117824 */ /* 0x000fca00078e0201 */
[----:B------:R-:W2:Y:S04]  /*1610*/  LDL R18, [R17+0x18] ;  /* 0x0000180011127983 */ /* 0x000ea80000100800 */
[----:B------:R-:W2:Y:S04]  /*1620*/  LDL R15, [R17+0x14] ;  /* 0x00001400110f7983 */ /* 0x000ea80000100800 */
[----:B------:R-:W3:Y:S01]  /*1630*/  @P0 LDL R14, [R17+0x10] ;  /* 0x00001000110e0983 */ /* 0x000ee20000100800 */
[----:B------:R-:W-:Y:S01]  /*1640*/  LOP3.LUT R16, R16, 0x1f, RZ, 0xc0, !PT ;  /* 0x0000001f10107812 */ /* 0x000fe200078ec0ff */
[----:B------:R-:W-:Y:S01]  /*1650*/  UMOV UR4, 0x54442d19 ;  /* 0x54442d1900047882 */ /* 0x000fe20000000000 */
[----:B------:R-:W-:-:S02]  /*1660*/  UMOV UR5, 0x3bf921fb ;  /* 0x3bf921fb00057882 */ /* 0x000fc40000000000 */
[-C--:B--2---:R-:W-:Y:S02]  /*1670*/  @P0 SHF.L.W.U32.HI R18, R15, R16.reuse, R18 ;  /* 0x000000100f120219 */ /* 0x084fe40000010e12 */
[----:B---3--:R-:W-:Y:S02]  /*1680*/  @P0 SHF.L.W.U32.HI R15, R14, R16, R15 ;  /* 0x000000100e0f0219 */ /* 0x008fe40000010e0f */
[----:B------:R-:W-:Y:S02]  /*1690*/  ISETP.GE.AND P0, PT, R0, RZ, PT ;  /* 0x000000ff0000720c */ /* 0x000fe40003f06270 */
[C-C-:B------:R-:W-:Y:S01]  /*16a0*/  SHF.L.W.U32.HI R19, R15.reuse, 0x2, R18.reuse ;  /* 0x000000020f137819 */ /* 0x140fe20000010e12 */
[----:B------:R-:W-:Y:S01]  /*16b0*/  IMAD.SHL.U32 R15, R15, 0x4, RZ ;  /* 0x000000040f0f7824 */ /* 0x000fe200078e00ff */
[----:B------:R-:W-:Y:S02]  /*16c0*/  SHF.R.U32.HI R18, RZ, 0x1e, R18 ;  /* 0x0000001eff127819 */ /* 0x000fe40000011612 */
[----:B------:R-:W-:-:S02]  /*16d0*/  SHF.R.S32.HI R16, RZ, 0x1f, R19 ;  /* 0x0000001fff107819 */ /* 0x000fc40000011413 */
[C---:B------:R-:W-:Y:S02]  /*16e0*/  LOP3.LUT R0, R19.reuse, R0, RZ, 0x3c, !PT ;  /* 0x0000000013007212 */ /* 0x040fe400078e3cff */
[C---:B------:R-:W-:Y:S02]  /*16f0*/  LOP3.LUT R14, R16.reuse, R15, RZ, 0x3c, !PT ;  /* 0x0000000f100e7212 */ /* 0x040fe400078e3cff */
[----:B------:R-:W-:Y:S02]  /*1700*/  LOP3.LUT R15, R16, R19, RZ, 0x3c, !PT ;  /* 0x00000013100f7212 */ /* 0x000fe400078e3cff */
[----:B------:R-:W-:Y:S02]  /*1710*/  LEA.HI R19, R19, R18, RZ, 0x1 ;  /* 0x0000001213137211 */ /* 0x000fe400078f08ff */
[----:B------:R-:W-:Y:S02]  /*1720*/  ISETP.GE.AND P1, PT, R0, RZ, PT ;  /* 0x000000ff0000720c */ /* 0x000fe40003f26270 */
[----:B------:R-:W2:Y:S01]  /*1730*/  I2F.F64.S64 R14, R14 ;  /* 0x0000000e000e7312 */ /* 0x000ea20000301c00 */
[----:B------:R-:W-:-:S05]  /*1740*/  IADD3 R0, PT, PT, -R19, RZ, RZ ;  /* 0x000000ff13007210 */ /* 0x000fca0007ffe1ff */
[----:B------:R-:W-:Y:S01]  /*1750*/  @!P0 IMAD.MOV.U32 R19, RZ, RZ, R0 ;  /* 0x000000ffff138224 */ /* 0x000fe200078e0000 */
[----:B--2---:R-:W-:-:S10]  /*1760*/  DMUL R16, R14, UR4 ;  /* 0x000000040e107c28 */ /* 0x004fd40008000000 */
[----:B------:R-:W2:Y:S02]  /*1770*/  F2F.F32.F64 R16, R16 ;  /* 0x0000001000107310 */ /* 0x000ea40000301000 */
[----:B0-2---:R-:W-:-:S07]  /*1780*/  FSEL R15, -R16, R16, !P1 ;  /* 0x00000010100f7208 */ /* 0x005fce0004800100 */
.L_x_30:
[----:B------:R-:W-:Y:S05]  /*1790*/  BSYNC.RECONVERGENT B1 ;  /* 0x0000000000017941 */ /* 0x000fea0003800200 */
.L_x_29:
[----:B------:R-:W-:Y:S02]  /*17a0*/  IMAD.MOV.U32 R0, RZ, RZ, 0x37cbac00 ;  /* 0x37cbac00ff007424 */ /* 0x000fe400078e00ff */
[----:B------:R-:W-:Y:S01]  /*17b0*/  FMUL R17, R15, R15 ;  /* 0x0000000f0f117220 */ /* 0x000fe20000400000 */
[C---:B------:R-:W-:Y:S01]  /*17c0*/  LOP3.LUT R14, R19.reuse, 0x1, RZ, 0xc0, !PT ;  /* 0x00000001130e7812 */ /* 0x040fe200078ec0ff */
[----:B------:R-:W-:Y:S02]  /*17d0*/  VIADD R19, R19, 0x1 ;  /* 0x0000000113137836 */ /* 0x000fe40000000000 */
[----:B------:R-:W-:Y:S01]  /*17e0*/  FFMA R0, R17, R0, -0.0013887860113754868507 ;  /* 0xbab607ed11007423 */ /* 0x000fe20000000000 */
[----:B------:R-:W-:Y:S01]  /*17f0*/  ISETP.NE.U32.AND P0, PT, R14, 0x1, PT ;  /* 0x000000010e00780c */ /* 0x000fe20003f05070 */
[----:B------:R-:W-:Y:S01]  /*1800*/  IMAD.MOV.U32 R18, RZ, RZ, 0x3e2aaaa8 ;  /* 0x3e2aaaa8ff127424 */ /* 0x000fe200078e00ff */
[----:B------:R-:W-:Y:S02]  /*1810*/  MOV R14, 0x3c0885e4 ;  /* 0x3c0885e4000e7802 */ /* 0x000fe40000000f00 */
[----:B------:R-:W-:-:S02]  /*1820*/  FSEL R0, R0, -0.00019574658654164522886, P0 ;  /* 0xb94d415300007808 */ /* 0x000fc40000000000 */
[----:B------:R-:W-:Y:S02]  /*1830*/  FSEL R14, R14, 0.041666727513074874878, !P0 ;  /* 0x3d2aaabb0e0e7808 */ /* 0x000fe40004000000 */
[----:B------:R-:W-:Y:S02]  /*1840*/  LOP3.LUT P1, RZ, R19, 0x2, RZ, 0xc0, !PT ;  /* 0x0000000213ff7812 */ /* 0x000fe4000782c0ff */
[----:B------:R-:W-:Y:S01]  /*1850*/  FSEL R16, R15, 1, !P0 ;  /* 0x3f8000000f107808 */ /* 0x000fe20004000000 */
[----:B------:R-:W-:Y:S01]  /*1860*/  FFMA R0, R17, R0, R14 ;  /* 0x0000000011007223 */ /* 0x000fe2000000000e */
[----:B------:R-:W-:-:S03]  /*1870*/  FSEL R19, -R18, -0.4999999701976776123, !P0 ;  /* 0xbeffffff12137808 */ /* 0x000fc60004000100 */
[C---:B------:R-:W-:Y:S02]  /*1880*/  FFMA R15, R17.reuse, R16, RZ ;  /* 0x00000010110f7223 */ /* 0x040fe400000000ff */
[----:B------:R-:W-:-:S04]  /*1890*/  FFMA R0, R17, R0, R19 ;  /* 0x0000000011007223 */ /* 0x000fc80000000013 */
[----:B------:R-:W-:-:S04]  /*18a0*/  FFMA R16, R15, R0, R16 ;  /* 0x000000000f107223 */ /* 0x000fc80000000010 */
[----:B------:R-:W-:Y:S01]  /*18b0*/  @P1 FADD R16, RZ, -R16 ;  /* 0x80000010ff101221 */ /* 0x000fe20000000000 */
[----:B------:R-:W-:Y:S06]  /*18c0*/  BRA `(.L_x_25) ;  /* 0x0000000800e07947 */ /* 0x000fec0003800000 */
.L_x_535:
[C---:B-----5:R-:W-:Y:S01]  /*18d0*/  FMUL R19, R0.reuse, 0.63661974668502807617 ;  /* 0x3f22f98300137820 */ /* 0x060fe20000400000 */
[----:B------:R-:W-:Y:S01]  /*18e0*/  FSETP.GE.AND P0, PT, |R0|, 105615, PT ;  /* 0x47ce47800000780b */ /* 0x000fe20003f06200 */
[----:B------:R-:W-:Y:S04]  /*18f0*/  BSSY.RECONVERGENT B1, `(.L_x_32) ;  /* 0x0000039000017945 */ /* 0x000fe80003800200 */
        /* <DEDUP_REMOVED lines=15> */
.L_x_34:
        /* <DEDUP_REMOVED lines=22> */
[----:B------:R-:W-:Y:S01]  /*1b50*/  UMOV UR5, 0x3bf921fb ;  /* 0x3bf921fb00057882 */ /* 0x000fe20000000000 */
[----:B------:R-:W-:-:S02]  /*1b60*/  ISETP.GE.AND P1, PT, R0, RZ, PT ;  /* 0x000000ff0000720c */ /* 0x000fc40003f26270 */
[-C--:B--2---:R-:W-:Y:S02]  /*1b70*/  @P0 SHF.L.W.U32.HI R18, R15, R16.reuse, R18 ;  /* 0x000000100f120219 */ /* 0x084fe40000010e12 */
[----:B---3--:R-:W-:-:S04]  /*1b80*/  @P0 SHF.L.W.U32.HI R15, R14, R16, R15 ;  /* 0x000000100e0f0219 */ /* 0x008fc80000010e0f */
[C-C-:B------:R-:W-:Y:S01]  /*1b90*/  SHF.L.W.U32.HI R19, R15.reuse, 0x2, R18.reuse ;  /* 0x000000020f137819 */ /* 0x140fe20000010e12 */
[----:B------:R-:W-:Y:S01]  /*1ba0*/  IMAD.SHL.U32 R15, R15, 0x4, RZ ;  /* 0x000000040f0f7824 */ /* 0x000fe200078e00ff */
[----:B------:R-:W-:Y:S02]  /*1bb0*/  SHF.R.U32.HI R18, RZ, 0x1e, R18 ;  /* 0x0000001eff127819 */ /* 0x000fe40000011612 */
[----:B------:R-:W-:Y:S02]  /*1bc0*/  SHF.R.S32.HI R16, RZ, 0x1f, R19 ;  /* 0x0000001fff107819 */ /* 0x000fe40000011413 */
[----:B------:R-:W-:Y:S02]  /*1bd0*/  LOP3.LUT R0, R19, R0, RZ, 0x3c, !PT ;  /* 0x0000000013007212 */ /* 0x000fe400078e3cff */
[C---:B------:R-:W-:Y:S02]  /*1be0*/  LOP3.LUT R14, R16.reuse, R15, RZ, 0x3c, !PT ;  /* 0x0000000f100e7212 */ /* 0x040fe400078e3cff */
[----:B------:R-:W-:-:S02]  /*1bf0*/  LOP3.LUT R15, R16, R19, RZ, 0x3c, !PT ;  /* 0x00000013100f7212 */ /* 0x000fc400078e3cff */
        /* <DEDUP_REMOVED lines=8> */
.L_x_33:
[----:B------:R-:W-:Y:S05]  /*1c80*/  BSYNC.RECONVERGENT B1 ;  /* 0x0000000000017941 */ /* 0x000fea0003800200 */
.L_x_32:
[----:B------:R-:W-:Y:S02]  /*1c90*/  IMAD.MOV.U32 R0, RZ, RZ, 0x37cbac00 ;  /* 0x37cbac00ff007424 */ /* 0x000fe400078e00ff */
[----:B------:R-:W-:Y:S01]  /*1ca0*/  FMUL R15, R14, R14 ;  /* 0x0000000e0e0f7220 */ /* 0x000fe20000400000 */
[----:B------:R-:W-:Y:S01]  /*1cb0*/  LOP3.LUT R16, R19, 0x1, RZ, 0xc0, !PT ;  /* 0x0000000113107812 */ /* 0x000fe200078ec0ff */
[----:B------:R-:W-:Y:S01]  /*1cc0*/  IMAD.MOV.U32 R17, RZ, RZ, 0x3e2aaaa8 ;  /* 0x3e2aaaa8ff117424 */ /* 0x000fe200078e00ff */
[----:B------:R-:W-:Y:S01]  /*1cd0*/  MOV R18, 0x3c0885e4 ;  /* 0x3c0885e400127802 */ /* 0x000fe20000000f00 */
[----:B------:R-:W-:Y:S01]  /*1ce0*/  FFMA R0, R15, R0, -0.0013887860113754868507 ;  /* 0xbab607ed0f007423 */ /* 0x000fe20000000000 */
[----:B------:R-:W-:Y:S02]  /*1cf0*/  ISETP.NE.U32.AND P0, PT, R16, 0x1, PT ;  /* 0x000000011000780c */ /* 0x000fe40003f05070 */
[----:B------:R-:W-:Y:S02]  /*1d00*/  LOP3.LUT P1, RZ, R19, 0x2, RZ, 0xc0, !PT ;  /* 0x0000000213ff7812 */ /* 0x000fe4000782c0ff */
[----:B------:R-:W-:-:S02]  /*1d10*/  FSEL R0, R0, -0.00019574658654164522886, !P0 ;  /* 0xb94d415300007808 */ /* 0x000fc40004000000 */
[----:B------:R-:W-:Y:S02]  /*1d20*/  FSEL R18, R18, 0.041666727513074874878, P0 ;  /* 0x3d2aaabb12127808 */ /* 0x000fe40000000000 */
[----:B------:R-:W-:Y:S02]  /*1d30*/  FSEL R16, R14, 1, P0 ;  /* 0x3f8000000e107808 */ /* 0x000fe40000000000 */
[----:B------:R-:W-:Y:S01]  /*1d40*/  FSEL R19, -R17, -0.4999999701976776123, P0 ;  /* 0xbeffffff11137808 */ /* 0x000fe20000000100 */
[C---:B------:R-:W-:Y:S02]  /*1d50*/  FFMA R0, R15.reuse, R0, R18 ;  /* 0x000000000f007223 */ /* 0x040fe40000000012 */
[C---:B------:R-:W-:Y:S02]  /*1d60*/  FFMA R17, R15.reuse, R16, RZ ;  /* 0x000000100f117223 */ /* 0x040fe400000000ff */
[----:B------:R-:W-:-:S04]  /*1d70*/  FFMA R0, R15, R0, R19 ;  /* 0x000000000f007223 */ /* 0x000fc80000000013 */
[----:B------:R-:W-:-:S04]  /*1d80*/  FFMA R16, R17, R0, R16 ;  /* 0x0000000011107223 */ /* 0x000fc80000000010 */
[----:B------:R-:W-:Y:S01]  /*1d90*/  @P1 FADD R16, RZ, -R16 ;  /* 0x80000010ff101221 */ /* 0x000fe20000000000 */
[----:B------:R-:W-:Y:S06]  /*1da0*/  BRA `(.L_x_25) ;  /* 0x0000000400a87947 */ /* 0x000fec0003800000 */
.L_x_28:
[----:B------:R-:W-:-:S05]  /*1db0*/  IMAD.MOV.U32 R15, RZ, RZ, -0xc ;  /* 0xfffffff4ff0f7424 */ /* 0x000fca00078e00ff */
[----:B------:R-:W-:-:S04]  /*1dc0*/  VIADDMNMX.U32 R18, R18, R15, 0x2, PT ;  /* 0x0000000212127446 */ /* 0x000fc8000380000f */
[----:B------:R-:W-:-:S04]  /*1dd0*/  SHF.L.U32 R18, R18, 0x2, RZ ;  /* 0x0000000212127819 */ /* 0x000fc800000006ff */
[----:B------:R-:W0:Y:S02]  /*1de0*/  LDC R14, c[0x2][R18+0x3c] ;  /* 0x00800f00120e7b82 */ /* 0x000e240000000800 */
[----:B0-----:R-:W-:-:S04]  /*1df0*/  SHF.R.S32.HI R15, RZ, 0x1f, R14 ;  /* 0x0000001fff0f7819 */ /* 0x001fc8000001140e */
.L_x_538:
[----:B------:R-:W-:Y:S05]  /*1e00*/  BRX R14 -0x1e10                                                                       (*"BRANCH_TARGETS .L_x_539,.L_x_540,.L_x_25"*) ;  /* 0xffffffe00e7c7949 */ /* 0x000fea000383ffff */
.L_x_540:
[C---:B-----5:R-:W-:Y:S01]  /*1e10*/  FMUL R14, |R0|.reuse, 1.4426950216293334961 ;  /* 0x3fb8aa3b000e7820 */ /* 0x060fe20000400200 */
[----:B------:R-:W-:Y:S02]  /*1e20*/  IMAD.MOV.U32 R15, RZ, RZ, 0x42fc0000 ;  /* 0x42fc0000ff0f7424 */ /* 0x000fe400078e00ff */
[----:B------:R-:W-:Y:S02]  /*1e30*/  HFMA2 R17, -RZ, RZ, 0.389892578125, 0.0002090930938720703125 ;  /* 0x363d0adaff117431 */ /* 0x000fe400000001ff */
[----:B------:R-:W-:Y:S01]  /*1e40*/  FMUL R18, R0, R0 ;  /* 0x0000000000127220 */ /* 0x000fe20000400000 */
[----:B------:R-:W0:Y:S03]  /*1e50*/  FRND.TRUNC R14, R14 ;  /* 0x0000000e000e7307 */ /* 0x000e26000020d000 */
[----:B------:R-:W-:-:S04]  /*1e60*/  FFMA R17, R18, R17, 0.00019836159481201320887 ;  /* 0x394fff4912117423 */ /* 0x000fc80000000011 */
[----:B------:R-:W-:-:S04]  /*1e70*/  FFMA R19, R18, R17, 0.0083333496004343032837 ;  /* 0x3c08889a12137423 */ /* 0x000fc80000000011 */
[----:B------:R-:W-:Y:S01]  /*1e80*/  FFMA R19, R18, R19, 0.16666667163372039795 ;  /* 0x3e2aaaab12137423 */ /* 0x000fe20000000013 */
[----:B0-----:R-:W-:Y:S02]  /*1e90*/  FSETP.GT.AND P0, PT, |R14|, 126, PT ;  /* 0x42fc00000e00780b */ /* 0x001fe40003f04200 */
[----:B------:R-:W-:Y:S01]  /*1ea0*/  LOP3.LUT R15, R15, 0x80000000, R14, 0xb8, !PT ;  /* 0x800000000f0f7812 */ /* 0x000fe200078eb80e */
[----:B------:R-:W-:-:S03]  /*1eb0*/  FMUL R19, R18, R19 ;  /* 0x0000001312137220 */ /* 0x000fc60000400000 */
[----:B------:R-:W-:Y:S02]  /*1ec0*/  FSEL R15, R15, R14, P0 ;  /* 0x0000000e0f0f7208 */ /* 0x000fe40000000000 */
[----:B------:R-:W-:-:S03]  /*1ed0*/  FSETP.GE.AND P0, PT, |R0|, 1, PT ;  /* 0x3f8000000000780b */ /* 0x000fc60003f06200 */
[----:B------:R-:W-:-:S04]  /*1ee0*/  FFMA R16, R15, -0.69314718246459960938, |R0| ;  /* 0xbf3172180f107823 */ /* 0x000fc80000000400 */
[C---:B------:R-:W-:Y:S01]  /*1ef0*/  FFMA R16, R15.reuse, 1.9046542121259335545e-09, R16 ;  /* 0x3102e3080f107823 */ /* 0x040fe20000000010 */
[----:B------:R-:W-:-:S03]  /*1f00*/  FADD R15, R15, 12583037 ;  /* 0x4b40007d0f0f7421 */ /* 0x000fc60000000000 */
[----:B------:R-:W-:Y:S01]  /*1f10*/  FMUL R16, R16, 1.4426950216293334961 ;  /* 0x3fb8aa3b10107820 */ /* 0x000fe20000400000 */
[----:B------:R-:W-:-:S05]  /*1f20*/  IMAD.SHL.U32 R15, R15, 0x800000, RZ ;  /* 0x008000000f0f7824 */ /* 0x000fca00078e00ff */
[----:B------:R-:W0:Y:S02]  /*1f30*/  MUFU.EX2 R16, R16 ;  /* 0x0000001000107308 */ /* 0x000e240000000800 */
[----:B0-----:R-:W-:-:S06]  /*1f40*/  FMUL R15, R15, R16 ;  /* 0x000000100f0f7220 */ /* 0x001fcc0000400000 */
[----:B------:R-:W0:Y:S02]  /*1f50*/  MUFU.RCP R14, R15 ;  /* 0x0000000f000e7308 */ /* 0x000e240000001000 */
[----:B0-----:R-:W-:-:S04]  /*1f60*/  FMUL.FTZ R14, R14, -0.125 ;  /* 0xbe0000000e0e7820 */ /* 0x001fc80000410000 */
[----:B------:R-:W-:-:S05]  /*1f70*/  FFMA R17, R15, 2, R14 ;  /* 0x400000000f117823 */ /* 0x000fca000000000e */
[--C-:B------:R-:W-:Y:S01]  /*1f80*/  LOP3.LUT R16, R17, 0x80000000, R0.reuse, 0xb8, !PT ;  /* 0x8000000011107812 */ /* 0x100fe200078eb800 */
[----:B------:R-:W-:Y:S01]  /*1f90*/  @!P0 FFMA R16, R0, R19, R0 ;  /* 0x0000001300108223 */ /* 0x000fe20000000000 */
[----:B------:R-:W-:Y:S06]  /*1fa0*/  BRA `(.L_x_25) ;  /* 0x0000000400287947 */ /* 0x000fec0003800000 */
.L_x_539:
        /* <DEDUP_REMOVED lines=11> */
[----:B------:R-:W-:Y:S01]  /*2060*/  @!P0 IMAD.MOV.U32 R19, RZ, RZ, RZ ;  /* 0x000000ffff138224 */ /* 0x000fe200078e00ff */
[----:B------:R-:W-:Y:S06]  /*2070*/  @!P0 BRA `(.L_x_36) ;  /* 0x0000000000b88947 */ /* 0x000fec0003800000 */
[----:B------:R-:W0:Y:S01]  /*2080*/  LDC.64 R14, c[0x4][RZ] ;  /* 0x01000000ff0e7b82 */ /* 0x000e220000000a00 */
[----:B------:R-:W-:Y:S01]  /*2090*/  IMAD.SHL.U32 R16, R0, 0x100, RZ ;  /* 0x0000010000107824 */ /* 0x000fe200078e00ff */
[----:B------:R-:W-:Y:S01]  /*20a0*/  CS2R R20, SRZ ;  /* 0x0000000000147805 */ /* 0x000fe2000001ff00 */
[----:B------:R-:W-:-:S03]  /*20b0*/  UMOV UR4, URZ ;  /* 0x000000ff00047c82 */ /* 0x000fc60008000000 */
[----:B------:R-:W-:-:S07]  /*20c0*/  LOP3.LUT R25, R16, 0x80000000, RZ, 0xfc, !PT ;  /* 0x8000000010197812 */ /* 0x000fce00078efcff */
.L_x_37:
[----:B0-----:R-:W-:-:S05]  /*20d0*/  IMAD.WIDE.U32 R18, R21, 0x4, R14 ;  /* 0x0000000415127825 */ /* 0x001fca00078e000e */
[----:B------:R-:W2:Y:S01]  /*20e0*/  LDG.E.CONSTANT R16, desc[UR6][R18.64] ;  /* 0x0000000612107981 */ /* 0x000ea2000c1e9900 */
[C---:B-1----:R-:W-:Y:S01]  /*20f0*/  LEA R22, R21.reuse, R1, 0x2 ;  /* 0x0000000115167211 */ /* 0x042fe200078e10ff */
[----:B------:R-:W-:-:S05]  /*2100*/  VIADD R21, R21, 0x1 ;  /* 0x0000000115157836 */ /* 0x000fca0000000000 */
        /* <DEDUP_REMOVED lines=22> */
[C-C-:B------:R-:W-:Y:S02]  /*2270*/  SHF.L.W.U32.HI R19, R15.reuse, 0x2, R18.reuse ;  /* 0x000000020f137819 */ /* 0x140fe40000010e12 */
[----:B------:R-:W-:Y:S02]  /*2280*/  SHF.L.U32 R15, R15, 0x2, RZ ;  /* 0x000000020f0f7819 */ /* 0x000fe400000006ff */
[----:B------:R-:W-:Y:S02]  /*2290*/  SHF.R.S32.HI R16, RZ, 0x1f, R19 ;  /* 0x0000001fff107819 */ /* 0x000fe40000011413 */
[----:B------:R-:W-:Y:S02]  /*22a0*/  SHF.R.U32.HI R18, RZ, 0x1e, R18 ;  /* 0x0000001eff127819 */ /* 0x000fe40000011612 */
[C---:B------:R-:W-:Y:S02]  /*22b0*/  LOP3.LUT R14, R16.reuse, R15, RZ, 0x3c, !PT ;  /* 0x0000000f100e7212 */ /* 0x040fe400078e3cff */
[----:B------:R-:W-:-:S02]  /*22c0*/  LOP3.LUT R15, R16, R19, RZ, 0x3c, !PT ;  /* 0x00000013100f7212 */ /* 0x000fc400078e3cff */
[C---:B------:R-:W-:Y:S02]  /*22d0*/  LOP3.LUT R0, R19.reuse, R0, RZ, 0x3c, !PT ;  /* 0x0000000013007212 */ /* 0x040fe400078e3cff */
[----:B------:R-:W-:Y:S02]  /*22e0*/  LEA.HI R19, R19, R18, RZ, 0x1 ;  /* 0x0000001213137211 */ /* 0x000fe400078f08ff */
[----:B------:R-:W2:Y:S01]  /*22f0*/  I2F.F64.S64 R14, R14 ;  /* 0x0000000e000e7312 */ /* 0x000ea20000301c00 */
[----:B------:R-:W-:Y:S02]  /*2300*/  ISETP.GE.AND P0, PT, R0, RZ, PT ;  /* 0x000000ff0000720c */ /* 0x000fe40003f06270 */
[----:B------:R-:W-:-:S04]  /*2310*/  IMAD.MOV R0, RZ, RZ, -R19 ;  /* 0x000000ffff007224 */ /* 0x000fc800078e0a13 */
[----:B------:R-:W-:Y:S01]  /*2320*/  @!P1 IMAD.MOV.U32 R19, RZ, RZ, R0 ;  /* 0x000000ffff139224 */ /* 0x000fe200078e0000 */
[----:B--2---:R-:W-:-:S10]  /*2330*/  DMUL R16, R14, UR4 ;  /* 0x000000040e107c28 */ /* 0x004fd40008000000 */
[----:B------:R-:W2:Y:S02]  /*2340*/  F2F.F32.F64 R16, R16 ;  /* 0x0000001000107310 */ /* 0x000ea40000301000 */
[----:B0-2---:R-:W-:-:S07]  /*2350*/  FSEL R14, -R16, R16, !P0 ;  /* 0x00000010100e7208 */ /* 0x005fce0004000100 */
.L_x_36:
[----:B------:R-:W-:Y:S05]  /*2360*/  BSYNC.RECONVERGENT B1 ;  /* 0x0000000000017941 */ /* 0x000fea0003800200 */
.L_x_35:
[----:B------:R-:W-:Y:S01]  /*2370*/  MOV R15, 0x3c190000 ;  /* 0x3c190000000f7802 */ /* 0x000fe20000000f00 */
[C---:B------:R-:W-:Y:S01]  /*2380*/  FMUL R0, R14.reuse, R14 ;  /* 0x0000000e0e007220 */ /* 0x040fe20000400000 */
[----:B------:R-:W-:Y:S02]  /*2390*/  FSETP.NEU.AND P0, PT, |R14|, 0.00049096695147454738617, PT ;  /* 0x3a00b43c0e00780b */ /* 0x000fe40003f0d200 */
[----:B------:R-:W-:Y:S01]  /*23a0*/  LOP3.LUT R19, R19, 0x1, RZ, 0xc0, !PT ;  /* 0x0000000113137812 */ /* 0x000fe200078ec0ff */
[----:B------:R-:W-:-:S03]  /*23b0*/  FFMA R15, R0, R15, 0.003265380859375 ;  /* 0x3b560000000f7423 */ /* 0x000fc6000000000f */
[----:B------:R-:W-:Y:S01]  /*23c0*/  ISETP.NE.U32.AND P1, PT, R19, 0x1, PT ;  /* 0x000000011300780c */ /* 0x000fe20003f25070 */
[----:B------:R-:W-:-:S04]  /*23d0*/  FFMA R15, R0, R15, 0.0242919921875 ;  /* 0x3cc70000000f7423 */ /* 0x000fc8000000000f */
[----:B------:R-:W-:-:S04]  /*23e0*/  FFMA R15, R0, R15, 0.053466796875 ;  /* 0x3d5b0000000f7423 */ /* 0x000fc8000000000f */
[----:B------:R-:W-:-:S04]  /*23f0*/  FFMA R15, R0, R15, 0.13337790966033935547 ;  /* 0x3e089438000f7423 */ /* 0x000fc8000000000f */
[C---:B------:R-:W-:Y:S01]  /*2400*/  FFMA R15, R0.reuse, R15, 0.33333230018615722656 ;  /* 0x3eaaaa88000f7423 */ /* 0x040fe2000000000f */
[----:B------:R-:W-:-:S04]  /*2410*/  FMUL R0, R0, R14 ;  /* 0x0000000e00007220 */ /* 0x000fc80000400000 */
[----:B------:R-:W-:-:S06]  /*2420*/  @P0 FFMA R14, R15, R0, R14 ;  /* 0x000000000f0e0223 */ /* 0x000fcc000000000e */
[----:B------:R-:W0:Y:S02]  /*2430*/  @!P1 MUFU.RCP R14, -R14 ;  /* 0x8000000e000e9308 */ /* 0x000e240000001000 */
[----:B0-----:R-:W-:-:S07]  /*2440*/  IMAD.MOV.U32 R16, RZ, RZ, R14 ;  /* 0x000000ffff107224 */ /* 0x001fce00078e000e */
.L_x_25:
[----:B------:R-:W-:Y:S05]  /*2450*/  BSYNC.RECONVERGENT B0 ;  /* 0x0000000000007941 */ /* 0x000fea0003800200 */
.L_x_23:
[----:B------:R-:W-:Y:S05]  /*2460*/  BRA `(.L_x_17) ;  /* 0x0000001000a47947 */ /* 0x000fea0003800000 */
.L_x_14:
[----:B------:R-:W-:Y:S01]  /*2470*/  ISETP.GT.AND P0, PT, R18, 0x14, PT ;  /* 0x000000141200780c */ /* 0x000fe20003f04270 */
[----:B------:R-:W-:-:S12]  /*2480*/  BSSY.RECONVERGENT B0, `(.L_x_17) ;  /* 0x0000127000007945 */ /* 0x000fd80003800200 */
[----:B------:R-:W-:Y:S05]  /*2490*/  @P0 BRA `(.L_x_38) ;  /* 0x0000000800980947 */ /* 0x000fea0003800000 */
[----:B------:R-:W-:-:S13]  /*24a0*/  ISETP.GT.AND P0, PT, R18, 0x10, PT ;  /* 0x000000101200780c */ /* 0x000fda0003f04270 */
[----:B------:R-:W-:Y:S05]  /*24b0*/  @P0 BRA `(.L_x_39) ;  /* 0x0000000000d00947 */ /* 0x000fea0003800000 */
[----:B------:R-:W-:-:S05]  /*24c0*/  IMAD.MOV.U32 R15, RZ, RZ, -0xe ;  /* 0xfffffff2ff0f7424 */ /* 0x000fca00078e00ff */
[----:B------:R-:W-:-:S04]  /*24d0*/  VIADDMNMX.U32 R18, R18, R15, 0x3, PT ;  /* 0x0000000312127446 */ /* 0x000fc8000380000f */
[----:B------:R-:W-:-:S04]  /*24e0*/  SHF.L.U32 R18, R18, 0x2, RZ ;  /* 0x0000000212127819 */ /* 0x000fc800000006ff */
[----:B------:R-:W0:Y:S02]  /*24f0*/  LDC R14, c[0x2][R18+0x48] ;  /* 0x00801200120e7b82 */ /* 0x000e240000000800 */
[----:B0-----:R-:W-:-:S04]  /*2500*/  SHF.R.S32.HI R15, RZ, 0x1f, R14 ;  /* 0x0000001fff0f7819 */ /* 0x001fc8000001140e */
.L_x_542:
[----:B------:R-:W-:Y:S05]  /*2510*/  BRX R14 -0x2520                                                                       (*"BRANCH_TARGETS .L_x_543,.L_x_544,.L_x_545,.L_x_40"*) ;  /* 0xffffffd80eb87949 */ /* 0x000fea000383ffff */
.L_x_545:
[----:B------:R-:W-:Y:S02]  /*2520*/  IMAD.MOV.U32 R15, RZ, RZ, 0x3bbb989d ;  /* 0x3bbb989dff0f7424 */ /* 0x000fe400078e00ff */
[----:B------:R-:W-:Y:S02]  /*2530*/  IMAD.MOV.U32 R17, RZ, RZ, 0x437c0000 ;  /* 0x437c0000ff117424 */ /* 0x000fe400078e00ff */
[----:B-----5:R-:W-:-:S04]  /*2540*/  FFMA.SAT R14, R0, R15, 0.5 ;  /* 0x3f000000000e7423 */ /* 0x020fc8000000200f */
[----:B------:R-:W-:-:S04]  /*2550*/  FFMA.RM R14, R14, R17, 12582913 ;  /* 0x4b4000010e0e7423 */ /* 0x000fc80000004011 */
[C---:B------:R-:W-:Y:S01]  /*2560*/  FADD R15, R14.reuse, -12583039 ;  /* 0xcb40007f0e0f7421 */ /* 0x040fe20000000000 */
[----:B------:R-:W-:-:S03]  /*2570*/  SHF.L.U32 R14, R14, 0x17, RZ ;  /* 0x000000170e0e7819 */ /* 0x000fc600000006ff */
[----:B------:R-:W-:-:S04]  /*2580*/  FFMA R15, R0, 1.4426950216293334961, -R15 ;  /* 0x3fb8aa3b000f7823 */ /* 0x000fc8000000080f */
[----:B------:R-:W-:-:S06]  /*2590*/  FFMA R15, R0, 1.925963033500011079e-08, R15 ;  /* 0x32a57060000f7823 */ /* 0x000fcc000000000f */
[----:B------:R-:W0:Y:S02]  /*25a0*/  MUFU.EX2 R15, R15 ;  /* 0x0000000f000f7308 */ /* 0x000e240000000800 */
[----:B0-----:R-:W-:Y:S01]  /*25b0*/  FMUL R16, R14, R15 ;  /* 0x0000000f0e107220 */ /* 0x001fe20000400000 */
[----:B------:R-:W-:Y:S06]  /*25c0*/  BRA `(.L_x_40) ;  /* 0x0000001000487947 */ /* 0x000fec0003800000 */
.L_x_543:
[----:B-----5:R-:W-:Y:S01]  /*25d0*/  FMUL R14, |R0|, 1.4426950216293334961 ;  /* 0x3fb8aa3b000e7820 */ /* 0x020fe20000400200 */
[----:B------:R-:W-:-:S05]  /*25e0*/  IMAD.MOV.U32 R15, RZ, RZ, 0x42fc0000 ;  /* 0x42fc0000ff0f7424 */ /* 0x000fca00078e00ff */
[----:B------:R-:W0:Y:S02]  /*25f0*/  FRND.TRUNC R14, R14 ;  /* 0x0000000e000e7307 */ /* 0x000e24000020d000 */
[----:B0-----:R-:W-:Y:S02]  /*2600*/  FSETP.GT.AND P0, PT, |R14|, 126, PT ;  /* 0x42fc00000e00780b */ /* 0x001fe40003f04200 */
[----:B------:R-:W-:-:S04]  /*2610*/  LOP3.LUT R15, R15, 0x80000000, R14, 0xb8, !PT ;  /* 0x800000000f0f7812 */ /* 0x000fc800078eb80e */
[----:B------:R-:W-:-:S05]  /*2620*/  FSEL R15, R15, R14, P0 ;  /* 0x0000000e0f0f7208 */ /* 0x000fca0000000000 */
        /* <DEDUP_REMOVED lines=8> */
[----:B0-----:R-:W-:-:S04]  /*26b0*/  FMUL.FTZ R16, R16, 0.125 ;  /* 0x3e00000010107820 */ /* 0x001fc80000410000 */
[----:B------:R-:W-:Y:S01]  /*26c0*/  FFMA R16, R15, 2, R16 ;  /* 0x400000000f107823 */ /* 0x000fe20000000010 */
[----:B------:R-:W-:Y:S06]  /*26d0*/  BRA `(.L_x_40) ;  /* 0x0000001000047947 */ /* 0x000fec0003800000 */
.L_x_544:
[C---:B-----5:R-:W-:Y:S01]  /*26e0*/  FMUL R14, |R0|.reuse, 2.8853900432586669922 ;  /* 0x4038aa3b000e7820 */ /* 0x060fe20000400200 */
[----:B------:R-:W-:Y:S02]  /*26f0*/  HFMA2 R17, -RZ, RZ, 1.125, -9232 ;  /* 0x3c80f082ff117431 */ /* 0x000fe400000001ff */
[C---:B------:R-:W-:Y:S01]  /*2700*/  FMUL R19, R0.reuse, R0 ;  /* 0x0000000000137220 */ /* 0x040fe20000400000 */
[----:B------:R-:W-:Y:S01]  /*2710*/  IMAD.MOV.U32 R16, RZ, RZ, 0x3f800000 ;  /* 0x3f800000ff107424 */ /* 0x000fe200078e00ff */
[C---:B------:R-:W-:Y:S01]  /*2720*/  FSETP.GE.AND P1, PT, |R0|.reuse, 0.60000002384185791016, PT ;  /* 0x3f19999a0000780b */ /* 0x040fe20003f26200 */
[----:B------:R-:W0:Y:S01]  /*2730*/  MUFU.EX2 R14, R14 ;  /* 0x0000000e000e7308 */ /* 0x000e220000000800 */
[----:B------:R-:W-:Y:S01]  /*2740*/  FSETP.GE.AND P0, PT, |R0|, 9.010913848876953125, PT ;  /* 0x41102cb40000780b */ /* 0x000fe20003f06200 */
[----:B------:R-:W-:-:S04]  /*2750*/  FFMA R17, R19, R17, -0.052303962409496307373 ;  /* 0xbd563cae13117423 */ /* 0x000fc80000000011 */
[----:B------:R-:W-:Y:S01]  /*2760*/  FFMA R18, R19, R17, 0.1331529766321182251 ;  /* 0x3e08594113127423 */ /* 0x000fe20000000011 */
[----:B0-----:R-:W-:-:S03]  /*2770*/  FADD R15, R14, 1 ;  /* 0x3f8000000e0f7421 */ /* 0x001fc60000000000 */
[----:B------:R-:W-:-:S03]  /*2780*/  FFMA R14, R19, R18, -0.33332768082618713379 ;  /* 0xbeaaa9ed130e7423 */ /* 0x000fc60000000012 */
[----:B------:R-:W0:Y:S02]  /*2790*/  MUFU.RCP R15, R15 ;  /* 0x0000000f000f7308 */ /* 0x000e240000001000 */
[----:B0-----:R-:W-:Y:S01]  /*27a0*/  FFMA R16, R15, -2, R16 ;  /* 0xc00000000f107823 */ /* 0x001fe20000000010 */
[----:B------:R-:W-:-:S04]  /*27b0*/  FFMA R15, R19, R14, RZ ;  /* 0x0000000e130f7223 */ /* 0x000fc800000000ff */
[----:B------:R-:W-:-:S04]  /*27c0*/  FSEL R17, R16, 1, !P0 ;  /* 0x3f80000010117808 */ /* 0x000fc80004000000 */
[--C-:B------:R-:W-:Y:S01]  /*27d0*/  LOP3.LUT R16, R17, 0x80000000, R0.reuse, 0xb8, !PT ;  /* 0x8000000011107812 */ /* 0x100fe200078eb800 */
[----:B------:R-:W-:Y:S01]  /*27e0*/  @!P1 FFMA R16, R0, R15, R0 ;  /* 0x0000000f00109223 */ /* 0x000fe20000000000 */
[----:B------:R-:W-:Y:S06]  /*27f0*/  BRA `(.L_x_40) ;  /* 0x0000000c00bc7947 */ /* 0x000fec0003800000 */
.L_x_39:
[----:B------:R-:W-:-:S13]  /*2800*/  ISETP.GT.AND P0, PT, R18, 0x12, PT ;  /* 0x000000121200780c */ /* 0x000fda0003f04270 */
[----:B------:R-:W-:Y:S05]  /*2810*/  @P0 BRA `(.L_x_41) ;  /* 0x0000000000cc0947 */ /* 0x000fea0003800000 */
[----:B------:R-:W-:-:S05]  /*2820*/  IMAD.MOV.U32 R15, RZ, RZ, -0x11 ;  /* 0xffffffefff0f7424 */ /* 0x000fca00078e00ff */
[----:B------:R-:W-:-:S04]  /*2830*/  VIADDMNMX.U32 R18, R18, R15, 0x2, PT ;  /* 0x0000000212127446 */ /* 0x000fc8000380000f */
[----:B------:R-:W-:-:S04]  /*2840*/  SHF.L.U32 R18, R18, 0x2, RZ ;  /* 0x0000000212127819 */ /* 0x000fc800000006ff */
[----:B------:R-:W0:Y:S02]  /*2850*/  LDC R14, c[0x2][R18+0x58] ;  /* 0x00801600120e7b82 */ /* 0x000e240000000800 */
[----:B0-----:R-:W-:-:S04]  /*2860*/  SHF.R.S32.HI R15, RZ, 0x1f, R14 ;  /* 0x0000001fff0f7819 */ /* 0x001fc8000001140e */
.L_x_547:
[----:B------:R-:W-:Y:S05]  /*2870*/  BRX R14 -0x2880                                                                       (*"BRANCH_TARGETS .L_x_548,.L_x_549,.L_x_40"*) ;  /* 0xffffffd40ee07949 */ /* 0x000fea000383ffff */
.L_x_549:
[C---:B-----5:R-:W-:Y:S01]  /*2880*/  VIADD R14, R0.reuse, 0x1800000 ;  /* 0x01800000000e7836 */ /* 0x060fe20000000000 */
[----:B------:R-:W-:Y:S01]  /*2890*/  BSSY.RECONVERGENT B1, `(.L_x_42) ;  /* 0x000000d000017945 */ /* 0x000fe20003800200 */
[----:B------:R-:W-:-:S03]  /*28a0*/  FSETP.NEU.AND P3, PT, R0, RZ, PT ;  /* 0x000000ff0000720b */ /* 0x000fc60003f6d000 */
[----:B------:R-:W-:-:S04]  /*28b0*/  LOP3.LUT R14, R14, 0x7f800000, RZ, 0xc0, !PT ;  /* 0x7f8000000e0e7812 */ /* 0x000fc800078ec0ff */
[----:B------:R-:W-:-:S13]  /*28c0*/  ISETP.GT.U32.AND P0, PT, R14, 0x1ffffff, PT ;  /* 0x01ffffff0e00780c */ /* 0x000fda0003f04070 */
[----:B------:R-:W-:Y:S05]  /*28d0*/  @P0 BRA `(.L_x_43) ;  /* 0x0000000000100947 */ /* 0x000fea0003800000 */
[----:B------:R-:W-:-:S07]  /*28e0*/  MOV R16, 0x2900 ;  /* 0x0000290000107802 */ /* 0x000fce0000000f00 */
[----:B------:R-:W-:Y:S05]  /*28f0*/  CALL.REL.NOINC `($__internal_1_$__cuda_sm20_rcp_rn_f32_slowpath) ;  /* 0x0000003800687944 */ /* 0x000fea0003c00000 */
[----:B------:R-:W-:Y:S01]  /*2900*/  IMAD.MOV.U32 R16, RZ, RZ, R15 ;  /* 0x000000ffff107224 */ /* 0x000fe200078e000f */
[----:B------:R-:W-:Y:S06]  /*2910*/  BRA `(.L_x_44) ;  /* 0x0000000000107947 */ /* 0x000fec0003800000 */
.L_x_43:
[----:B------:R-:W0:Y:S02]  /*2920*/  MUFU.RCP R15, R0 ;  /* 0x00000000000f7308 */ /* 0x000e240000001000 */
[----:B0-----:R-:W-:-:S04]  /*2930*/  FFMA R14, R0, R15, -1 ;  /* 0xbf800000000e7423 */ /* 0x001fc8000000000f */
[----:B------:R-:W-:-:S04]  /*2940*/  FADD.FTZ R14, -R14, -RZ ;  /* 0x800000ff0e0e7221 */ /* 0x000fc80000010100 */
[----:B------:R-:W-:-:S07]  /*2950*/  FFMA R16, R15, R14, R15 ;  /* 0x0000000e0f107223 */ /* 0x000fce000000000f */
.L_x_44:
[----:B------:R-:W-:Y:S05]  /*2960*/  BSYNC.RECONVERGENT B1 ;  /* 0x0000000000017941 */ /* 0x000fea0003800200 */
.L_x_42:
[----:B------:R-:W-:Y:S01]  /*2970*/  FSEL R16, R16, +QNAN , P3 ;  /* 0x7fc0000010107808 */ /* 0x000fe20001800000 */
[----:B------:R-:W-:Y:S06]  /*2980*/  BRA `(.L_x_40) ;  /* 0x0000000c00587947 */ /* 0x000fec0003800000 */
.L_x_548:
[C---:B-----5:R-:W-:Y:S01]  /*2990*/  FMUL R15, R0.reuse, 8388608 ;  /* 0x4b000000000f7820 */ /* 0x060fe20000400000 */
[----:B------:R-:W-:Y:S01]  /*29a0*/  FSETP.GEU.AND P0, PT, R0, 1.175494350822287508e-38, PT ;  /* 0x008000000000780b */ /* 0x000fe20003f0e000 */
[----:B------:R-:W-:-:S03]  /*29b0*/  IMAD.MOV.U32 R17, RZ, RZ, 0x3e055027 ;  /* 0x3e055027ff117424 */ /* 0x000fc600078e00ff */
[----:B------:R-:W-:-:S04]  /*29c0*/  FSEL R0, R15, R0, !P0 ;  /* 0x000000000f007208 */ /* 0x000fc80004000000 */
[C---:B------:R-:W-:Y:S02]  /*29d0*/  IADD3 R14, PT, PT, R0.reuse, -0x3f2aaaab, RZ ;  /* 0xc0d55555000e7810 */ /* 0x040fe40007ffe0ff */
[----:B------:R-:W-:Y:S02]  /*29e0*/  FSETP.NEU.AND P1, PT, R0, RZ, PT ;  /* 0x000000ff0000720b */ /* 0x000fe40003f2d000 */
[----:B------:R-:W-:-:S05]  /*29f0*/  LOP3.LUT R15, R14, 0xff800000, RZ, 0xc0, !PT ;  /* 0xff8000000e0f7812 */ /* 0x000fca00078ec0ff */
[----:B------:R-:W-:Y:S01]  /*2a00*/  IMAD.IADD R14, R0, 0x1, -R15 ;  /* 0x00000001000e7824 */ /* 0x000fe200078e0a0f */
[----:B------:R-:W-:-:S03]  /*2a10*/  I2FP.F32.S32 R15, R15 ;  /* 0x0000000f000f7245 */ /* 0x000fc60000201400 */
[----:B------:R-:W-:Y:S01]  /*2a20*/  FADD R16, R14, -1 ;  /* 0xbf8000000e107421 */ /* 0x000fe20000000000 */
[----:B------:R-:W-:Y:S02]  /*2a30*/  FSEL R14, RZ, -23, P0 ;  /* 0xc1b80000ff0e7808 */ /* 0x000fe40000000000 */
[----:B------:R-:W-:Y:S01]  /*2a40*/  ISETP.GT.U32.AND P0, PT, R0, 0x7f7fffff, PT ;  /* 0x7f7fffff0000780c */ /* 0x000fe20003f04070 */
[C---:B------:R-:W-:Y:S02]  /*2a50*/  FFMA R17, R16.reuse, -R17, 0.14084610342979431152 ;  /* 0x3e1039f610117423 */ /* 0x040fe40000000811 */
[----:B------:R-:W-:Y:S01]  /*2a60*/  FFMA R14, R15, 1.1920928955078125e-07, R14 ;  /* 0x340000000f0e7823 */ /* 0x000fe2000000000e */
[----:B------:R-:W-:Y:S01]  /*2a70*/  MOV R15, 0x7f800000 ;  /* 0x7f800000000f7802 */ /* 0x000fe20000000f00 */
[----:B------:R-:W-:-:S04]  /*2a80*/  FFMA R17, R16, R17, -0.12148627638816833496 ;  /* 0xbdf8cdcc10117423 */ /* 0x000fc80000000011 */
[----:B------:R-:W-:-:S04]  /*2a90*/  FFMA R17, R16, R17, 0.13980610668659210205 ;  /* 0x3e0f295510117423 */ /* 0x000fc80000000011 */
[----:B------:R-:W-:-:S04]  /*2aa0*/  FFMA R17, R16, R17, -0.16684235632419586182 ;  /* 0xbe2ad8b910117423 */ /* 0x000fc80000000011 */
[----:B------:R-:W-:-:S04]  /*2ab0*/  FFMA R17, R16, R17, 0.20012299716472625732 ;  /* 0x3e4ced0b10117423 */ /* 0x000fc80000000011 */
[----:B------:R-:W-:-:S04]  /*2ac0*/  FFMA R17, R16, R17, -0.24999669194221496582 ;  /* 0xbe7fff2210117423 */ /* 0x000fc80000000011 */
[----:B------:R-:W-:-:S04]  /*2ad0*/  FFMA R17, R16, R17, 0.33333182334899902344 ;  /* 0x3eaaaa7810117423 */ /* 0x000fc80000000011 */
[----:B------:R-:W-:-:S04]  /*2ae0*/  FFMA R17, R16, R17, -0.5 ;  /* 0xbf00000010117423 */ /* 0x000fc80000000011 */
[----:B------:R-:W-:-:S04]  /*2af0*/  FMUL R17, R16, R17 ;  /* 0x0000001110117220 */ /* 0x000fc80000400000 */
[----:B------:R-:W-:-:S04]  /*2b00*/  FFMA R17, R16, R17, R16 ;  /* 0x0000001110117223 */ /* 0x000fc80000000010 */
[----:B------:R-:W-:Y:S01]  /*2b10*/  FFMA R14, R14, 0.69314718246459960938, R17 ;  /* 0x3f3172180e0e7823 */ /* 0x000fe20000000011 */
[----:B------:R-:W-:-:S05]  /*2b20*/  @P0 FFMA R14, R0, R15, +INF ;  /* 0x7f800000000e0423 */ /* 0x000fca000000000f */
[----:B------:R-:W-:Y:S01]  /*2b30*/  FSEL R16, R14, -INF , P1 ;  /* 0xff8000000e107808 */ /* 0x000fe20000800000 */
[----:B------:R-:W-:Y:S06]  /*2b40*/  BRA `(.L_x_40) ;  /* 0x0000000800e87947 */ /* 0x000fec0003800000 */
.L_x_41:
[----:B------:R-:W-:-:S05]  /*2b50*/  IMAD.MOV.U32 R15, RZ, RZ, -0x13 ;  /* 0xffffffedff0f7424 */ /* 0x000fca00078e00ff */
[----:B------:R-:W-:-:S05]  /*2b60*/  VIADDMNMX.U32 R18, R18, R15, 0x2, PT ;  /* 0x0000000212127446 */ /* 0x000fca000380000f */
[----:B------:R-:W-:-:S04]  /*2b70*/  IMAD.SHL.U32 R18, R18, 0x4, RZ ;  /* 0x0000000412127824 */ /* 0x000fc800078e00ff */
[----:B------:R-:W0:Y:S02]  /*2b80*/  LDC R14, c[0x2][R18+0x64] ;  /* 0x00801900120e7b82 */ /* 0x000e240000000800 */
[----:B0-----:R-:W-:-:S04]  /*2b90*/  SHF.R.S32.HI R15, RZ, 0x1f, R14 ;  /* 0x0000001fff0f7819 */ /* 0x001fc8000001140e */
.L_x_551:
[----:B------:R-:W-:Y:S05]  /*2ba0*/  BRX R14 -0x2bb0                                                                       (*"BRANCH_TARGETS .L_x_552,.L_x_553,.L_x_40"*) ;  /* 0xffffffd40e147949 */ /* 0x000fea000383ffff */
.L_x_553:
[----:B------:R-:W-:Y:S01]  /*2bb0*/  HFMA2 R15, -RZ, RZ, 1.75, 0 ;  /* 0x3f000000ff0f7431 */ /* 0x000fe200000001ff */
[C---:B-----5:R-:W-:Y:S01]  /*2bc0*/  FSETP.NEU.AND P1, PT, |R0|.reuse, 1, PT ;  /* 0x3f8000000000780b */ /* 0x060fe20003f2d200 */
[----:B------:R-:W-:Y:S01]  /*2bd0*/  IMAD.MOV.U32 R17, RZ, RZ, 0x3d10ecef ;  /* 0x3d10ecefff117424 */ /* 0x000fe200078e00ff */
[C---:B------:R-:W-:Y:S02]  /*2be0*/  FSETP.GT.AND P0, PT, |R0|.reuse, 0.56000000238418579102, PT ;  /* 0x3f0f5c290000780b */ /* 0x040fe40003f04200 */
[----:B------:R-:W-:-:S04]  /*2bf0*/  FFMA R14, |R0|, -R15, 0.5 ;  /* 0x3f000000000e7423 */ /* 0x000fc80000000a0f */
[----:B------:R-:W0:Y:S02]  /*2c00*/  MUFU.RSQ R15, R14 ;  /* 0x0000000e000f7308 */ /* 0x000e240000001400 */
[----:B0-----:R-:W-:Y:S01]  /*2c10*/  FMUL R16, R14, R15 ;  /* 0x0000000f0e107220 */ /* 0x001fe20000400000 */
[----:B------:R-:W-:-:S04]  /*2c20*/  FMUL R15, R15, -0.5 ;  /* 0xbf0000000f0f7820 */ /* 0x000fc80000400000 */
[----:B------:R-:W-:-:S04]  /*2c30*/  FFMA R15, R16, R15, 0.5 ;  /* 0x3f000000100f7423 */ /* 0x000fc8000000000f */
[----:B------:R-:W-:-:S05]  /*2c40*/  FFMA R15, R16, R15, R16 ;  /* 0x0000000f100f7223 */ /* 0x000fca0000000010 */
[----:B------:R-:W-:Y:S02]  /*2c50*/  FSEL R15, R15, RZ, P1 ;  /* 0x000000ff0f0f7208 */ /* 0x000fe40000800000 */
[----:B------:R-:W-:Y:S02]  /*2c60*/  FSETP.GT.AND P1, PT, R0, 0.56000000238418579102, PT ;  /* 0x3f0f5c290000780b */ /* 0x000fe40003f24000 */
[----:B------:R-:W-:-:S04]  /*2c70*/  FSEL R15, R15, |R0|, P0 ;  /* 0x400000000f0f7208 */ /* 0x000fc80000000000 */
[----:B------:R-:W-:-:S05]  /*2c80*/  LOP3.LUT R15, R15, 0x80000000, R0, 0xb8, !PT ;  /* 0x800000000f0f7812 */ /* 0x000fca00078eb800 */
[----:B------:R-:W-:-:S04]  /*2c90*/  FMUL R14, R15, R15 ;  /* 0x0000000f0f0e7220 */ /* 0x000fc80000400000 */
[----:B------:R-:W-:-:S04]  /*2ca0*/  FFMA R17, R14, R17, 0.016980519518256187439 ;  /* 0x3c8b1abb0e117423 */ /* 0x000fc80000000011 */
[----:B------:R-:W-:-:S04]  /*2cb0*/  FFMA R17, R14, R17, 0.030762933194637298584 ;  /* 0x3cfc028c0e117423 */ /* 0x000fc80000000011 */
[----:B------:R-:W-:-:S04]  /*2cc0*/  FFMA R17, R14, R17, 0.044709417968988418579 ;  /* 0x3d3721390e117423 */ /* 0x000fc80000000011 */
[----:B------:R-:W-:-:S04]  /*2cd0*/  FFMA R17, R14, R17, 0.074989043176174163818 ;  /* 0x3d9993db0e117423 */ /* 0x000fc80000000011 */
[----:B------:R-:W-:-:S04]  /*2ce0*/  FFMA R17, R14, R17, 0.16666707396507263184 ;  /* 0x3e2aaac60e117423 */ /* 0x000fc80000000011 */
[----:B------:R-:W-:-:S04]  /*2cf0*/  FMUL R14, R14, R17 ;  /* 0x000000110e0e7220 */ /* 0x000fc80000400000 */
[----:B------:R-:W-:Y:S01]  /*2d00*/  FFMA R16, R15, R14, R15 ;  /* 0x0000000e0f107223 */ /* 0x000fe2000000000f */
[----:B------:R-:W-:-:S04]  /*2d10*/  IMAD.MOV.U32 R15, RZ, RZ, 0x3fd774eb ;  /* 0x3fd774ebff0f7424 */ /* 0x000fc800078e00ff */
[----:B------:R-:W-:-:S05]  /*2d20*/  FSEL R0, R16, -R16, P0 ;  /* 0x8000001010007208 */ /* 0x000fca0000000000 */
[----:B------:R-:W-:-:S04]  /*2d30*/  @!P1 FFMA R16, R15, 0.93318945169448852539, R0 ;  /* 0x3f6ee5810f109823 */ /* 0x000fc80000000000 */
[----:B------:R-:W-:Y:S01]  /*2d40*/  @P0 FADD R16, R16, R16 ;  /* 0x0000001010100221 */ /* 0x000fe20000000000 */
[----:B------:R-:W-:Y:S06]  /*2d50*/  BRA `(.L_x_40) ;  /* 0x0000000800647947 */ /* 0x000fec0003800000 */
.L_x_552:
[----:B------:R-:W-:Y:S01]  /*2d60*/  MOV R15, 0x3f000000 ;  /* 0x3f000000000f7802 */ /* 0x000fe20000000f00 */
[----:B------:R-:W-:Y:S01]  /*2d70*/  IMAD.MOV.U32 R17, RZ, RZ, 0x3fd774eb ;  /* 0x3fd774ebff117424 */ /* 0x000fe200078e00ff */
[C---:B-----5:R-:W-:Y:S02]  /*2d80*/  FSETP.NEU.AND P0, PT, |R0|.reuse, 1, PT ;  /* 0x3f8000000000780b */ /* 0x060fe40003f0d200 */
[C---:B------:R-:W-:Y:S01]  /*2d90*/  FSETP.GT.AND P1, PT, |R0|.reuse, 0.56000000238418579102, PT ;  /* 0x3f0f5c290000780b */ /* 0x040fe20003f24200 */
[----:B------:R-:W-:-:S04]  /*2da0*/  FFMA R16, |R0|, -R15, 0.5 ;  /* 0x3f00000000107423 */ /* 0x000fc80000000a0f */
[----:B------:R-:W0:Y:S02]  /*2db0*/  MUFU.RSQ R15, R16 ;  /* 0x00000010000f7308 */ /* 0x000e240000001400 */
[----:B0-----:R-:W-:Y:S01]  /*2dc0*/  FMUL R14, R16, R15 ;  /* 0x0000000f100e7220 */ /* 0x001fe20000400000 */
[----:B------:R-:W-:-:S04]  /*2dd0*/  FMUL R15, R15, -0.5 ;  /* 0xbf0000000f0f7820 */ /* 0x000fc80000400000 */
[----:B------:R-:W-:-:S04]  /*2de0*/  FFMA R15, R14, R15, 0.5 ;  /* 0x3f0000000e0f7423 */ /* 0x000fc8000000000f */
[----:B------:R-:W-:-:S05]  /*2df0*/  FFMA R15, R14, R15, R14 ;  /* 0x0000000f0e0f7223 */ /* 0x000fca000000000e */
[----:B------:R-:W-:-:S04]  /*2e00*/  FSEL R15, R15, RZ, P0 ;  /* 0x000000ff0f0f7208 */ /* 0x000fc80000000000 */
[----:B------:R-:W-:Y:S01]  /*2e10*/  FSEL R18, R15, |R0|, P1 ;  /* 0x400000000f127208 */ /* 0x000fe20000800000 */
[----:B------:R-:W-:-:S04]  /*2e20*/  IMAD.MOV.U32 R15, RZ, RZ, 0x3d4dd2f7 ;  /* 0x3d4dd2f7ff0f7424 */ /* 0x000fc800078e00ff */
[----:B------:R-:W-:-:S04]  /*2e30*/  FMUL R14, R18, R18 ;  /* 0x00000012120e7220 */ /* 0x000fc80000400000 */
[----:B------:R-:W-:-:S04]  /*2e40*/  FFMA R15, R14, R15, 0.018773360177874565125 ;  /* 0x3c99ca970e0f7423 */ /* 0x000fc8000000000f */
[----:B------:R-:W-:-:S04]  /*2e50*/  FFMA R15, R14, R15, 0.046769052743911743164 ;  /* 0x3d3f90e80e0f7423 */ /* 0x000fc8000000000f */
[----:B------:R-:W-:-:S04]  /*2e60*/  FFMA R15, R14, R15, 0.074823014438152313232 ;  /* 0x3d993ccf0e0f7423 */ /* 0x000fc8000000000f */
[----:B------:R-:W-:-:S04]  /*2e70*/  FFMA R15, R14, R15, 0.16667181253433227539 ;  /* 0x3e2aac040e0f7423 */ /* 0x000fc8000000000f */
[----:B------:R-:W-:-:S04]  /*2e80*/  FMUL R15, R14, R15 ;  /* 0x0000000f0e0f7220 */ /* 0x000fc80000400000 */
[----:B------:R-:W-:-:S04]  /*2e90*/  FFMA R15, R18, R15, R18 ;  /* 0x0000000f120f7223 */ /* 0x000fc80000000012 */
[----:B------:R-:W-:-:S04]  /*2ea0*/  FMUL R14, R15, -2 ;  /* 0xc00000000f0e7820 */ /* 0x000fc80000400000 */
[----:B------:R-:W-:-:S05]  /*2eb0*/  @P1 FFMA R15, R17, 0.93318945169448852539, R14 ;  /* 0x3f6ee581110f1823 */ /* 0x000fca000000000e */
[C---:B------:R-:W-:Y:S02]  /*2ec0*/  FSETP.NAN.AND P0, PT, R15.reuse, R15, PT ;  /* 0x0000000f0f00720b */ /* 0x040fe40003f08000 */
[----:B------:R-:W-:-:S04]  /*2ed0*/  LOP3.LUT R0, R15, 0x80000000, R0, 0xb8, !PT ;  /* 0x800000000f007812 */ /* 0x000fc800078eb800 */
[----:B------:R-:W-:Y:S01]  /*2ee0*/  FSEL R16, R0, R15, !P0 ;  /* 0x0000000f00107208 */ /* 0x000fe20004000000 */
[----:B------:R-:W-:Y:S06]  /*2ef0*/  BRA `(.L_x_40) ;  /* 0x0000000400fc7947 */ /* 0x000fec0003800000 */
.L_x_38:
[----:B------:R-:W-:-:S13]  /*2f00*/  ISETP.GT.AND P0, PT, R18, 0x17, PT ;  /* 0x000000171200780c */ /* 0x000fda0003f04270 */
[----:B------:R-:W-:Y:S05]  /*2f10*/  @P0 BRA `(.L_x_45) ;  /* 0x0000000400380947 */ /* 0x000fea0003800000 */
[----:B------:R-:W-:-:S04]  /*2f20*/  MOV R15, 0xffffffeb ;  /* 0xffffffeb000f7802 */ /* 0x000fc80000000f00 */
[----:B------:R-:W-:-:S05]  /*2f30*/  VIADDMNMX.U32 R18, R18, R15, 0x3, PT ;  /* 0x0000000312127446 */ /* 0x000fca000380000f */
[----:B------:R-:W-:-:S04]  /*2f40*/  IMAD.SHL.U32 R18, R18, 0x4, RZ ;  /* 0x0000000412127824 */ /* 0x000fc800078e00ff */
[----:B------:R-:W0:Y:S02]  /*2f50*/  LDC R14, c[0x2][R18+0x70] ;  /* 0x00801c00120e7b82 */ /* 0x000e240000000800 */
[----:B0-----:R-:W-:-:S04]  /*2f60*/  SHF.R.S32.HI R15, RZ, 0x1f, R14 ;  /* 0x0000001fff0f7819 */ /* 0x001fc8000001140e */
.L_x_555:
[----:B------:R-:W-:Y:S05]  /*2f70*/  BRX R14 -0x2f80                                                                       (*"BRANCH_TARGETS .L_x_556,.L_x_557,.L_x_558,.L_x_40"*) ;  /* 0xffffffd00e207949 */ /* 0x000fea000383ffff */
.L_x_558:
[----:B------:R-:W-:Y:S01]  /*2f80*/  IMAD.MOV.U32 R15, RZ, RZ, 0x3089705f ;  /* 0x3089705fff0f7424 */ /* 0x000fe200078e00ff */
[C---:B-----5:R-:W-:Y:S01]  /*2f90*/  FSETP.GEU.AND P1, PT, R0.reuse, RZ, PT ;  /* 0x000000ff0000720b */ /* 0x060fe20003f2e000 */
[----:B------:R-:W-:Y:S01]  /*2fa0*/  BSSY.RECONVERGENT B1, `(.L_x_46) ;  /* 0x0000011000017945 */ /* 0x000fe20003800200 */
[----:B------:R-:W-:Y:S02]  /*2fb0*/  FSETP.GTU.AND P0, PT, |R0|, 9.9999997171806853657e-10, PT ;  /* 0x3089705f0000780b */ /* 0x000fe40003f0c200 */
[----:B------:R-:W-:-:S04]  /*2fc0*/  FSEL R15, -R15, 9.9999997171806853657e-10, !P1 ;  /* 0x3089705f0f0f7808 */ /* 0x000fc80004800100 */
[----:B------:R-:W-:-:S04]  /*2fd0*/  FSEL R17, R15, R0, !P0 ;  /* 0x000000000f117208 */ /* 0x000fc80004000000 */
[----:B------:R-:W-:-:S04]  /*2fe0*/  IADD3 R0, PT, PT, R17, 0x1800000, RZ ;  /* 0x0180000011007810 */ /* 0x000fc80007ffe0ff */
[----:B------:R-:W-:-:S04]  /*2ff0*/  LOP3.LUT R0, R0, 0x7f800000, RZ, 0xc0, !PT ;  /* 0x7f80000000007812 */ /* 0x000fc800078ec0ff */
[----:B------:R-:W-:-:S13]  /*3000*/  ISETP.GT.U32.AND P0, PT, R0, 0x1ffffff, PT ;  /* 0x01ffffff0000780c */ /* 0x000fda0003f04070 */
[----:B------:R-:W-:Y:S05]  /*3010*/  @P0 BRA `(.L_x_47) ;  /* 0x0000000000140947 */ /* 0x000fea0003800000 */
[----:B------:R-:W-:Y:S01]  /*3020*/  IMAD.MOV.U32 R0, RZ, RZ, R17 ;  /* 0x000000ffff007224 */ /* 0x000fe200078e0011 */
[----:B------:R-:W-:-:S07]  /*3030*/  MOV R16, 0x3050 ;  /* 0x0000305000107802 */ /* 0x000fce0000000f00 */
[----:B------:R-:W-:Y:S05]  /*3040*/  CALL.REL.NOINC `($__internal_1_$__cuda_sm20_rcp_rn_f32_slowpath) ;  /* 0x0000003000947944 */ /* 0x000fea0003c00000 */
[----:B------:R-:W-:Y:S01]  /*3050*/  IMAD.MOV.U32 R16, RZ, RZ, R15 ;  /* 0x000000ffff107224 */ /* 0x000fe200078e000f */
[----:B------:R-:W-:Y:S06]  /*3060*/  BRA `(.L_x_48) ;  /* 0x0000000000107947 */ /* 0x000fec0003800000 */
.L_x_47:
[----:B------:R-:W0:Y:S02]  /*3070*/  MUFU.RCP R16, R17 ;  /* 0x0000001100107308 */ /* 0x000e240000001000 */
[----:B0-----:R-:W-:-:S04]  /*3080*/  FFMA R0, R17, R16, -1 ;  /* 0xbf80000011007423 */ /* 0x001fc80000000010 */
[----:B------:R-:W-:-:S04]  /*3090*/  FADD.FTZ R15, -R0, -RZ ;  /* 0x800000ff000f7221 */ /* 0x000fc80000010100 */
[----:B------:R-:W-:-:S07]  /*30a0*/  FFMA R16, R16, R15, R16 ;  /* 0x0000000f10107223 */ /* 0x000fce0000000010 */
.L_x_48:
[----:B------:R-:W-:Y:S05]  /*30b0*/  BSYNC.RECONVERGENT B1 ;  /* 0x0000000000017941 */ /* 0x000fea0003800200 */
.L_x_46:
[----:B------:R-:W-:Y:S05]  /*30c0*/  BRA `(.L_x_40) ;  /* 0x0000000400887947 */ /* 0x000fea0003800000 */
.L_x_556:
[----:B-----5:R-:W0:Y:S01]  /*30d0*/  MUFU.RCP R15, |R0| ;  /* 0x40000000000f7308 */ /* 0x020e220000001000 */
[----:B------:R-:W-:Y:S01]  /*30e0*/  FSETP.GT.AND P0, PT, |R0|, 1, PT ;  /* 0x3f8000000000780b */ /* 0x000fe20003f04200 */
[----:B------:R-:W-:Y:S02]  /*30f0*/  HFMA2 R17, -RZ, RZ, 0.890625, -0.00056934356689453125 ;  /* 0x3b2090aaff117431 */ /* 0x000fe400000001ff */
[----:B------:R-:W-:Y:S01]  /*3100*/  IMAD.MOV.U32 R16, RZ, RZ, 0x3fd774eb ;  /* 0x3fd774ebff107424 */ /* 0x000fe200078e00ff */
[----:B0-----:R-:W-:-:S05]  /*3110*/  FSEL R15, R15, |R0|, P0 ;  /* 0x400000000f0f7208 */ /* 0x001fca0000000000 */
[----:B------:R-:W-:-:S04]  /*3120*/  FMUL R14, R15, R15 ;  /* 0x0000000f0f0e7220 */ /* 0x000fc80000400000 */
[----:B------:R-:W-:-:S04]  /*3130*/  FFMA R17, R14, R17, -0.014396979473531246185 ;  /* 0xbc6be14f0e117423 */ /* 0x000fc80000000011 */
[----:B------:R-:W-:-:S04]  /*3140*/  FFMA R17, R14, R17, 0.039849750697612762451 ;  /* 0x3d23397e0e117423 */ /* 0x000fc80000000011 */
[----:B------:R-:W-:-:S04]  /*3150*/  FFMA R17, R14, R17, -0.072529748082160949707 ;  /* 0xbd948a7a0e117423 */ /* 0x000fc80000000011 */
[----:B------:R-:W-:-:S04]  /*3160*/  FFMA R17, R14, R17, 0.10518480092287063599 ;  /* 0x3dd76b210e117423 */ /* 0x000fc80000000011 */
[----:B------:R-:W-:-:S04]  /*3170*/  FFMA R17, R14, R17, -0.14171802997589111328 ;  /* 0xbe111e880e117423 */ /* 0x000fc80000000011 */
[----:B------:R-:W-:-:S04]  /*3180*/  FFMA R17, R14, R17, 0.19988775253295898438 ;  /* 0x3e4caf600e117423 */ /* 0x000fc80000000011 */
[----:B------:R-:W-:-:S04]  /*3190*/  FFMA R17, R14, R17, -0.33332940936088562012 ;  /* 0xbeaaaa270e117423 */ /* 0x000fc80000000011 */
[----:B------:R-:W-:-:S04]  /*31a0*/  FMUL R14, R14, R17 ;  /* 0x000000110e0e7220 */ /* 0x000fc80000400000 */
[----:B------:R-:W-:-:S04]  /*31b0*/  FFMA R15, R15, R14, R15 ;  /* 0x0000000e0f0f7223 */ /* 0x000fc8000000000f */
[----:B------:R-:W-:Y:S01]  /*31c0*/  @P0 FFMA R15, R16, 0.93318945169448852539, -R15 ;  /* 0x3f6ee581100f0823 */ /* 0x000fe2000000080f */
[----:B------:R-:W-:-:S04]  /*31d0*/  FSETP.NAN.AND P0, PT, |R0|, |R0|, PT ;  /* 0x400000000000720b */ /* 0x000fc80003f08200 */
[----:B------:R-:W-:-:S04]  /*31e0*/  LOP3.LUT R0, R15, 0x80000000, R0, 0xb8, !PT ;  /* 0x800000000f007812 */ /* 0x000fc800078eb800 */
[----:B------:R-:W-:Y:S01]  /*31f0*/  FSEL R16, R0, R15, !P0 ;  /* 0x0000000f00107208 */ /* 0x000fe20004000000 */
[----:B------:R-:W-:Y:S06]  /*3200*/  BRA `(.L_x_40) ;  /* 0x0000000400387947 */ /* 0x000fec0003800000 */
.L_x_557:
[----:B-----5:R-:W-:Y:S01]  /*3210*/  FSETP.NEU.AND P0, PT, R0, RZ, PT ;  /* 0x000000ff0000720b */ /* 0x020fe20003f0d000 */
[----:B------:R-:W-:-:S12]  /*3220*/  IMAD.MOV.U32 R16, RZ, RZ, -0x319194d8 ;  /* 0xce6e6b28ff107424 */ /* 0x000fd800078e00ff */
[----:B------:R-:W-:Y:S05]  /*3230*/  @!P0 BRA `(.L_x_40) ;  /* 0x00000004002c8947 */ /* 0x000fea0003800000 */
[C---:B------:R-:W-:Y:S01]  /*3240*/  FMUL R15, |R0|.reuse, 8388608 ;  /* 0x4b000000000f7820 */ /* 0x040fe20000400200 */
[----:B------:R-:W-:Y:S01]  /*3250*/  FSETP.GEU.AND P0, PT, |R0|, 1.175494350822287508e-38, PT ;  /* 0x008000000000780b */ /* 0x000fe20003f0e200 */
[----:B------:R-:W-:-:S03]  /*3260*/  IMAD.MOV.U32 R17, RZ, RZ, 0x3e055027 ;  /* 0x3e055027ff117424 */ /* 0x000fc600078e00ff */
[----:B------:R-:W-:-:S04]  /*3270*/  FSEL R0, R15, |R0|, !P0 ;  /* 0x400000000f007208 */ /* 0x000fc80004000000 */
        /* <DEDUP_REMOVED lines=24> */
.L_x_45:
[----:B------:R-:W-:-:S13]  /*3400*/  ISETP.GT.AND P0, PT, R18, 0x19, PT ;  /* 0x000000191200780c */ /* 0x000fda0003f04270 */
[----:B------:R-:W-:Y:S05]  /*3410*/  @P0 BRA `(.L_x_49) ;  /* 0x0000000000280947 */ /* 0x000fea0003800000 */
[----:B------:R-:W-:-:S05]  /*3420*/  IMAD.MOV.U32 R15, RZ, RZ, -0x18 ;  /* 0xffffffe8ff0f7424 */ /* 0x000fca00078e00ff */
[----:B------:R-:W-:-:S05]  /*3430*/  VIADDMNMX.U32 R18, R18, R15, 0x2, PT ;  /* 0x0000000212127446 */ /* 0x000fca000380000f */
[----:B------:R-:W-:-:S04]  /*3440*/  IMAD.SHL.U32 R18, R18, 0x4, RZ ;  /* 0x0000000412127824 */ /* 0x000fc800078e00ff */
[----:B------:R-:W0:Y:S02]  /*3450*/  LDC R14, c[0x2][R18+0x80] ;  /* 0x00802000120e7b82 */ /* 0x000e240000000800 */
[----:B0-----:R-:W-:-:S04]  /*3460*/  SHF.R.S32.HI R15, RZ, 0x1f, R14 ;  /* 0x0000001fff0f7819 */ /* 0x001fc8000001140e */
.L_x_560:
[----:B------:R-:W-:Y:S05]  /*3470*/  BRX R14 -0x3480                                                                       (*"BRANCH_TARGETS .L_x_561,.L_x_562,.L_x_40"*) ;  /* 0xffffffc80ee07949 */ /* 0x000fea000383ffff */
.L_x_562:
[----:B-----5:R-:W-:Y:S01]  /*3480*/  FADD R16, -R0, -RZ ;  /* 0x800000ff00107221 */ /* 0x020fe20000000100 */
[----:B------:R-:W-:Y:S06]  /*3490*/  BRA `(.L_x_40) ;  /* 0x0000000000947947 */ /* 0x000fec0003800000 */
.L_x_561:
[----:B-----5:R-:W-:Y:S01]  /*34a0*/  FADD R16, |R0|, -RZ ;  /* 0x800000ff00107221 */ /* 0x020fe20000000200 */
[----:B------:R-:W-:Y:S06]  /*34b0*/  BRA `(.L_x_40) ;  /* 0x00000000008c7947 */ /* 0x000fec0003800000 */
.L_x_49:
[----:B------:R-:W-:-:S04]  /*34c0*/  MOV R15, 0xffffffe6 ;  /* 0xffffffe6000f7802 */ /* 0x000fc80000000f00 */
[----:B------:R-:W-:-:S05]  /*34d0*/  VIADDMNMX.U32 R18, R18, R15, 0x2, PT ;  /* 0x0000000212127446 */ /* 0x000fca000380000f */
[----:B------:R-:W-:-:S04]  /*34e0*/  IMAD.SHL.U32 R18, R18, 0x4, RZ ;  /* 0x0000000412127824 */ /* 0x000fc800078e00ff */
[----:B------:R-:W0:Y:S02]  /*34f0*/  LDC R14, c[0x2][R18+0x8c] ;  /* 0x00802300120e7b82 */ /* 0x000e240000000800 */
[----:B0-----:R-:W-:-:S04]  /*3500*/  SHF.R.S32.HI R15, RZ, 0x1f, R14 ;  /* 0x0000001fff0f7819 */ /* 0x001fc8000001140e */
.L_x_564:
[----:B------:R-:W-:Y:S05]  /*3510*/  BRX R14 -0x3520                                                                       (*"BRANCH_TARGETS .L_x_565,.L_x_566,.L_x_40"*) ;  /* 0xffffffc80eb87949 */ /* 0x000fea000383ffff */
.L_x_566:
[----:B-----5:R-:W-:Y:S01]  /*3520*/  FADD R15, |R0|, -RZ ;  /* 0x800000ff000f7221 */ /* 0x020fe20000000200 */
[----:B------:R0:W1:Y:S01]  /*3530*/  MUFU.RSQ R17, |R0| ;  /* 0x4000000000117308 */ /* 0x0000620000001400 */
[----:B------:R-:W-:Y:S02]  /*3540*/  BSSY.RECONVERGENT B1, `(.L_x_50) ;  /* 0x000000c000017945 */ /* 0x000fe40003800200 */
[----:B------:R-:W-:-:S05]  /*3550*/  VIADD R14, R15, 0xf3000000 ;  /* 0xf30000000f0e7836 */ /* 0x000fca0000000000 */
[----:B------:R-:W-:-:S13]  /*3560*/  ISETP.GT.U32.AND P0, PT, R14, 0x727fffff, PT ;  /* 0x727fffff0e00780c */ /* 0x000fda0003f04070 */
[----:B01----:R-:W-:Y:S05]  /*3570*/  @!P0 BRA `(.L_x_51) ;  /* 0x0000000000108947 */ /* 0x003fea0003800000 */
[----:B------:R-:W-:Y:S02]  /*3580*/  MOV R0, R15 ;  /* 0x0000000f00007202 */ /* 0x000fe40000000f00 */
[----:B------:R-:W-:-:S07]  /*3590*/  MOV R19, 0x35b0 ;  /* 0x000035b000137802 */ /* 0x000fce0000000f00 */
[----:B------:R-:W-:Y:S05]  /*35a0*/  CALL.REL.NOINC `($__internal_2_$__cuda_sm20_sqrt_rn_f32_slowpath) ;  /* 0x00000030000c7944 */ /* 0x000fea0003c00000 */
[----:B------:R-:W-:Y:S05]  /*35b0*/  BRA `(.L_x_52) ;  /* 0x0000000000107947 */ /* 0x000fea0003800000 */
.L_x_51:
[----:B------:R-:W-:Y:S01]  /*35c0*/  FMUL.FTZ R15, |R0|, R17 ;  /* 0x00000011000f7220 */ /* 0x000fe20000410200 */
[----:B------:R-:W-:-:S03]  /*35d0*/  FMUL.FTZ R16, R17, 0.5 ;  /* 0x3f00000011107820 */ /* 0x000fc60000410000 */
[----:B------:R-:W-:-:S04]  /*35e0*/  FFMA R0, -R15, R15, |R0| ;  /* 0x0000000f0f007223 */ /* 0x000fc80000000500 */
[----:B------:R-:W-:-:S07]  /*35f0*/  FFMA R16, R0, R16, R15 ;  /* 0x0000001000107223 */ /* 0x000fce000000000f */
.L_x_52:
[----:B------:R-:W-:Y:S05]  /*3600*/  BSYNC.RECONVERGENT B1 ;  /* 0x0000000000017941 */ /* 0x000fea0003800200 */
.L_x_50:
[----:B------:R-:W-:Y:S05]  /*3610*/  BRA `(.L_x_40) ;  /* 0x0000000000347947 */ /* 0x000fea0003800000 */
.L_x_565:
[----:B-----5:R-:W-:Y:S01]  /*3620*/  VIADD R14, R0, 0xf3000000 ;  /* 0xf3000000000e7836 */ /* 0x020fe20000000000 */
[----:B------:R0:W1:Y:S01]  /*3630*/  MUFU.RSQ R17, R0 ;  /* 0x0000000000117308 */ /* 0x0000620000001400 */
[----:B------:R-:W-:Y:S03]  /*3640*/  BSSY.RECONVERGENT B1, `(.L_x_40) ;  /* 0x000000a000017945 */ /* 0x000fe60003800200 */
[----:B------:R-:W-:-:S13]  /*3650*/  ISETP.GT.U32.AND P0, PT, R14, 0x727fffff, PT ;  /* 0x727fffff0e00780c */ /* 0x000fda0003f04070 */
[----:B01----:R-:W-:Y:S05]  /*3660*/  @!P0 BRA `(.L_x_53) ;  /* 0x00000000000c8947 */ /* 0x003fea0003800000 */
[----:B------:R-:W-:-:S07]  /*3670*/  MOV R19, 0x3690 ;  /* 0x0000369000137802 */ /* 0x000fce0000000f00 */
[----:B------:R-:W-:Y:S05]  /*3680*/  CALL.REL.NOINC `($__internal_2_$__cuda_sm20_sqrt_rn_f32_slowpath) ;  /* 0x0000002c00d47944 */ /* 0x000fea0003c00000 */
[----:B------:R-:W-:Y:S05]  /*3690*/  BRA `(.L_x_54) ;  /* 0x0000000000107947 */ /* 0x000fea0003800000 */
.L_x_53:
[----:B------:R-:W-:Y:S01]  /*36a0*/  FMUL.FTZ R15, R0, R17 ;  /* 0x00000011000f7220 */ /* 0x000fe20000410000 */
[----:B------:R-:W-:-:S03]  /*36b0*/  FMUL.FTZ R16, R17, 0.5 ;  /* 0x3f00000011107820 */ /* 0x000fc60000410000 */
[----:B------:R-:W-:-:S04]  /*36c0*/  FFMA R0, -R15, R15, R0 ;  /* 0x0000000f0f007223 */ /* 0x000fc80000000100 */
[----:B------:R-:W-:-:S07]  /*36d0*/  FFMA R16, R0, R16, R15 ;  /* 0x0000001000107223 */ /* 0x000fce000000000f */
.L_x_54:
[----:B------:R-:W-:Y:S05]  /*36e0*/  BSYNC.RECONVERGENT B1 ;  /* 0x0000000000017941 */ /* 0x000fea0003800200 */
.L_x_40:
[----:B------:R-:W-:Y:S05]  /*36f0*/  BSYNC.RECONVERGENT B0 ;  /* 0x0000000000007941 */ /* 0x000fea0003800200 */
.L_x_17:
[----:B------:R4:W-:Y:S01]  /*3700*/  STL [R13+-0x8], R16 ;  /* 0xfffff8100d007387 */ /* 0x0009e20000100800 */
[----:B------:R-:W-:Y:S01]  /*3710*/  VIADD R10, R10, 0xffffffff ;  /* 0xffffffff0a0a7836 */ /* 0x000fe20000000000 */
[----:B------:R-:W-:Y:S06]  /*3720*/  BRA `(.L_x_55) ;  /* 0x0000002800987947 */ /* 0x000fec0003800000 */
.L_x_13:
[----:B------:R-:W-:-:S05]  /*3730*/  LEA R13, R10, R5, 0x2 ;  /* 0x000000050a0d7211 */ /* 0x000fca00078e10ff */
[----:B------:R0:W5:Y:S01]  /*3740*/  LDL R0, [R13+-0x4] ;  /* 0xfffffc000d007983 */ /* 0x0001620000100800 */
[----:B------:R-:W-:-:S13]  /*3750*/  ISETP.GT.AND P0, PT, R18, 0xd, PT ;  /* 0x0000000d1200780c */ /* 0x000fda0003f04270 */
[----:B0-----:R-:W-:Y:S05]  /*3760*/  @P0 BRA `(.L_x_56) ;  /* 0x0000001400580947 */ /* 0x001fea0003800000 */
[----:B------:R-:W-:-:S13]  /*3770*/  ISETP.GT.AND P0, PT, R18, 0x6, PT ;  /* 0x000000061200780c */ /* 0x000fda0003f04270 */
[----:B------:R-:W-:Y:S05]  /*3780*/  @P0 BRA `(.L_x_57) ;  /* 0x0000000000740947 */ /* 0x000fea0003800000 */
[----:B------:R-:W-:-:S13]  /*3790*/  ISETP.GT.AND P0, PT, R18, 0x3, PT ;  /* 0x000000031200780c */ /* 0x000fda0003f04270 */
[----:B------:R-:W-:Y:S05]  /*37a0*/  @P0 BRA `(.L_x_58) ;  /* 0x0000000000300947 */ /* 0x000fea0003800000 */
[----:B------:R-:W-:-:S13]  /*37b0*/  ISETP.NE.AND P0, PT, R18, 0x1, PT ;  /* 0x000000011200780c */ /* 0x000fda0003f05270 */
[----:B------:R-:W-:Y:S05]  /*37c0*/  @!P0 BRA `(.L_x_59) ;  /* 0x0000000000208947 */ /* 0x000fea0003800000 */
[----:B------:R-:W-:Y:S01]  /*37d0*/  ISETP.NE.AND P0, PT, R18, 0x2, PT ;  /* 0x000000021200780c */ /* 0x000fe20003f05270 */
[----:B-----5:R-:W-:-:S12]  /*37e0*/  IMAD.MOV.U32 R16, RZ, RZ, R0 ;  /* 0x000000ffff107224 */ /* 0x020fd800078e0000 */
[----:B------:R-:W-:Y:S05]  /*37f0*/  @!P0 BRA `(.L_x_60) ;  /* 0x0000002400e08947 */ /* 0x000fea0003800000 */
[----:B------:R-:W-:Y:S01]  /*3800*/  ISETP.NE.AND P0, PT, R18, 0x3, PT ;  /* 0x000000031200780c */ /* 0x000fe20003f05270 */
[----:B------:R-:W-:-:S12]  /*3810*/  IMAD.MOV.U32 R16, RZ, RZ, RZ ;  /* 0x000000ffff107224 */ /* 0x000fd800078e00ff */
[----:B------:R-:W-:Y:S05]  /*3820*/  @P0 BRA `(.L_x_60) ;  /* 0x0000002400d40947 */ /* 0x000fea0003800000 */
[----:B------:R-:W-:Y:S01]  /*3830*/  FMUL R16, RZ, R0 ;  /* 0x00000000ff107220 */ /* 0x000fe20000400000 */
[----:B------:R-:W-:Y:S06]  /*3840*/  BRA `(.L_x_60) ;  /* 0x0000002400cc7947 */ /* 0x000fec0003800000 */
.L_x_59:
[----:B-----5:R-:W-:Y:S01]  /*3850*/  FADD R16, RZ, R0 ;  /* 0x00000000ff107221 */ /* 0x020fe20000000000 */
[----:B------:R-:W-:Y:S06]  /*3860*/  BRA `(.L_x_60) ;  /* 0x0000002400c47947 */ /* 0x000fec0003800000 */
.L_x_58:
[----:B------:R-:W-:-:S04]  /*3870*/  MOV R15, 0xfffffffc ;  /* 0xfffffffc000f7802 */ /* 0x000fc80000000f00 */
[----:B------:R-:W-:-:S05]  /*3880*/  VIADDMNMX.U32 R14, R18, R15, 0x2, PT ;  /* 0x00000002120e7446 */ /* 0x000fca000380000f */
[----:B------:R-:W-:-:S04]  /*3890*/  IMAD.SHL.U32 R16, R14, 0x4, RZ ;  /* 0x000000040e107824 */ /* 0x000fc800078e00ff */
[----:B------:R-:W0:Y:S02]  /*38a0*/  LDC R14, c[0x2][R16+0x98] ;  /* 0x00802600100e7b82 */ /* 0x000e240000000800 */
[----:B0-----:R-:W-:-:S04]  /*38b0*/  SHF.R.S32.HI R15, RZ, 0x1f, R14 ;  /* 0x0000001fff0f7819 */ /* 0x001fc8000001140e */
.L_x_568:
[----:B------:R-:W-:Y:S05]  /*38c0*/  BRX R14 -0x38d0                                                                       (*"BRANCH_TARGETS .L_x_569,.L_x_570,.L_x_571"*) ;  /* 0xffffffc40ecc7949 */ /* 0x000fea000383ffff */
.L_x_571:
[----:B------:R-:W-:Y:S01]  /*38d0*/  ISETP.NE.AND P0, PT, R18, 0x6, PT ;  /* 0x000000061200780c */ /* 0x000fe20003f05270 */
[----:B------:R-:W-:-:S12]  /*38e0*/  IMAD.MOV.U32 R16, RZ, RZ, RZ ;  /* 0x000000ffff107224 */ /* 0x000fd800078e00ff */
[----:B------:R-:W-:Y:S05]  /*38f0*/  @P0 BRA `(.L_x_60) ;  /* 0x0000002400a00947 */ /* 0x000fea0003800000 */
[----:B-----5:R-:W-:Y:S01]  /*3900*/  FMNMX R16, RZ, R0, PT ;  /* 0x00000000ff107209 */ /* 0x020fe20003800000 */
[----:B------:R-:W-:Y:S06]  /*3910*/  BRA `(.L_x_60) ;  /* 0x0000002400987947 */ /* 0x000fec0003800000 */
.L_x_569:
[----:B------:R-:W-:Y:S01]  /*3920*/  MOV R16, 0x7fc00000 ;  /* 0x7fc0000000107802 */ /* 0x000fe20000000f00 */
[----:B------:R-:W-:Y:S06]  /*3930*/  BRA `(.L_x_60) ;  /* 0x0000002400907947 */ /* 0x000fec0003800000 */
.L_x_570:
[----:B------:R-:W-:Y:S01]  /*3940*/  IMAD.MOV.U32 R16, RZ, RZ, 0x3f800000 ;  /* 0x3f800000ff107424 */ /* 0x000fe200078e00ff */
[----:B------:R-:W-:Y:S06]  /*3950*/  BRA `(.L_x_60) ;  /* 0x0000002400887947 */ /* 0x000fec0003800000 */
.L_x_57:
[----:B------:R-:W-:-:S13]  /*3960*/  ISETP.GT.AND P0, PT, R18, 0x9, PT ;  /* 0x000000091200780c */ /* 0x000fda0003f04270 */
[----:B------:R-:W-:Y:S05]  /*3970*/  @P0 BRA `(.L_x_61) ;  /* 0x0000000000880947 */ /* 0x000fea0003800000 */
[----:B------:R-:W-:-:S05]  /*3980*/  IMAD.MOV.U32 R15, RZ, RZ, -0x7 ;  /* 0xfffffff9ff0f7424 */ /* 0x000fca00078e00ff */
[----:B------:R-:W-:-:S04]  /*3990*/  VIADDMNMX.U32 R14, R18, R15, 0x2, PT ;  /* 0x00000002120e7446 */ /* 0x000fc8000380000f */
[----:B------:R-:W-:-:S04]  /*39a0*/  SHF.L.U32 R16, R14, 0x2, RZ ;  /* 0x000000020e107819 */ /* 0x000fc800000006ff */
[----:B------:R-:W0:Y:S02]  /*39b0*/  LDC R14, c[0x2][R16+0xa4] ;  /* 0x00802900100e7b82 */ /* 0x000e240000000800 */
[----:B0-----:R-:W-:-:S04]  /*39c0*/  SHF.R.S32.HI R15, RZ, 0x1f, R14 ;  /* 0x0000001fff0f7819 */ /* 0x001fc8000001140e */
.L_x_572:
[----:B------:R-:W-:Y:S05]  /*39d0*/  BRX R14 -0x39e0                                                                       (*"BRANCH_TARGETS .L_x_573,.L_x_574,.L_x_575"*) ;  /* 0xffffffc40e887949 */ /* 0x000fea000383ffff */
.L_x_575:
[----:B------:R-:W-:Y:S01]  /*39e0*/  ISETP.NE.AND P0, PT, R18, 0x9, PT ;  /* 0x000000091200780c */ /* 0x000fe20003f05270 */
[----:B------:R-:W-:-:S12]  /*39f0*/  IMAD.MOV.U32 R16, RZ, RZ, RZ ;  /* 0x000000ffff107224 */ /* 0x000fd800078e00ff */
[----:B------:R-:W-:Y:S05]  /*3a00*/  @P0 BRA `(.L_x_60) ;  /* 0x00000024005c0947 */ /* 0x000fea0003800000 */
[----:B-----5:R-:W-:Y:S01]  /*3a10*/  FSETP.NEU.AND P0, PT, R0, RZ, PT ;  /* 0x000000ff0000720b */ /* 0x020fe20003f0d000 */
[----:B------:R-:W-:Y:S01]  /*3a20*/  BSSY.RECONVERGENT B0, `(.L_x_62) ;  /* 0x0000004000007945 */ /* 0x000fe20003800200 */
[----:B------:R-:W-:-:S11]  /*3a30*/  IMAD.MOV.U32 R16, RZ, RZ, RZ ;  /* 0x000000ffff107224 */ /* 0x000fd600078e00ff */
[----:B------:R-:W-:Y:S05]  /*3a40*/  @!P0 BRA `(.L_x_63) ;  /* 0x0000000000048947 */ /* 0x000fea0003800000 */
[----:B------:R-:W-:-:S07]  /*3a50*/  HFMA2 R16, -RZ, RZ, 1.875, 0 ;  /* 0x3f800000ff107431 */ /* 0x000fce00000001ff */
.L_x_63:
[----:B------:R-:W-:Y:S05]  /*3a60*/  BSYNC.RECONVERGENT B0 ;  /* 0x0000000000007941 */ /* 0x000fea0003800200 */
.L_x_62:
[----:B------:R-:W-:Y:S05]  /*3a70*/  BRA `(.L_x_60) ;  /* 0x0000002400407947 */ /* 0x000fea0003800000 */
.L_x_573:
[----:B-----5:R-:W-:-:S04]  /*3a80*/  FSETP.GE.AND P0, PT, R0, RZ, PT ;  /* 0x000000ff0000720b */ /* 0x020fc80003f06000 */
[----:B------:R-:W-:Y:S01]  /*3a90*/  FSEL R16, R0, RZ, P0 ;  /* 0x000000ff00107208 */ /* 0x000fe20000000000 */
[----:B------:R-:W-:Y:S08]  /*3aa0*/  BRA `(.L_x_60) ;  /* 0x0000002400347947 */ /* 0x000ff00003800000 */
.L_x_574:
[----:B------:R-:W-:Y:S01]  /*3ab0*/  IMAD.MOV.U32 R15, RZ, RZ, 0x4e6e6b28 ;  /* 0x4e6e6b28ff0f7424 */ /* 0x000fe200078e00ff */
[----:B-----5:R-:W0:Y:S01]  /*3ac0*/  FCHK P0, R0, 9.9999997171806853657e-10 ;  /* 0x3089705f00007902 */ /* 0x020e220000000000 */
[----:B------:R-:W-:Y:S01]  /*3ad0*/  IMAD.MOV.U32 R14, RZ, RZ, 0x3f800000 ;  /* 0x3f800000ff0e7424 */ /* 0x000fe200078e00ff */
[----:B------:R-:W-:Y:S03]  /*3ae0*/  BSSY.RECONVERGENT B0, `(.L_x_64) ;  /* 0x000000a000007945 */ /* 0x000fe60003800200 */
[----:B------:R-:W-:-:S04]  /*3af0*/  FFMA R14, R15, -9.9999997171806853657e-10, R14 ;  /* 0xb089705f0f0e7823 */ /* 0x000fc8000000000e */
[----:B------:R-:W-:-:S04]  /*3b00*/  FFMA R15, R14, R15, 1.00000000000000000000e+09 ;  /* 0x4e6e6b280e0f7423 */ /* 0x000fc8000000000f */
[----:B------:R-:W-:-:S04]  /*3b10*/  FFMA R14, R0, R15, RZ ;  /* 0x0000000f000e7223 */ /* 0x000fc800000000ff */
[----:B------:R-:W-:-:S04]  /*3b20*/  FFMA R16, R14, -9.9999997171806853657e-10, R0 ;  /* 0xb089705f0e107823 */ /* 0x000fc80000000000 */
[----:B------:R-:W-:Y:S01]  /*3b30*/  FFMA R16, R15, R16, R14 ;  /* 0x000000100f107223 */ /* 0x000fe2000000000e */
[----:B0-----:R-:W-:Y:S06]  /*3b40*/  @!P0 BRA `(.L_x_65) ;  /* 0x00000000000c8947 */ /* 0x001fec0003800000 */
[----:B------:R-:W-:Y:S02]  /*3b50*/  MOV R15, 0x3089705f ;  /* 0x3089705f000f7802 */ /* 0x000fe40000000f00 */
[----:B------:R-:W-:-:S07]  /*3b60*/  MOV R14, 0x3b80 ;  /* 0x00003b80000e7802 */ /* 0x000fce0000000f00 */
[----:B------:R-:W-:Y:S05]  /*3b70*/  CALL.REL.NOINC `($__internal_3_$__cuda_sm3x_div_rn_noftz_f32_slowpath) ;  /* 0x0000002800f47944 */ /* 0x000fea0003c00000 */
.L_x_65:
[----:B------:R-:W-:Y:S05]  /*3b80*/  BSYNC.RECONVERGENT B0 ;  /* 0x0000000000007941 */ /* 0x000fea0003800200 */
.L_x_64:
[----:B------:R-:W-:Y:S05]  /*3b90*/  BRA `(.L_x_60) ;  /* 0x0000002000f87947 */ /* 0x000fea0003800000 */
.L_x_61:
[----:B------:R-:W-:-:S13]  /*3ba0*/  ISETP.GT.AND P0, PT, R18, 0xb, PT ;  /* 0x0000000b1200780c */ /* 0x000fda0003f04270 */
[----:B------:R-:W-:Y:S05]  /*3bb0*/  @P0 BRA `(.L_x_66) ;  /* 0x0000000800880947 */ /* 0x000fea0003800000 */
[----:B------:R-:W-:-:S13]  /*3bc0*/  ISETP.NE.AND P0, PT, R18, 0xa, PT ;  /* 0x0000000a1200780c */ /* 0x000fda0003f05270 */
[----:B------:R-:W-:Y:S05]  /*3bd0*/  @!P0 BRA `(.L_x_67) ;  /* 0x0000000400488947 */ /* 0x000fea0003800000 */
[----:B------:R-:W-:Y:S01]  /*3be0*/  ISETP.NE.AND P0, PT, R18, 0xb, PT ;  /* 0x0000000b1200780c */ /* 0x000fe20003f05270 */
[----:B------:R-:W-:-:S12]  /*3bf0*/  IMAD.MOV.U32 R16, RZ, RZ, RZ ;  /* 0x000000ffff107224 */ /* 0x000fd800078e00ff */
[----:B------:R-:W-:Y:S05]  /*3c00*/  @P0 BRA `(.L_x_60) ;  /* 0x0000002000dc0947 */ /* 0x000fea0003800000 */
        /* <DEDUP_REMOVED lines=14> */
[----:B------:R-:W-:Y:S02]  /*3cf0*/  SHF.L.U32 R16, R0, 0x8, RZ ;  /* 0x0000000800107819 */ /* 0x000fe400000006ff */
[----:B------:R-:W-:Y:S01]  /*3d00*/  CS2R R20, SRZ ;  /* 0x0000000000147805 */ /* 0x000fe2000001ff00 */
[----:B------:R-:W-:Y:S01]  /*3d10*/  UMOV UR4, URZ ;  /* 0x000000ff00047c82 */ /* 0x000fe20008000000 */
[----:B------:R-:W-:-:S07]  /*3d20*/  LOP3.LUT R25, R16, 0x80000000, RZ, 0xfc, !PT ;  /* 0x8000000010197812 */ /* 0x000fce00078efcff */
.L_x_70:
[----:B0-----:R-:W-:-:S06]  /*3d30*/  IMAD.WIDE.U32 R16, R21, 0x4, R14 ;  /* 0x0000000415107825 */ /* 0x001fcc00078e000e */
[----:B------:R-:W2:Y:S01]  /*3d40*/  LDG.E.CONSTANT R16, desc[UR6][R16.64] ;  /* 0x0000000610107981 */ /* 0x000ea2000c1e9900 */
[C---:B-1----:R-:W-:Y:S02]  /*3d50*/  IMAD R22, R21.reuse, 0x4, R1 ;  /* 0x0000000415167824 */ /* 0x042fe400078e0201 */
        /* <DEDUP_REMOVED lines=10> */
[----:B------:R-:W-:Y:S02]  /*3e00*/  LOP3.LUT P0, RZ, R16, 0x1f, RZ, 0xc0, !PT ;  /* 0x0000001f10ff7812 */ /* 0x000fe4000780c0ff */
[----:B------:R-:W-:-:S04]  /*3e10*/  IADD3 R14, PT, PT, R14, -0x80, RZ ;  /* 0xffffff800e0e7810 */ /* 0x000fc80007ffe0ff */
        /* <DEDUP_REMOVED lines=21> */
[----:B------:R-:W-:-:S05]  /*3f70*/  IMAD.MOV R0, RZ, RZ, -R19 ;  /* 0x000000ffff007224 */ /* 0x000fca00078e0a13 */
[----:B------:R-:W-:Y:S01]  /*3f80*/  @!P0 MOV R19, R0 ;  /* 0x0000000000138202 */ /* 0x000fe20000000f00 */
[----:B--2---:R-:W-:-:S10]  /*3f90*/  DMUL R16, R14, UR4 ;  /* 0x000000040e107c28 */ /* 0x004fd40008000000 */
[----:B------:R-:W2:Y:S02]  /*3fa0*/  F2F.F32.F64 R16, R16 ;  /* 0x0000001000107310 */ /* 0x000ea40000301000 */
[----:B0-2---:R-:W-:-:S07]  /*3fb0*/  FSEL R15, -R16, R16, !P1 ;  /* 0x00000010100f7208 */ /* 0x005fce0004800100 */
.L_x_69:
[----:B------:R-:W-:Y:S05]  /*3fc0*/  BSYNC.RECONVERGENT B0 ;  /* 0x0000000000007941 */ /* 0x000fea0003800200 */
.L_x_68:
[----:B------:R-:W-:Y:S02]  /*3fd0*/  IMAD.MOV.U32 R0, RZ, RZ, 0x37cbac00 ;  /* 0x37cbac00ff007424 */ /* 0x000fe400078e00ff */
[----:B------:R-:W-:Y:S01]  /*3fe0*/  FMUL R17, R15, R15 ;  /* 0x0000000f0f117220 */ /* 0x000fe20000400000 */
[C---:B------:R-:W-:Y:S01]  /*3ff0*/  LOP3.LUT R14, R19.reuse, 0x1, RZ, 0xc0, !PT ;  /* 0x00000001130e7812 */ /* 0x040fe200078ec0ff */
[----:B------:R-:W-:Y:S01]  /*4000*/  IMAD.MOV.U32 R16, RZ, RZ, 0x3c0885e4 ;  /* 0x3c0885e4ff107424 */ /* 0x000fe200078e00ff */
[----:B------:R-:W-:Y:S01]  /*4010*/  IADD3 R19, PT, PT, R19, 0x1, RZ ;  /* 0x0000000113137810 */ /* 0x000fe20007ffe0ff */
[----:B------:R-:W-:Y:S01]  /*4020*/  FFMA R0, R17, R0, -0.0013887860113754868507 ;  /* 0xbab607ed11007423 */ /* 0x000fe20000000000 */
[----:B------:R-:W-:Y:S01]  /*4030*/  ISETP.NE.U32.AND P0, PT, R14, 0x1, PT ;  /* 0x000000010e00780c */ /* 0x000fe20003f05070 */
[----:B------:R-:W-:Y:S01]  /*4040*/  IMAD.MOV.U32 R18, RZ, RZ, 0x3e2aaaa8 ;  /* 0x3e2aaaa8ff127424 */ /* 0x000fe200078e00ff */
[----:B------:R-:W-:Y:S02]  /*4050*/  LOP3.LUT P1, RZ, R19, 0x2, RZ, 0xc0, !PT ;  /* 0x0000000213ff7812 */ /* 0x000fe4000782c0ff */
[----:B------:R-:W-:-:S02]  /*4060*/  FSEL R14, R0, -0.00019574658654164522886, P0 ;  /* 0xb94d4153000e7808 */ /* 0x000fc40000000000 */
[----:B------:R-:W-:Y:S02]  /*4070*/  FSEL R16, R16, 0.041666727513074874878, !P0 ;  /* 0x3d2aaabb10107808 */ /* 0x000fe40004000000 */
[----:B------:R-:W-:Y:S02]  /*4080*/  FSEL R0, R15, 1, !P0 ;  /* 0x3f8000000f007808 */ /* 0x000fe40004000000 */
[----:B------:R-:W-:Y:S01]  /*4090*/  FSEL R19, -R18, -0.4999999701976776123, !P0 ;  /* 0xbeffffff12137808 */ /* 0x000fe20004000100 */
[C---:B------:R-:W-:Y:S02]  /*40a0*/  FFMA R14, R17.reuse, R14, R16 ;  /* 0x0000000e110e7223 */ /* 0x040fe40000000010 */
[C---:B------:R-:W-:Y:S02]  /*40b0*/  FFMA R15, R17.reuse, R0, RZ ;  /* 0x00000000110f7223 */ /* 0x040fe400000000ff */
[----:B------:R-:W-:-:S04]  /*40c0*/  FFMA R14, R17, R14, R19 ;  /* 0x0000000e110e7223 */ /* 0x000fc80000000013 */
[----:B------:R-:W-:-:S04]  /*40d0*/  FFMA R16, R15, R14, R0 ;  /* 0x0000000e0f107223 */ /* 0x000fc80000000000 */
[----:B------:R-:W-:Y:S01]  /*40e0*/  @P1 FADD R16, RZ, -R16 ;  /* 0x80000010ff101221 */ /* 0x000fe20000000000 */
[----:B------:R-:W-:Y:S06]  /*40f0*/  BRA `(.L_x_60) ;  /* 0x0000001c00a07947 */ /* 0x000fec0003800000 */
.L_x_67:
        /* <DEDUP_REMOVED lines=18> */
.L_x_73:
        /* <DEDUP_REMOVED lines=41> */
.L_x_72:
[----:B------:R-:W-:Y:S05]  /*44b0*/  BSYNC.RECONVERGENT B0 ;  /* 0x0000000000007941 */ /* 0x000fea0003800200 */
.L_x_71:
[----:B------:R-:W-:Y:S02]  /*44c0*/  IMAD.MOV.U32 R0, RZ, RZ, 0x37cbac00 ;  /* 0x37cbac00ff007424 */ /* 0x000fe400078e00ff */
[----:B------:R-:W-:Y:S01]  /*44d0*/  FMUL R15, R14, R14 ;  /* 0x0000000e0e0f7220 */ /* 0x000fe20000400000 */
[----:B------:R-:W-:Y:S01]  /*44e0*/  LOP3.LUT R16, R19, 0x1, RZ, 0xc0, !PT ;  /* 0x0000000113107812 */ /* 0x000fe200078ec0ff */
[----:B------:R-:W-:Y:S02]  /*44f0*/  HFMA2 R17, -RZ, RZ, 1.541015625, -0.052001953125 ;  /* 0x3e2aaaa8ff117431 */ /* 0x000fe400000001ff */
[----:B------:R-:W-:Y:S02]  /*4500*/  IMAD.MOV.U32 R18, RZ, RZ, 0x3c0885e4 ;  /* 0x3c0885e4ff127424 */ /* 0x000fe400078e00ff */
[----:B------:R-:W-:Y:S01]  /*4510*/  FFMA R0, R15, R0, -0.0013887860113754868507 ;  /* 0xbab607ed0f007423 */ /* 0x000fe20000000000 */
[----:B------:R-:W-:Y:S02]  /*4520*/  ISETP.NE.U32.AND P0, PT, R16, 0x1, PT ;  /* 0x000000011000780c */ /* 0x000fe40003f05070 */
[----:B------:R-:W-:-:S02]  /*4530*/  LOP3.LUT P1, RZ, R19, 0x2, RZ, 0xc0, !PT ;  /* 0x0000000213ff7812 */ /* 0x000fc4000782c0ff */
[----:B------:R-:W-:Y:S02]  /*4540*/  FSEL R16, R0, -0.00019574658654164522886, !P0 ;  /* 0xb94d415300107808 */ /* 0x000fe40004000000 */
        /* <DEDUP_REMOVED lines=9> */
.L_x_66:
[----:B------:R-:W-:-:S13]  /*45e0*/  ISETP.NE.AND P0, PT, R18, 0xc, PT ;  /* 0x0000000c1200780c */ /* 0x000fda0003f05270 */
[----:B------:R-:W-:Y:S05]  /*45f0*/  @!P0 BRA `(.L_x_74) ;  /* 0x0000000000748947 */ /* 0x000fea0003800000 */
[----:B------:R-:W-:Y:S01]  /*4600*/  ISETP.NE.AND P0, PT, R18, 0xd, PT ;  /* 0x0000000d1200780c */ /* 0x000fe20003f05270 */
[----:B------:R-:W-:-:S12]  /*4610*/  IMAD.MOV.U32 R16, RZ, RZ, RZ ;  /* 0x000000ffff107224 */ /* 0x000fd800078e00ff */
[----:B------:R-:W-:Y:S05]  /*4620*/  @P0 BRA `(.L_x_60) ;  /* 0x0000001800540947 */ /* 0x000fea0003800000 */
[C---:B-----5:R-:W-:Y:S01]  /*4630*/  FMUL R14, |R0|.reuse, 1.4426950216293334961 ;  /* 0x3fb8aa3b000e7820 */ /* 0x060fe20000400200 */
[----:B------:R-:W-:Y:S02]  /*4640*/  IMAD.MOV.U32 R15, RZ, RZ, 0x42fc0000 ;  /* 0x42fc0000ff0f7424 */ /* 0x000fe400078e00ff */
[----:B------:R-:W-:Y:S01]  /*4650*/  FMUL R18, R0, R0 ;  /* 0x0000000000127220 */ /* 0x000fe20000400000 */
[----:B------:R-:W-:Y:S02]  /*4660*/  IMAD.MOV.U32 R17, RZ, RZ, 0x363d0ada ;  /* 0x363d0adaff117424 */ /* 0x000fe400078e00ff */
[----:B------:R-:W0:Y:S02]  /*4670*/  FRND.TRUNC R14, R14 ;  /* 0x0000000e000e7307 */ /* 0x000e24000020d000 */
[----:B------:R-:W-:-:S04]  /*4680*/  FFMA R17, R18, R17, 0.00019836159481201320887 ;  /* 0x394fff4912117423 */ /* 0x000fc80000000011 */
[----:B------:R-:W-:-:S04]  /*4690*/  FFMA R19, R18, R17, 0.0083333496004343032837 ;  /* 0x3c08889a12137423 */ /* 0x000fc80000000011 */
[----:B------:R-:W-:-:S04]  /*46a0*/  FFMA R19, R18, R19, 0.16666667163372039795 ;  /* 0x3e2aaaab12137423 */ /* 0x000fc80000000013 */
[----:B------:R-:W-:Y:S01]  /*46b0*/  FMUL R19, R18, R19 ;  /* 0x0000001312137220 */ /* 0x000fe20000400000 */
[----:B0-----:R-:W-:Y:S02]  /*46c0*/  FSETP.GT.AND P0, PT, |R14|, 126, PT ;  /* 0x42fc00000e00780b */ /* 0x001fe40003f04200 */
[----:B------:R-:W-:-:S04]  /*46d0*/  LOP3.LUT R15, R15, 0x80000000, R14, 0xb8, !PT ;  /* 0x800000000f0f7812 */ /* 0x000fc800078eb80e */
[----:B------:R-:W-:Y:S02]  /*46e0*/  FSEL R15, R15, R14, P0 ;  /* 0x0000000e0f0f7208 */ /* 0x000fe40000000000 */
[----:B------:R-:W-:-:S03]  /*46f0*/  FSETP.GE.AND P0, PT, |R0|, 1, PT ;  /* 0x3f8000000000780b */ /* 0x000fc60003f06200 */
[----:B------:R-:W-:-:S04]  /*4700*/  FFMA R16, R15, -0.69314718246459960938, |R0| ;  /* 0xbf3172180f107823 */ /* 0x000fc80000000400 */
[C---:B------:R-:W-:Y:S01]  /*4710*/  FFMA R16, R15.reuse, 1.9046542121259335545e-09, R16 ;  /* 0x3102e3080f107823 */ /* 0x040fe20000000010 */
[----:B------:R-:W-:-:S03]  /*4720*/  FADD R15, R15, 12583037 ;  /* 0x4b40007d0f0f7421 */ /* 0x000fc60000000000 */
[----:B------:R-:W-:Y:S02]  /*4730*/  FMUL R16, R16, 1.4426950216293334961 ;  /* 0x3fb8aa3b10107820 */ /* 0x000fe40000400000 */
[----:B------:R-:W-:-:S04]  /*4740*/  SHF.L.U32 R15, R15, 0x17, RZ ;  /* 0x000000170f0f7819 */ /* 0x000fc800000006ff */
        /* <DEDUP_REMOVED lines=8> */
.L_x_74:
        /* <DEDUP_REMOVED lines=13> */
[----:B------:R-:W-:Y:S01]  /*48a0*/  SHF.L.U32 R14, R0, 0x8, RZ ;  /* 0x00000008000e7819 */ /* 0x000fe200000006ff */
[----:B------:R-:W-:Y:S01]  /*48b0*/  IMAD.MOV.U32 R20, RZ, RZ, RZ ;  /* 0x000000ffff147224 */ /* 0x000fe200078e00ff */
[----:B------:R-:W0:Y:S01]  /*48c0*/  LDCU.64 UR8, c[0x4][URZ] ;  /* 0x01000000ff0877ac */ /* 0x000e220008000a00 */
[----:B------:R-:W-:Y:S01]  /*48d0*/  IMAD.MOV.U32 R18, RZ, RZ, R1 ;  /* 0x000000ffff127224 */ /* 0x000fe200078e0001 */
[----:B------:R-:W-:Y:S01]  /*48e0*/  LOP3.LUT R21, R14, 0x80000000, RZ, 0xfc, !PT ;  /* 0x800000000e157812 */ /* 0x000fe200078efcff */
[----:B------:R-:W-:Y:S01]  /*48f0*/  UMOV UR5, URZ ;  /* 0x000000ff00057c82 */ /* 0x000fe20008000000 */
[----:B------:R-:W-:-:S05]  /*4900*/  UMOV UR4, URZ ;  /* 0x000000ff00047c82 */ /* 0x000fca0008000000 */
.L_x_77:
[----:B0-----:R-:W-:Y:S01]  /*4910*/  MOV R14, UR8 ;  /* 0x00000008000e7c02 */ /* 0x001fe20008000f00 */
[----:B------:R-:W-:-:S05]  /*4920*/  IMAD.U32 R15, RZ, RZ, UR9 ;  /* 0x00000009ff0f7e24 */ /* 0x000fca000f8e00ff */
[----:B------:R-:W2:Y:S01]  /*4930*/  LDG.E.CONSTANT R14, desc[UR6][R14.64] ;  /* 0x000000060e0e7981 */ /* 0x000ea2000c1e9900 */
[----:B------:R-:W-:Y:S02]  /*4940*/  UIADD3 UR8, UP0, UPT, UR8, 0x4, URZ ;  /* 0x0000000408087890 */ /* 0x000fe4000ff1e0ff */
[----:B------:R-:W-:Y:S02]  /*4950*/  UIADD3 UR4, UPT, UPT, UR4, 0x1, URZ ;  /* 0x0000000104047890 */ /* 0x000fe4000fffe0ff */
[----:B------:R-:W-:Y:S02]  /*4960*/  UIADD3.X UR9, UPT, UPT, URZ, UR9, URZ, UP0, !UPT ;  /* 0x00000009ff097290 */ /* 0x000fe400087fe4ff */
[----:B------:R-:W-:Y:S01]  /*4970*/  UISETP.NE.AND UP0, UPT, UR4, 0x6, UPT ;  /* 0x000000060400788c */ /* 0x000fe2000bf05270 */
[----:B--2---:R-:W-:-:S03]  /*4980*/  IMAD.WIDE.U32 R16, R14, R21, RZ ;  /* 0x000000150e107225 */ /* 0x004fc600078e00ff */
[----:B------:R-:W-:-:S04]  /*4990*/  IADD3 R19, P0, PT, R16, R20, RZ ;  /* 0x0000001410137210 */ /* 0x000fc80007f1e0ff */
[----:B------:R-:W-:Y:S01]  /*49a0*/  IADD3.X R20, PT, PT, R17, UR5, RZ, P0, !PT ;  /* 0x0000000511147c10 */ /* 0x000fe200087fe4ff */
[----:B------:R0:W-:Y:S02]  /*49b0*/  STL [R18], R19 ;  /* 0x0000001312007387 */ /* 0x0001e40000100800 */
[----:B0-----:R-:W-:Y:S01]  /*49c0*/  VIADD R18, R18, 0x4 ;  /* 0x0000000412127836 */ /* 0x001fe20000000000 */
[----:B------:R-:W-:Y:S06]  /*49d0*/  BRA.U UP0, `(.L_x_77) ;  /* 0xfffffffd00cc7547 */ /* 0x000fec000b83ffff */
        /* <DEDUP_REMOVED lines=25> */
[----:B------:R-:W1:Y:S01]  /*4b70*/  I2F.F64.S64 R14, R14 ;  /* 0x0000000e000e7312 */ /* 0x000e620000301c00 */
[----:B------:R-:W-:-:S05]  /*4b80*/  IMAD.MOV R0, RZ, RZ, -R19 ;  /* 0x000000ffff007224 */ /* 0x000fca00078e0a13 */
[----:B------:R-:W-:Y:S01]  /*4b90*/  @!P1 MOV R19, R0 ;  /* 0x0000000000139202 */ /* 0x000fe20000000f00 */
[----:B-1----:R-:W-:-:S10]  /*4ba0*/  DMUL R16, R14, UR4 ;  /* 0x000000040e107c28 */ /* 0x002fd40008000000 */
[----:B------:R-:W1:Y:S02]  /*4bb0*/  F2F.F32.F64 R16, R16 ;  /* 0x0000001000107310 */ /* 0x000e640000301000 */
[----:B01----:R-:W-:-:S07]  /*4bc0*/  FSEL R14, -R16, R16, !P0 ;  /* 0x00000010100e7208 */ /* 0x003fce0004000100 */
.L_x_76:
[----:B------:R-:W-:Y:S05]  /*4bd0*/  BSYNC.RECONVERGENT B0 ;  /* 0x0000000000007941 */ /* 0x000fea0003800200 */
.L_x_75:
[----:B------:R-:W-:Y:S02]  /*4be0*/  IMAD.MOV.U32 R15, RZ, RZ, 0x3c190000 ;  /* 0x3c190000ff0f7424 */ /* 0x000fe400078e00ff */
        /* <DEDUP_REMOVED lines=12> */
[----:B0-----:R-:W-:Y:S01]  /*4cb0*/  IMAD.MOV.U32 R16, RZ, RZ, R14 ;  /* 0x000000ffff107224 */ /* 0x001fe200078e000e */
[----:B------:R-:W-:Y:S06]  /*4cc0*/  BRA `(.L_x_60) ;  /* 0x0000001000ac7947 */ /* 0x000fec0003800000 */
.L_x_56:
[----:B------:R-:W-:Y:S01]  /*4cd0*/  ISETP.GT.AND P0, PT, R18, 0x14, PT ;  /* 0x000000141200780c */ /* 0x000fe20003f04270 */
[----:B------:R-:W-:-:S12]  /*4ce0*/  BSSY.RECONVERGENT B0, `(.L_x_60) ;  /* 0x0000129000007945 */ /* 0x000fd80003800200 */
[----:B------:R-:W-:Y:S05]  /*4cf0*/  @P0 BRA `(.L_x_78) ;  /* 0x00000008009c0947 */ /* 0x000fea0003800000 */
[----:B------:R-:W-:-:S13]  /*4d00*/  ISETP.GT.AND P0, PT, R18, 0x10, PT ;  /* 0x000000101200780c */ /* 0x000fda0003f04270 */
[----:B------:R-:W-:Y:S05]  /*4d10*/  @P0 BRA `(.L_x_79) ;  /* 0x0000000000dc0947 */ /* 0x000fea0003800000 */
[----:B------:R-:W-:-:S04]  /*4d20*/  MOV R15, 0xfffffff2 ;  /* 0xfffffff2000f7802 */ /* 0x000fc80000000f00 */
[----:B------:R-:W-:-:S05]  /*4d30*/  VIADDMNMX.U32 R14, R18, R15, 0x2, PT ;  /* 0x00000002120e7446 */ /* 0x000fca000380000f */
[----:B------:R-:W-:-:S04]  /*4d40*/  IMAD.SHL.U32 R16, R14, 0x4, RZ ;  /* 0x000000040e107824 */ /* 0x000fc800078e00ff */
[----:B------:R-:W0:Y:S02]  /*4d50*/  LDC R14, c[0x2][R16+0xb0] ;  /* 0x00802c00100e7b82 */ /* 0x000e240000000800 */
[----:B0-----:R-:W-:-:S04]  /*4d60*/  SHF.R.S32.HI R15, RZ, 0x1f, R14 ;  /* 0x0000001fff0f7819 */ /* 0x001fc8000001140e */
.L_x_576:
[----:B------:R-:W-:Y:S05]  /*4d70*/  BRX R14 -0x4d80                                                                       (*"BRANCH_TARGETS .L_x_577,.L_x_578,.L_x_579"*) ;  /* 0xffffffb00ea07949 */ /* 0x000fea000383ffff */
.L_x_579:
[----:B------:R-:W-:Y:S01]  /*4d80*/  ISETP.NE.AND P0, PT, R18, 0x10, PT ;  /* 0x000000101200780c */ /* 0x000fe20003f05270 */
[----:B------:R-:W-:-:S12]  /*4d90*/  HFMA2 R16, -RZ, RZ, 0, 0 ;  /* 0x00000000ff107431 */ /* 0x000fd800000001ff */
[----:B------:R-:W-:Y:S05]  /*4da0*/  @P0 BRA `(.L_x_80) ;  /* 0x0000001000700947 */ /* 0x000fea0003800000 */
[----:B------:R-:W-:Y:S01]  /*4db0*/  IMAD.MOV.U32 R15, RZ, RZ, 0x3bbb989d ;  /* 0x3bbb989dff0f7424 */ /* 0x000fe200078e00ff */
[----:B------:R-:W-:-:S03]  /*4dc0*/  MOV R17, 0x437c0000 ;  /* 0x437c000000117802 */ /* 0x000fc60000000f00 */
[----:B-----5:R-:W-:-:S04]  /*4dd0*/  FFMA.SAT R14, R0, R15, 0.5 ;  /* 0x3f000000000e7423 */ /* 0x020fc8000000200f */
[----:B------:R-:W-:-:S04]  /*4de0*/  FFMA.RM R14, R14, R17, 12582913 ;  /* 0x4b4000010e0e7423 */ /* 0x000fc80000004011 */
[C---:B------:R-:W-:Y:S01]  /*4df0*/  FADD R15, R14.reuse, -12583039 ;  /* 0xcb40007f0e0f7421 */ /* 0x040fe20000000000 */
[----:B------:R-:W-:-:S03]  /*4e00*/  IMAD.SHL.U32 R14, R14, 0x800000, RZ ;  /* 0x008000000e0e7824 */ /* 0x000fc600078e00ff */
[----:B------:R-:W-:-:S04]  /*4e10*/  FFMA R15, R0, 1.4426950216293334961, -R15 ;  /* 0x3fb8aa3b000f7823 */ /* 0x000fc8000000080f */
[----:B------:R-:W-:-:S06]  /*4e20*/  FFMA R15, R0, 1.925963033500011079e-08, R15 ;  /* 0x32a57060000f7823 */ /* 0x000fcc000000000f */
[----:B------:R-:W0:Y:S02]  /*4e30*/  MUFU.EX2 R15, R15 ;  /* 0x0000000f000f7308 */ /* 0x000e240000000800 */
[----:B0-----:R-:W-:Y:S01]  /*4e40*/  FMUL R16, R14, R15 ;  /* 0x0000000f0e107220 */ /* 0x001fe20000400000 */
[----:B------:R-:W-:Y:S06]  /*4e50*/  BRA `(.L_x_80) ;  /* 0x0000001000447947 */ /* 0x000fec0003800000 */
.L_x_577:
[----:B-----5:R-:W-:Y:S01]  /*4e60*/  FMUL R14, |R0|, 1.4426950216293334961 ;  /* 0x3fb8aa3b000e7820 */ /* 0x020fe20000400200 */
[----:B------:R-:W-:-:S05]  /*4e70*/  MOV R15, 0x42fc0000 ;  /* 0x42fc0000000f7802 */ /* 0x000fca0000000f00 */
        /* <DEDUP_REMOVED lines=15> */
.L_x_578:
        /* <DEDUP_REMOVED lines=18> */
.L_x_79:
[----:B------:R-:W-:-:S13]  /*5090*/  ISETP.GT.AND P0, PT, R18, 0x12, PT ;  /* 0x000000121200780c */ /* 0x000fda0003f04270 */
[----:B------:R-:W-:Y:S05]  /*50a0*/  @P0 BRA `(.L_x_81) ;  /* 0x0000000000c80947 */ /* 0x000fea0003800000 */
[----:B------:R-:W-:-:S13]  /*50b0*/  ISETP.NE.AND P0, PT, R18, 0x11, PT ;  /* 0x000000111200780c */ /* 0x000fda0003f05270 */
[----:B------:R-:W-:Y:S05]  /*50c0*/  @!P0 BRA `(.L_x_82) ;  /* 0x0000000000508947 */ /* 0x000fea0003800000 */
[----:B------:R-:W-:Y:S02]  /*50d0*/  ISETP.NE.AND P0, PT, R18, 0x12, PT ;  /* 0x000000121200780c */ /* 0x000fe40003f05270 */
[----:B------:R-:W-:-:S11]  /*50e0*/  MOV R16, RZ ;  /* 0x000000ff00107202 */ /* 0x000fd60000000f00 */
[----:B------:R-:W-:Y:S05]  /*50f0*/  @P0 BRA `(.L_x_80) ;  /* 0x0000000c009c0947 */ /* 0x000fea0003800000 */
        /* <DEDUP_REMOVED lines=8> */
[----:B------:R-:W-:Y:S01]  /*5180*/  MOV R16, R15 ;  /* 0x0000000f00107202 */ /* 0x000fe20000000f00 */
[----:B------:R-:W-:Y:S06]  /*5190*/  BRA `(.L_x_85) ;  /* 0x0000000000107947 */ /* 0x000fec0003800000 */
.L_x_84:
[----:B------:R-:W0:Y:S02]  /*51a0*/  MUFU.RCP R15, R0 ;  /* 0x00000000000f7308 */ /* 0x000e240000001000 */
[----:B0-----:R-:W-:-:S04]  /*51b0*/  FFMA R14, R0, R15, -1 ;  /* 0xbf800000000e7423 */ /* 0x001fc8000000000f */
[----:B------:R-:W-:-:S04]  /*51c0*/  FADD.FTZ R14, -R14, -RZ ;  /* 0x800000ff0e0e7221 */ /* 0x000fc80000010100 */
[----:B------:R-:W-:-:S07]  /*51d0*/  FFMA R16, R15, R14, R15 ;  /* 0x0000000e0f107223 */ /* 0x000fce000000000f */
.L_x_85:
[----:B------:R-:W-:Y:S05]  /*51e0*/  BSYNC.RECONVERGENT B1 ;  /* 0x0000000000017941 */ /* 0x000fea0003800200 */
.L_x_83:
[----:B------:R-:W-:Y:S01]  /*51f0*/  FSEL R16, R16, +QNAN , P3 ;  /* 0x7fc0000010107808 */ /* 0x000fe20001800000 */
[----:B------:R-:W-:Y:S06]  /*5200*/  BRA `(.L_x_80) ;  /* 0x0000000c00587947 */ /* 0x000fec0003800000 */
.L_x_82:
[C---:B-----5:R-:W-:Y:S01]  /*5210*/  FMUL R15, R0.reuse, 8388608 ;  /* 0x4b000000000f7820 */ /* 0x060fe20000400000 */
[----:B------:R-:W-:Y:S01]  /*5220*/  FSETP.GEU.AND P0, PT, R0, 1.175494350822287508e-38, PT ;  /* 0x008000000000780b */ /* 0x000fe20003f0e000 */
[----:B------:R-:W-:-:S03]  /*5230*/  IMAD.MOV.U32 R17, RZ, RZ, 0x3e055027 ;  /* 0x3e055027ff117424 */ /* 0x000fc600078e00ff */
[----:B------:R-:W-:-:S04]  /*5240*/  FSEL R0, R15, R0, !P0 ;  /* 0x000000000f007208 */ /* 0x000fc80004000000 */
[C---:B------:R-:W-:Y:S01]  /*5250*/  FSETP.NEU.AND P1, PT, R0.reuse, RZ, PT ;  /* 0x000000ff0000720b */ /* 0x040fe20003f2d000 */
[----:B------:R-:W-:-:S05]  /*5260*/  VIADD R14, R0, 0xc0d55555 ;  /* 0xc0d55555000e7836 */ /* 0x000fca0000000000 */
[----:B------:R-:W-:-:S04]  /*5270*/  LOP3.LUT R15, R14, 0xff800000, RZ, 0xc0, !PT ;  /* 0xff8000000e0f7812 */ /* 0x000fc800078ec0ff */
[-C--:B------:R-:W-:Y:S02]  /*5280*/  IADD3 R14, PT, PT, R0, -R15.reuse, RZ ;  /* 0x8000000f000e7210 */ /* 0x080fe40007ffe0ff */
        /* <DEDUP_REMOVED lines=20> */
.L_x_81:
[----:B------:R-:W-:-:S13]  /*53d0*/  ISETP.NE.AND P0, PT, R18, 0x13, PT ;  /* 0x000000131200780c */ /* 0x000fda0003f05270 */
[----:B------:R-:W-:Y:S05]  /*53e0*/  @!P0 BRA `(.L_x_86) ;  /* 0x0000000000788947 */ /* 0x000fea0003800000 */
[----:B------:R-:W-:Y:S01]  /*53f0*/  ISETP.NE.AND P0, PT, R18, 0x14, PT ;  /* 0x000000141200780c */ /* 0x000fe20003f05270 */
[----:B------:R-:W-:-:S12]  /*5400*/  IMAD.MOV.U32 R16, RZ, RZ, RZ ;  /* 0x000000ffff107224 */ /* 0x000fd800078e00ff */
[----:B------:R-:W-:Y:S05]  /*5410*/  @P0 BRA `(.L_x_80) ;  /* 0x0000000800d40947 */ /* 0x000fea0003800000 */
        /* <DEDUP_REMOVED lines=22> */
[----:B------:R-:W-:-:S04]  /*5580*/  MOV R15, 0x3fd774eb ;  /* 0x3fd774eb000f7802 */ /* 0x000fc80000000f00 */
[----:B------:R-:W-:-:S05]  /*5590*/  FSEL R0, R16, -R16, P0 ;  /* 0x8000001010007208 */ /* 0x000fca0000000000 */
[----:B------:R-:W-:-:S04]  /*55a0*/  @!P1 FFMA R16, R15, 0.93318945169448852539, R0 ;  /* 0x3f6ee5810f109823 */ /* 0x000fc80000000000 */
[----:B------:R-:W-:Y:S01]  /*55b0*/  @P0 FADD R16, R16, R16 ;  /* 0x0000001010100221 */ /* 0x000fe20000000000 */
[----:B------:R-:W-:Y:S06]  /*55c0*/  BRA `(.L_x_80) ;  /* 0x0000000800687947 */ /* 0x000fec0003800000 */
.L_x_86:
        /* <DEDUP_REMOVED lines=11> */
[----:B------:R-:W-:-:S04]  /*5680*/  HFMA2 R17, -RZ, RZ, 1.3251953125, -55.71875 ;  /* 0x3d4dd2f7ff117431 */ /* 0x000fc800000001ff */
[----:B------:R-:W-:-:S04]  /*5690*/  FMUL R14, R16, R16 ;  /* 0x00000010100e7220 */ /* 0x000fc80000400000 */
[----:B------:R-:W-:Y:S01]  /*56a0*/  FFMA R15, R14, R17, 0.018773360177874565125 ;  /* 0x3c99ca970e0f7423 */ /* 0x000fe20000000011 */
[----:B------:R-:W-:-:S03]  /*56b0*/  IMAD.MOV.U32 R17, RZ, RZ, 0x3fd774eb ;  /* 0x3fd774ebff117424 */ /* 0x000fc600078e00ff */
        /* <DEDUP_REMOVED lines=11> */
.L_x_78:
[----:B------:R-:W-:-:S13]  /*5770*/  ISETP.GT.AND P0, PT, R18, 0x17, PT ;  /* 0x000000171200780c */ /* 0x000fda0003f04270 */
[----:B------:R-:W-:Y:S05]  /*5780*/  @P0 BRA `(.L_x_87) ;  /* 0x0000000400440947 */ /* 0x000fea0003800000 */
[----:B------:R-:W-:-:S04]  /*5790*/  MOV R15, 0xffffffeb ;  /* 0xffffffeb000f7802 */ /* 0x000fc80000000f00 */
[----:B------:R-:W-:-:S05]  /*57a0*/  VIADDMNMX.U32 R14, R18, R15, 0x2, PT ;  /* 0x00000002120e7446 */ /* 0x000fca000380000f */
[----:B------:R-:W-:-:S04]  /*57b0*/  IMAD.SHL.U32 R16, R14, 0x4, RZ ;  /* 0x000000040e107824 */ /* 0x000fc800078e00ff */
[----:B------:R-:W0:Y:S02]  /*57c0*/  LDC R14, c[0x2][R16+0xbc] ;  /* 0x00802f00100e7b82 */ /* 0x000e240000000800 */
[----:B0-----:R-:W-:-:S04]  /*57d0*/  SHF.R.S32.HI R15, RZ, 0x1f, R14 ;  /* 0x0000001fff0f7819 */ /* 0x001fc8000001140e */
.L_x_580:
[----:B------:R-:W-:Y:S05]  /*57e0*/  BRX R14 -0x57f0                                                                       (*"BRANCH_TARGETS .L_x_581,.L_x_582,.L_x_583"*) ;  /* 0xffffffa80e047949 */ /* 0x000fea000383ffff */
.L_x_583:
[----:B------:R-:W-:Y:S01]  /*57f0*/  ISETP.NE.AND P0, PT, R18, 0x17, PT ;  /* 0x000000171200780c */ /* 0x000fe20003f05270 */
[----:B------:R-:W-:-:S12]  /*5800*/  HFMA2 R16, -RZ, RZ, 0, 0 ;  /* 0x00000000ff107431 */ /* 0x000fd800000001ff */
[----:B------:R-:W-:Y:S05]  /*5810*/  @P0 BRA `(.L_x_80) ;  /* 0x0000000400d40947 */ /* 0x000fea0003800000 */
        /* <DEDUP_REMOVED lines=13> */
[----:B------:R-:W-:Y:S01]  /*58f0*/  MOV R16, R15 ;  /* 0x0000000f00107202 */ /* 0x000fe20000000f00 */
[----:B------:R-:W-:Y:S06]  /*5900*/  BRA `(.L_x_90) ;  /* 0x0000000000107947 */ /* 0x000fec0003800000 */
.L_x_89:
[----:B------:R-:W0:Y:S02]  /*5910*/  MUFU.RCP R16, R17 ;  /* 0x0000001100107308 */ /* 0x000e240000001000 */
[----:B0-----:R-:W-:-:S04]  /*5920*/  FFMA R0, R17, R16, -1 ;  /* 0xbf80000011007423 */ /* 0x001fc80000000010 */
[----:B------:R-:W-:-:S04]  /*5930*/  FADD.FTZ R15, -R0, -RZ ;  /* 0x800000ff000f7221 */ /* 0x000fc80000010100 */
[----:B------:R-:W-:-:S07]  /*5940*/  FFMA R16, R16, R15, R16 ;  /* 0x0000000f10107223 */ /* 0x000fce0000000010 */
.L_x_90:
[----:B------:R-:W-:Y:S05]  /*5950*/  BSYNC.RECONVERGENT B1 ;  /* 0x0000000000017941 */ /* 0x000fea0003800200 */
.L_x_88:
[----:B------:R-:W-:Y:S05]  /*5960*/  BRA `(.L_x_80) ;  /* 0x0000000400807947 */ /* 0x000fea0003800000 */
.L_x_581:
[----:B-----5:R-:W0:Y:S01]  /*5970*/  MUFU.RCP R15, |R0| ;  /* 0x40000000000f7308 */ /* 0x020e220000001000 */
[----:B------:R-:W-:Y:S01]  /*5980*/  FSETP.GT.AND P0, PT, |R0|, 1, PT ;  /* 0x3f8000000000780b */ /* 0x000fe20003f04200 */
[----:B------:R-:W-:Y:S02]  /*5990*/  IMAD.MOV.U32 R17, RZ, RZ, 0x3b2090aa ;  /* 0x3b2090aaff117424 */ /* 0x000fe400078e00ff */
[----:B------:R-:W-:Y:S01]  /*59a0*/  HFMA2 R16, -RZ, RZ, 1.9599609375, 20144 ;  /* 0x3fd774ebff107431 */ /* 0x000fe200000001ff */
        /* <DEDUP_REMOVED lines=16> */
.L_x_582:
[----:B-----5:R-:W-:Y:S01]  /*5ab0*/  FSETP.NEU.AND P0, PT, R0, RZ, PT ;  /* 0x000000ff0000720b */ /* 0x020fe20003f0d000 */
[----:B------:R-:W-:-:S12]  /*5ac0*/  IMAD.MOV.U32 R16, RZ, RZ, -0x319194d8 ;  /* 0xce6e6b28ff107424 */ /* 0x000fd800078e00ff */
[----:B------:R-:W-:Y:S05]  /*5ad0*/  @!P0 BRA `(.L_x_80) ;  /* 0x0000000400248947 */ /* 0x000fea0003800000 */
[C---:B------:R-:W-:Y:S01]  /*5ae0*/  FMUL R15, |R0|.reuse, 8388608 ;  /* 0x4b000000000f7820 */ /* 0x040fe20000400200 */
[----:B------:R-:W-:Y:S02]  /*5af0*/  FSETP.GEU.AND P0, PT, |R0|, 1.175494350822287508e-38, PT ;  /* 0x008000000000780b */ /* 0x000fe40003f0e200 */
[----:B------:R-:W-:Y:S02]  /*5b00*/  MOV R17, 0x3e055027 ;  /* 0x3e05502700117802 */ /* 0x000fe40000000f00 */
        /* <DEDUP_REMOVED lines=11> */
[----:B------:R-:W-:Y:S02]  /*5bc0*/  IMAD.MOV.U32 R15, RZ, RZ, 0x7f800000 ;  /* 0x7f800000ff0f7424 */ /* 0x000fe400078e00ff */
        /* <DEDUP_REMOVED lines=13> */
.L_x_87:
[----:B------:R-:W-:-:S13]  /*5ca0*/  ISETP.GT.AND P0, PT, R18, 0x19, PT ;  /* 0x000000191200780c */ /* 0x000fda0003f04270 */
[----:B------:R-:W-:Y:S05]  /*5cb0*/  @P0 BRA `(.L_x_91) ;  /* 0x0000000000240947 */ /* 0x000fea0003800000 */
[----:B------:R-:W-:-:S13]  /*5cc0*/  ISETP.NE.AND P0, PT, R18, 0x18, PT ;  /* 0x000000181200780c */ /* 0x000fda0003f05270 */
[----:B------:R-:W-:Y:S05]  /*5cd0*/  @!P0 BRA `(.L_x_92) ;  /* 0x0000000000148947 */ /* 0x000fea0003800000 */
[----:B------:R-:W-:Y:S01]  /*5ce0*/  ISETP.NE.AND P0, PT, R18, 0x19, PT ;  /* 0x000000191200780c */ /* 0x000fe20003f05270 */
[----:B------:R-:W-:-:S12]  /*5cf0*/  HFMA2 R16, -RZ, RZ, 0, 0 ;  /* 0x00000000ff107431 */ /* 0x000fd800000001ff */
[----:B------:R-:W-:Y:S05]  /*5d00*/  @P0 BRA `(.L_x_80) ;  /* 0x0000000000980947 */ /* 0x000fea0003800000 */
[----:B-----5:R-:W-:Y:S01]  /*5d10*/  FADD R16, -R0, -RZ ;  /* 0x800000ff00107221 */ /* 0x020fe20000000100 */
[----:B------:R-:W-:Y:S06]  /*5d20*/  BRA `(.L_x_80) ;  /* 0x0000000000907947 */ /* 0x000fec0003800000 */
.L_x_92:
[----:B-----5:R-:W-:Y:S01]  /*5d30*/  FADD R16, |R0|, -RZ ;  /* 0x800000ff00107221 */ /* 0x020fe20000000200 */
[----:B------:R-:W-:Y:S06]  /*5d40*/  BRA `(.L_x_80) ;  /* 0x0000000000887947 */ /* 0x000fec0003800000 */
.L_x_91:
[----:B------:R-:W-:-:S13]  /*5d50*/  ISETP.NE.AND P0, PT, R18, 0x1a, PT ;  /* 0x0000001a1200780c */ /* 0x000fda0003f05270 */
[----:B------:R-:W-:Y:S05]  /*5d60*/  @!P0 BRA `(.L_x_93) ;  /* 0x00000000004c8947 */ /* 0x000fea0003800000 */
[----:B------:R-:W-:Y:S01]  /*5d70*/  ISETP.NE.AND P0, PT, R18, 0x1b, PT ;  /* 0x0000001b1200780c */ /* 0x000fe20003f05270 */
[----:B------:R-:W-:-:S12]  /*5d80*/  IMAD.MOV.U32 R16, RZ, RZ, RZ ;  /* 0x000000ffff107224 */ /* 0x000fd800078e00ff */
[----:B------:R-:W-:Y:S05]  /*5d90*/  @P0 BRA `(.L_x_80) ;  /* 0x0000000000740947 */ /* 0x000fea0003800000 */
[----:B-----5:R-:W-:Y:S01]  /*5da0*/  FADD R15, |R0|, -RZ ;  /* 0x800000ff000f7221 */ /* 0x020fe20000000200 */
[----:B------:R0:W1:Y:S01]  /*5db0*/  MUFU.RSQ R17, |R0| ;  /* 0x4000000000117308 */ /* 0x0000620000001400 */
[----:B------:R-:W-:Y:S03]  /*5dc0*/  BSSY.RECONVERGENT B1, `(.L_x_94) ;  /* 0x000000c000017945 */ /* 0x000fe60003800200 */
[----:B------:R-:W-:-:S04]  /*5dd0*/  IADD3 R14, PT, PT, R15, -0xd000000, RZ ;  /* 0xf30000000f0e7810 */ /* 0x000fc80007ffe0ff */
[----:B------:R-:W-:-:S13]  /*5de0*/  ISETP.GT.U32.AND P0, PT, R14, 0x727fffff, PT ;  /* 0x727fffff0e00780c */ /* 0x000fda0003f04070 */
[----:B01----:R-:W-:Y:S05]  /*5df0*/  @!P0 BRA `(.L_x_95) ;  /* 0x0000000000108947 */ /* 0x003fea0003800000 */
[----:B------:R-:W-:Y:S01]  /*5e00*/  IMAD.MOV.U32 R0, RZ, RZ, R15 ;  /* 0x000000ffff007224 */ /* 0x000fe200078e000f */
[----:B------:R-:W-:-:S07]  /*5e10*/  MOV R19, 0x5e30 ;  /* 0x00005e3000137802 */ /* 0x000fce0000000f00 */
[----:B------:R-:W-:Y:S05]  /*5e20*/  CALL.REL.NOINC `($__internal_2_$__cuda_sm20_sqrt_rn_f32_slowpath) ;  /* 0x0000000400ec7944 */ /* 0x000fea0003c00000 */
[----:B------:R-:W-:Y:S05]  /*5e30*/  BRA `(.L_x_96) ;  /* 0x0000000000107947 */ /* 0x000fea0003800000 */
.L_x_95:
[----:B------:R-:W-:Y:S01]  /*5e40*/  FMUL.FTZ R15, |R0|, R17 ;  /* 0x00000011000f7220 */ /* 0x000fe20000410200 */
[----:B------:R-:W-:-:S03]  /*5e50*/  FMUL.FTZ R16, R17, 0.5 ;  /* 0x3f00000011107820 */ /* 0x000fc60000410000 */
[----:B------:R-:W-:-:S04]  /*5e60*/  FFMA R0, -R15, R15, |R0| ;  /* 0x0000000f0f007223 */ /* 0x000fc80000000500 */
[----:B------:R-:W-:-:S07]  /*5e70*/  FFMA R16, R0, R16, R15 ;  /* 0x0000001000107223 */ /* 0x000fce000000000f */
.L_x_96:
[----:B------:R-:W-:Y:S05]  /*5e80*/  BSYNC.RECONVERGENT B1 ;  /* 0x0000000000017941 */ /* 0x000fea0003800200 */
.L_x_94:
[----:B------:R-:W-:Y:S05]  /*5e90*/  BRA `(.L_x_80) ;  /* 0x0000000000347947 */ /* 0x000fea0003800000 */
.L_x_93:
[----:B-----5:R-:W-:Y:S01]  /*5ea0*/  IADD3 R14, PT, PT, R0, -0xd000000, RZ ;  /* 0xf3000000000e7810 */ /* 0x020fe20007ffe0ff */
[----:B------:R0:W1:Y:S01]  /*5eb0*/  MUFU.RSQ R17, R0 ;  /* 0x0000000000117308 */ /* 0x0000620000001400 */
[----:B------:R-:W-:Y:S02]  /*5ec0*/  BSSY.RECONVERGENT B1, `(.L_x_80) ;  /* 0x000000a000017945 */ /* 0x000fe40003800200 */
[----:B------:R-:W-:-:S13]  /*5ed0*/  ISETP.GT.U32.AND P0, PT, R14, 0x727fffff, PT ;  /* 0x727fffff0e00780c */ /* 0x000fda0003f04070 */
[----:B0-----:R-:W-:Y:S05]  /*5ee0*/  @!P0 BRA `(.L_x_97) ;  /* 0x00000000000c8947 */ /* 0x001fea0003800000 */
[----:B------:R-:W-:-:S07]  /*5ef0*/  MOV R19, 0x5f10 ;  /* 0x00005f1000137802 */ /* 0x000fce0000000f00 */
[----:B-1----:R-:W-:Y:S05]  /*5f00*/  CALL.REL.NOINC `($__internal_2_$__cuda_sm20_sqrt_rn_f32_slowpath) ;  /* 0x0000000400b47944 */ /* 0x002fea0003c00000 */
[----:B------:R-:W-:Y:S05]  /*5f10*/  BRA `(.L_x_98) ;  /* 0x0000000000107947 */ /* 0x000fea0003800000 */
.L_x_97:
[----:B-1----:R-:W-:Y:S01]  /*5f20*/  FMUL.FTZ R15, R0, R17 ;  /* 0x00000011000f7220 */ /* 0x002fe20000410000 */
[----:B------:R-:W-:-:S03]  /*5f30*/  FMUL.FTZ R16, R17, 0.5 ;  /* 0x3f00000011107820 */ /* 0x000fc60000410000 */
[----:B------:R-:W-:-:S04]  /*5f40*/  FFMA R0, -R15, R15, R0 ;  /* 0x0000000f0f007223 */ /* 0x000fc80000000100 */
[----:B------:R-:W-:-:S07]  /*5f50*/  FFMA R16, R0, R16, R15 ;  /* 0x0000001000107223 */ /* 0x000fce000000000f */
.L_x_98:
[----:B------:R-:W-:Y:S05]  /*5f60*/  BSYNC.RECONVERGENT B1 ;  /* 0x0000000000017941 */ /* 0x000fea0003800200 */
.L_x_80:
[----:B------:R-:W-:Y:S05]  /*5f70*/  BSYNC.RECONVERGENT B0 ;  /* 0x0000000000007941 */ /* 0x000fea0003800200 */
.L_x_60:
[----:B------:R3:W-:Y:S01]  /*5f80*/  STL [R13+-0x4], R16 ;  /* 0xfffffc100d007387 */ /* 0x0007e20000100800 */
[----:B------:R-:W-:Y:S05]  /*5f90*/  BRA `(.L_x_55) ;  /* 0x00000000007c7947 */ /* 0x000fea0003800000 */
.L_x_12:
[----:B------:R-:W-:-:S13]  /*5fa0*/  ISETP.NE.AND P0, PT, R18, -0x1, PT ;  /* 0xffffffff1200780c */ /* 0x000fda0003f05270 */
[----:B------:R-:W-:Y:S05]  /*5fb0*/  @!P0 BRA `(.L_x_99) ;  /* 0x0000000000248947 */ /* 0x000fea0003800000 */
[----:B------:R-:W-:-:S13]  /*5fc0*/  ISETP.NE.AND P0, PT, R18, RZ, PT ;  /* 0x000000ff1200720c */ /* 0x000fda0003f05270 */
[----:B------:R-:W-:Y:S05]  /*5fd0*/  @P0 BRA `(.L_x_55) ;  /* 0x00000000006c0947 */ /* 0x000fea0003800000 */
[----:B------:R-:W-:-:S04]  /*5fe0*/  LEA R14, P0, R16, R7, 0x2 ;  /* 0x00000007100e7211 */ /* 0x000fc800078010ff */
[----:B------:R-:W-:-:S05]  /*5ff0*/  LEA.HI.X R15, R16, R11, RZ, 0x2, P0 ;  /* 0x0000000b100f7211 */ /* 0x000fca00000f14ff */
[----:B------:R-:W2:Y:S01]  /*6000*/  LDG.E R14, desc[UR6][R14.64] ;  /* 0x000000060e0e7981 */ /* 0x000ea2000c1e1900 */
[C---:B------:R-:W-:Y:S01]  /*6010*/  IMAD R13, R10.reuse, 0x4, R5 ;  /* 0x000000040a0d7824 */ /* 0x040fe200078e0205 */
[----:B------:R-:W-:-:S04]  /*6020*/  IADD3 R10, PT, PT, R10, 0x1, RZ ;  /* 0x000000010a0a7810 */ /* 0x000fc80007ffe0ff */
[----:B--2---:R0:W-:Y:S01]  /*6030*/  STL [R13], R14 ;  /* 0x0000000e0d007387 */ /* 0x0041e20000100800 */
[----:B------:R-:W-:Y:S05]  /*6040*/  BRA `(.L_x_55) ;  /* 0x0000000000507947 */ /* 0x000fea0003800000 */
.L_x_99:
[C---:B------:R-:W-:Y:S01]  /*6050*/  LEA R14, P0, R16.reuse, R7, 0x2 ;  /* 0x00000007100e7211 */ /* 0x040fe200078010ff */
[----:B------:R-:W0:Y:S03]  /*6060*/  LDCU UR4, c[0x0][0x3b0] ;  /* 0x00007600ff0477ac */ /* 0x000e260008000800 */
[----:B------:R-:W-:-:S05]  /*6070*/  LEA.HI.X R15, R16, R11, RZ, 0x2, P0 ;  /* 0x0000000b100f7211 */ /* 0x000fca00000f14ff */
[----:B------:R-:W2:Y:S02]  /*6080*/  LDG.E R13, desc[UR6][R14.64] ;  /* 0x000000060e0d7981 */ /* 0x000ea4000c1e1900 */
[----:B--2---:R-:W0:Y:S02]  /*6090*/  F2I.TRUNC.NTZ R13, R13 ;  /* 0x0000000d000d7305 */ /* 0x004e24000020f100 */
[----:B0-----:R-:W-:-:S04]  /*60a0*/  ISETP.GT.AND P0, PT, R13, UR4, PT ;  /* 0x000000040d007c0c */ /* 0x001fc8000bf04270 */
[----:B------:R-:W-:-:S13]  /*60b0*/  ISETP.LT.OR P0, PT, R13, RZ, P0 ;  /* 0x000000ff0d00720c */ /* 0x000fda0000701670 */
[----:B------:R-:W-:Y:S05]  /*60c0*/  @P0 BRA `(.L_x_100) ;  /* 0x0000000000240947 */ /* 0x000fea0003800000 */
[----:B------:R-:W0:Y:S01]  /*60d0*/  LDC.64 R14, c[0x0][0x3a0] ;  /* 0x0000e800ff0e7b82 */ /* 0x000e220000000a00 */
[----:B------:R-:W1:Y:S02]  /*60e0*/  LDCU UR4, c[0x0][0x3b4] ;  /* 0x00007680ff0477ac */ /* 0x000e640008000800 */
[----:B-1----:R-:W-:-:S04]  /*60f0*/  IMAD R13, R13, UR4, R4 ;  /* 0x000000040d0d7c24 */ /* 0x002fc8000f8e0204 */
[----:B0-----:R-:W-:-:S06]  /*6100*/  IMAD.WIDE R14, R13, 0x4, R14 ;  /* 0x000000040d0e7825 */ /* 0x001fcc00078e020e */
[----:B------:R-:W2:Y:S01]  /*6110*/  LDG.E R14, desc[UR6][R14.64] ;  /* 0x000000060e0e7981 */ /* 0x000ea2000c1e1900 */
[C---:B------:R-:W-:Y:S01]  /*6120*/  IMAD R13, R10.reuse, 0x4, R5 ;  /* 0x000000040a0d7824 */ /* 0x040fe200078e0205 */
[----:B------:R-:W-:-:S04]  /*6130*/  IADD3 R10, PT, PT, R10, 0x1, RZ ;  /* 0x000000010a0a7810 */ /* 0x000fc80007ffe0ff */
[----:B--2---:R2:W-:Y:S01]  /*6140*/  STL [R13], R14 ;  /* 0x0000000e0d007387 */ /* 0x0045e20000100800 */
[----:B------:R-:W-:Y:S05]  /*6150*/  BRA `(.L_x_55) ;  /* 0x00000000000c7947 */ /* 0x000fea0003800000 */
.L_x_100:
[C---:B------:R-:W-:Y:S01]  /*6160*/  IMAD R0, R10.reuse, 0x4, R5 ;  /* 0x000000040a007824 */ /* 0x040fe200078e0205 */
[----:B------:R-:W-:-:S04]  /*6170*/  IADD3 R10, PT, PT, R10, 0x1, RZ ;  /* 0x000000010a0a7810 */ /* 0x000fc80007ffe0ff */
[----:B------:R1:W-:Y:S03]  /*6180*/  STL [R0], RZ ;  /* 0x000000ff00007387 */ /* 0x0003e60000100800 */
.L_x_55:
[----:B------:R-:W-:-:S13]  /*6190*/  ISETP.GT.U32.AND P0, PT, R12, 0x1, PT ;  /* 0x000000010c00780c */ /* 0x000fda0003f04070 */
[----:B------:R-:W-:Y:S05]  /*61a0*/  @P0 BRA `(.L_x_101) ;  /* 0xffffffa0000c0947 */ /* 0x000fea000383ffff */
[----:B------:R-:W-:-:S07]  /*61b0*/  VIADD R10, R10, 0xffffffff ;  /* 0xffffffff0a0a7836 */ /* 0x000fce0000000000 */
.L_x_11:
[----:B------:R-:W-:Y:S01]  /*61c0*/  LEA R9, R10, R1, 0x2 ;  /* 0x000000010a097211 */ /* 0x000fe200078e10ff */
[----:B------:R-:W0:Y:S01]  /*61d0*/  LDCU UR8, c[0x0][0x3b4] ;  /* 0x00007680ff0877ac */ /* 0x000e220008000800 */
[----:B------:R-:W2:Y:S04]  /*61e0*/  LDCU.64 UR4, c[0x0][0x3a8] ;  /* 0x00007500ff0477ac */ /* 0x000ea80008000a00 */
[----:B------:R-:W3:Y:S01]  /*61f0*/  LDL R9, [R9+0x20] ;  /* 0x0000200009097983 */ /* 0x000ee20000100800 */
[C---:B0-----:R-:W-:Y:S02]  /*6200*/  IMAD R7, R2.reuse, UR8, RZ ;  /* 0x0000000802077c24 */ /* 0x041fe4000f8e02ff */
[----:B------:R-:W-:-:S03]  /*6210*/  VIADD R2, R2, 0x1 ;  /* 0x0000000102027836 */ /* 0x000fc60000000000 */
[----:B-1---5:R-:W-:-:S04]  /*6220*/  IADD3 R0, P0, PT, R4, R7, RZ ;  /* 0x0000000704007210 */ /* 0x022fc80007f1e0ff */
[----:B------:R-:W-:Y:S02]  /*6230*/  LEA.HI.X.SX32 R7, R7, RZ, 0x1, P0 ;  /* 0x000000ff07077211 */ /* 0x000fe400000f0eff */
[----:B--2---:R-:W-:-:S04]  /*6240*/  LEA R6, P0, R0, UR4, 0x2 ;  /* 0x0000000400067c11 */ /* 0x004fc8000f8010ff */
[----:B------:R-:W-:Y:S02]  /*6250*/  LEA.HI.X R7, R0, UR5, R7, 0x2, P0 ;  /* 0x0000000500077c11 */ /* 0x000fe400080f1407 */
[----:B------:R-:W-:-:S03]  /*6260*/  ISETP.NE.AND P0, PT, R2, R3, PT ;  /* 0x000000030200720c */ /* 0x000fc60003f05270 */
[----:B---3--:R1:W-:Y:S10]  /*6270*/  STG.E desc[UR6][R6.64], R9 ;  /* 0x0000000906007986 */ /* 0x0083f4000c101906 */
[----:B------:R-:W-:Y:S05]  /*6280*/  @P0 BRA `(.L_x_102) ;  /* 0xffffff9c009c0947 */ /* 0x000fea000383ffff */
[----:B------:R-:W-:Y:S05]  /*6290*/  EXIT ;  /* 0x000000000000794d */ /* 0x000fea0003800000 */
        .weak           $__internal_1_$__cuda_sm20_rcp_rn_f32_slowpath
        .type           $__internal_1_$__cuda_sm20_rcp_rn_f32_slowpath,@function
        .size           $__internal_1_$__cuda_sm20_rcp_rn_f32_slowpath,($__internal_2_$__cuda_sm20_sqrt_rn_f32_slowpath - $__internal_1_$__cuda_sm20_rcp_rn_f32_slowpath)
$__internal_1_$__cuda_sm20_rcp_rn_f32_slowpath:
[----:B------:R-:W-:Y:S01]  /*62a0*/  SHF.L.U32 R14, R0, 0x1, RZ ;  /* 0x00000001000e7819 */ /* 0x000fe200000006ff */
[----:B------:R-:W-:Y:S03]  /*62b0*/  BSSY.RECONVERGENT B2, `(.L_x_103) ;  /* 0x0000030000027945 */ /* 0x000fe60003800200 */
[----:B------:R-:W-:-:S04]  /*62c0*/  SHF.R.U32.HI R14, RZ, 0x18, R14 ;  /* 0x00000018ff0e7819 */ /* 0x000fc8000001160e */
[----:B------:R-:W-:-:S13]  /*62d0*/  ISETP.NE.U32.AND P0, PT, R14, RZ, PT ;  /* 0x000000ff0e00720c */ /* 0x000fda0003f05070 */
[----:B------:R-:W-:Y:S05]  /*62e0*/  @P0 BRA `(.L_x_104) ;  /* 0x0000000000280947 */ /* 0x000fea0003800000 */
[----:B------:R-:W-:-:S05]  /*62f0*/  IMAD.SHL.U32 R14, R0, 0x2, RZ ;  /* 0x00000002000e7824 */ /* 0x000fca00078e00ff */
[----:B------:R-:W-:-:S13]  /*6300*/  ISETP.NE.AND P0, PT, R14, RZ, PT ;  /* 0x000000ff0e00720c */ /* 0x000fda0003f05270 */
[----:B------:R-:W-:Y:S01]  /*6310*/  @P0 FFMA R17, R0, 1.84467440737095516160e+19, RZ ;  /* 0x5f80000000110823 */ /* 0x000fe200000000ff */
[----:B------:R-:W-:Y:S08]  /*6320*/  @!P0 MUFU.RCP R15, R0 ;  /* 0x00000000000f8308 */ /* 0x000ff00000001000 */
[----:B------:R-:W0:Y:S02]  /*6330*/  @P0 MUFU.RCP R14, R17 ;  /* 0x00000011000e0308 */ /* 0x000e240000001000 */
[----:B0-----:R-:W-:-:S04]  /*6340*/  @P0 FFMA R18, R17, R14, -1 ;  /* 0xbf80000011120423 */ /* 0x001fc8000000000e */
[----:B------:R-:W-:-:S04]  /*6350*/  @P0 FADD.FTZ R19, -R18, -RZ ;  /* 0x800000ff12130221 */ /* 0x000fc80000010100 */
[----:B------:R-:W-:-:S04]  /*6360*/  @P0 FFMA R14, R14, R19, R14 ;  /* 0x000000130e0e0223 */ /* 0x000fc8000000000e */
[----:B------:R-:W-:Y:S01]  /*6370*/  @P0 FFMA R15, R14, 1.84467440737095516160e+19, RZ ;  /* 0x5f8000000e0f0823 */ /* 0x000fe200000000ff */
[----:B------:R-:W-:Y:S06]  /*6380*/  BRA `(.L_x_105) ;  /* 0x0000000000887947 */ /* 0x000fec0003800000 */
.L_x_104:
[----:B------:R-:W-:-:S04]  /*6390*/  IADD3 R15, PT, PT, R14, -0xfd, RZ ;  /* 0xffffff030e0f7810 */ /* 0x000fc80007ffe0ff */
[----:B------:R-:W-:-:S13]  /*63a0*/  ISETP.GT.U32.AND P0, PT, R15, 0x1, PT ;  /* 0x000000010f00780c */ /* 0x000fda0003f04070 */
[----:B------:R-:W-:Y:S05]  /*63b0*/  @P0 BRA `(.L_x_106) ;  /* 0x0000000000780947 */ /* 0x000fea0003800000 */
[----:B------:R-:W-:Y:S01]  /*63c0*/  LOP3.LUT R17, R0, 0x7fffff, RZ, 0xc0, !PT ;  /* 0x007fffff00117812 */ /* 0x000fe200078ec0ff */
[----:B------:R-:W-:-:S03]  /*63d0*/  IMAD.MOV.U32 R22, RZ, RZ, 0x3 ;  /* 0x00000003ff167424 */ /* 0x000fc600078e00ff */
[----:B------:R-:W-:Y:S02]  /*63e0*/  LOP3.LUT R17, R17, 0x3f800000, RZ, 0xfc, !PT ;  /* 0x3f80000011117812 */ /* 0x000fe400078efcff */
[----:B------:R-:W-:Y:S02]  /*63f0*/  SHF.L.U32 R21, R22, R15, RZ ;  /* 0x0000000f16157219 */ /* 0x000fe400000006ff */
[----:B------:R-:W0:Y:S02]  /*6400*/  MUFU.RCP R18, R17 ;  /* 0x0000001100127308 */ /* 0x000e240000001000 */
[----:B0-----:R-:W-:-:S04]  /*6410*/  FFMA R19, R17, R18, -1 ;  /* 0xbf80000011137423 */ /* 0x001fc80000000012 */
[----:B------:R-:W-:-:S04]  /*6420*/  FADD.FTZ R19, -R19, -RZ ;  /* 0x800000ff13137221 */ /* 0x000fc80000010100 */
[CCC-:B------:R-:W-:Y:S01]  /*6430*/  FFMA.RM R20, R18.reuse, R19.reuse, R18.reuse ;  /* 0x0000001312147223 */ /* 0x1c0fe20000004012 */
[----:B------:R-:W-:-:S04]  /*6440*/  FFMA.RP R19, R18, R19, R18 ;  /* 0x0000001312137223 */ /* 0x000fc80000008012 */
[C---:B------:R-:W-:Y:S02]  /*6450*/  LOP3.LUT R18, R20.reuse, 0x7fffff, RZ, 0xc0, !PT ;  /* 0x007fffff14127812 */ /* 0x040fe400078ec0ff */
[----:B------:R-:W-:Y:S02]  /*6460*/  FSETP.NEU.FTZ.AND P0, PT, R20, R19, PT ;  /* 0x000000131400720b */ /* 0x000fe40003f1d000 */
[----:B------:R-:W-:Y:S02]  /*6470*/  LOP3.LUT R18, R18, 0x800000, RZ, 0xfc, !PT ;  /* 0x0080000012127812 */ /* 0x000fe400078efcff */
[----:B------:R-:W-:Y:S02]  /*6480*/  SEL R19, RZ, 0xffffffff, !P0 ;  /* 0xffffffffff137807 */ /* 0x000fe40004000000 */
[----:B------:R-:W-:Y:S02]  /*6490*/  LOP3.LUT R20, R21, R18, RZ, 0xc0, !PT ;  /* 0x0000001215147212 */ /* 0x000fe400078ec0ff */
[----:B------:R-:W-:-:S02]  /*64a0*/  IADD3 R19, PT, PT, -R19, RZ, RZ ;  /* 0x000000ff13137210 */ /* 0x000fc40007ffe1ff */
[-C--:B------:R-:W-:Y:S02]  /*64b0*/  SHF.R.U32.HI R20, RZ, R15.reuse, R20 ;  /* 0x0000000fff147219 */ /* 0x080fe40000011614 */
[----:B------:R-:W-:Y:S02]  /*64c0*/  LOP3.LUT P1, RZ, R19, R15, R18, 0xf8, !PT ;  /* 0x0000000f13ff7212 */ /* 0x000fe4000782f812 */
[C---:B------:R-:W-:Y:S02]  /*64d0*/  LOP3.LUT P0, RZ, R20.reuse, 0x1, RZ, 0xc0, !PT ;  /* 0x0000000114ff7812 */ /* 0x040fe4000780c0ff */
[----:B------:R-:W-:-:S04]  /*64e0*/  LOP3.LUT P2, RZ, R20, 0x2, RZ, 0xc0, !PT ;  /* 0x0000000214ff7812 */ /* 0x000fc8000784c0ff */
[----:B------:R-:W-:Y:S02]  /*64f0*/  PLOP3.LUT P0, PT, P0, P1, P2, 0xe0, 0x0 ;  /* 0x000000000000781c */ /* 0x000fe40000703c20 */
[----:B------:R-:W-:Y:S02]  /*6500*/  LOP3.LUT P1, RZ, R0, 0x7fffff, RZ, 0xc0, !PT ;  /* 0x007fffff00ff7812 */ /* 0x000fe4000782c0ff */
[----:B------:R-:W-:-:S05]  /*6510*/  SEL R15, RZ, 0x1, !P0 ;  /* 0x00000001ff0f7807 */ /* 0x000fca0004000000 */
[----:B------:R-:W-:-:S05]  /*6520*/  IMAD.MOV R15, RZ, RZ, -R15 ;  /* 0x000000ffff0f7224 */ /* 0x000fca00078e0a0f */
[----:B------:R-:W-:Y:S02]  /*6530*/  ISETP.GE.AND P0, PT, R15, RZ, PT ;  /* 0x000000ff0f00720c */ /* 0x000fe40003f06270 */
[----:B------:R-:W-:-:S04]  /*6540*/  IADD3 R15, PT, PT, R14, -0xfc, RZ ;  /* 0xffffff040e0f7810 */ /* 0x000fc80007ffe0ff */
[----:B------:R-:W-:-:S07]  /*6550*/  SHF.R.U32.HI R15, RZ, R15, R18 ;  /* 0x0000000fff0f7219 */ /* 0x000fce0000011612 */
[----:B------:R-:W-:-:S05]  /*6560*/  @!P0 VIADD R15, R15, 0x1 ;  /* 0x000000010f0f8836 */ /* 0x000fca0000000000 */
[----:B------:R-:W-:-:S04]  /*6570*/  @!P1 SHF.L.U32 R15, R15, 0x1, RZ ;  /* 0x000000010f0f9819 */ /* 0x000fc800000006ff */
[----:B------:R-:W-:Y:S01]  /*6580*/  LOP3.LUT R15, R15, 0x80000000, R0, 0xf8, !PT ;  /* 0x800000000f0f7812 */ /* 0x000fe200078ef800 */
[----:B------:R-:W-:Y:S06]  /*6590*/  BRA `(.L_x_105) ;  /* 0x0000000000047947 */ /* 0x000fec0003800000 */
.L_x_106:
[----:B------:R0:W1:Y:S02]  /*65a0*/  MUFU.RCP R15, R0 ;  /* 0x00000000000f7308 */ /* 0x0000640000001000 */
.L_x_105:
[----:B------:R-:W-:Y:S05]  /*65b0*/  BSYNC.RECONVERGENT B2 ;  /* 0x0000000000027941 */ /* 0x000fea0003800200 */
.L_x_103:
[----:B------:R-:W-:-:S04]  /*65c0*/  IMAD.MOV.U32 R17, RZ, RZ, 0x0 ;  /* 0x00000000ff117424 */ /* 0x000fc800078e00ff */
[----:B01----:R-:W-:Y:S05]  /*65d0*/  RET.REL.NODEC R16 `(_Z41eval_prefix_kernel_multi_expression_batchPiPfS_S_S0_S0_iiii) ;  /* 0xffffff9810887950 */ /* 0x003fea0003c3ffff */
        .weak           $__internal_2_$__cuda_sm20_sqrt_rn_f32_slowpath
        .type           $__internal_2_$__cuda_sm20_sqrt_rn_f32_slowpath,@function
        .size           $__internal_2_$__cuda_sm20_sqrt_rn_f32_slowpath,($__internal_3_$__cuda_sm3x_div_rn_noftz_f32_slowpath - $__internal_2_$__cuda_sm20_sqrt_rn_f32_slowpath)
$__internal_2_$__cuda_sm20_sqrt_rn_f32_slowpath:
[----:B------:R-:W-:-:S13]  /*65e0*/  LOP3.LUT P0, RZ, R0, 0x7fffffff, RZ, 0xc0, !PT ;  /* 0x7fffffff00ff7812 */ /* 0x000fda000780c0ff */
[----:B------:R-:W-:Y:S01]  /*65f0*/  @!P0 MOV R14, R0 ;  /* 0x00000000000e8202 */ /* 0x000fe20000000f00 */
[----:B------:R-:W-:Y:S06]  /*6600*/  @!P0 BRA `(.L_x_107) ;  /* 0x0000000000408947 */ /* 0x000fec0003800000 */
[----:B------:R-:W-:-:S13]  /*6610*/  FSETP.GEU.FTZ.AND P0, PT, R0, RZ, PT ;  /* 0x000000ff0000720b */ /* 0x000fda0003f1e000 */
[----:B------:R-:W-:Y:S01]  /*6620*/  @!P0 IMAD.MOV.U32 R14, RZ, RZ, 0x7fffffff ;  /* 0x7fffffffff0e8424 */ /* 0x000fe200078e00ff */
[----:B------:R-:W-:Y:S06]  /*6630*/  @!P0 BRA `(.L_x_107) ;  /* 0x0000000000348947 */ /* 0x000fec0003800000 */
[----:B------:R-:W-:-:S13]  /*6640*/  FSETP.GTU.FTZ.AND P0, PT, |R0|, +INF , PT ;  /* 0x7f8000000000780b */ /* 0x000fda0003f1c200 */
[----:B------:R-:W-:Y:S01]  /*6650*/  @P0 FADD.FTZ R14, R0, 1 ;  /* 0x3f800000000e0421 */ /* 0x000fe20000010000 */
[----:B------:R-:W-:Y:S06]  /*6660*/  @P0 BRA `(.L_x_107) ;  /* 0x0000000000280947 */ /* 0x000fec0003800000 */
[----:B------:R-:W-:-:S13]  /*6670*/  FSETP.NEU.FTZ.AND P0, PT, |R0|, +INF , PT ;  /* 0x7f8000000000780b */ /* 0x000fda0003f1d200 */
[----:B------:R-:W-:-:S04]  /*6680*/  @P0 FFMA R15, R0, 1.84467440737095516160e+19, RZ ;  /* 0x5f800000000f0823 */ /* 0x000fc800000000ff */
[----:B------:R-:W0:Y:S02]  /*6690*/  @P0 MUFU.RSQ R14, R15 ;  /* 0x0000000f000e0308 */ /* 0x000e240000001400 */
[----:B0-----:R-:W-:Y:S01]  /*66a0*/  @P0 FMUL.FTZ R16, R15, R14 ;  /* 0x0000000e0f100220 */ /* 0x001fe20000410000 */
[----:B------:R-:W-:Y:S01]  /*66b0*/  @P0 FMUL.FTZ R18, R14, 0.5 ;  /* 0x3f0000000e120820 */ /* 0x000fe20000410000 */
[----:B------:R-:W-:Y:S02]  /*66c0*/  @!P0 MOV R14, R0 ;  /* 0x00000000000e8202 */ /* 0x000fe40000000f00 */
[----:B------:R-:W-:-:S04]  /*66d0*/  @P0 FADD.FTZ R17, -R16, -RZ ;  /* 0x800000ff10110221 */ /* 0x000fc80000010100 */
[----:B------:R-:W-:-:S04]  /*66e0*/  @P0 FFMA R17, R16, R17, R15 ;  /* 0x0000001110110223 */ /* 0x000fc8000000000f */
[----:B------:R-:W-:-:S04]  /*66f0*/  @P0 FFMA R17, R17, R18, R16 ;  /* 0x0000001211110223 */ /* 0x000fc80000000010 */
[----:B------:R-:W-:-:S07]  /*6700*/  @P0 FMUL.FTZ R14, R17, 2.3283064365386962891e-10 ;  /* 0x2f800000110e0820 */ /* 0x000fce0000410000 */
.L_x_107:
[----:B------:R-:W-:Y:S01]  /*6710*/  IMAD.MOV.U32 R16, RZ, RZ, R14 ;  /* 0x000000ffff107224 */ /* 0x000fe200078e000e */
[----:B------:R-:W-:Y:S01]  /*6720*/  MOV R14, R19 ;  /* 0x00000013000e7202 */ /* 0x000fe20000000f00 */
[----:B------:R-:W-:-:S04]  /*6730*/  IMAD.MOV.U32 R15, RZ, RZ, 0x0 ;  /* 0x00000000ff0f7424 */ /* 0x000fc800078e00ff */
[----:B------:R-:W-:Y:S05]  /*6740*/  RET.REL.NODEC R14 `(_Z41eval_prefix_kernel_multi_expression_batchPiPfS_S_S0_S0_iiii) ;  /* 0xffffff980e2c7950 */ /* 0x000fea0003c3ffff */
        .weak           $__internal_3_$__cuda_sm3x_div_rn_noftz_f32_slowpath
        .type           $__internal_3_$__cuda_sm3x_div_rn_noftz_f32_slowpath,@function
        .size           $__internal_3_$__cuda_sm3x_div_rn_noftz_f32_slowpath,(.L_x_811 - $__internal_3_$__cuda_sm3x_div_rn_noftz_f32_slowpath)
$__internal_3_$__cuda_sm3x_div_rn_noftz_f32_slowpath:
[----:B------:R-:W-:Y:S01]  /*6750*/  SHF.R.U32.HI R16, RZ, 0x17, R15 ;  /* 0x00000017ff107819 */ /* 0x000fe2000001160f */
[----:B------:R-:W-:Y:S01]  /*6760*/  BSSY.RECONVERGENT B2, `(.L_x_108) ;  /* 0x0000062000027945 */ /* 0x000fe20003800200 */
[----:B------:R-:W-:Y:S02]  /*6770*/  SHF.R.U32.HI R17, RZ, 0x17, R0 ;  /* 0x00000017ff117819 */ /* 0x000fe40000011600 */
[----:B------:R-:W-:Y:S02]  /*6780*/  LOP3.LUT R16, R16, 0xff, RZ, 0xc0, !PT ;  /* 0x000000ff10107812 */ /* 0x000fe400078ec0ff */
[----:B------:R-:W-:Y:S02]  /*6790*/  LOP3.LUT R21, R17, 0xff, RZ, 0xc0, !PT ;  /* 0x000000ff11157812 */ /* 0x000fe400078ec0ff */
[----:B------:R-:W-:-:S03]  /*67a0*/  IADD3 R19, PT, PT, R16, -0x1, RZ ;  /* 0xffffffff10137810 */ /* 0x000fc60007ffe0ff */
[----:B------:R-:W-:Y:S01]  /*67b0*/  VIADD R18, R21, 0xffffffff ;  /* 0xffffffff15127836 */ /* 0x000fe20000000000 */
[----:B------:R-:W-:-:S04]  /*67c0*/  ISETP.GT.U32.AND P0, PT, R19, 0xfd, PT ;  /* 0x000000fd1300780c */ /* 0x000fc80003f04070 */
[----:B------:R-:W-:-:S13]  /*67d0*/  ISETP.GT.U32.OR P0, PT, R18, 0xfd, P0 ;  /* 0x000000fd1200780c */ /* 0x000fda0000704470 */
[----:B------:R-:W-:Y:S01]  /*67e0*/  @!P0 MOV R17, RZ ;  /* 0x000000ff00118202 */ /* 0x000fe20000000f00 */
[----:B------:R-:W-:Y:S06]  /*67f0*/  @!P0 BRA `(.L_x_109) ;  /* 0x00000000005c8947 */ /* 0x000fec0003800000 */
[----:B------:R-:W-:Y:S02]  /*6800*/  FSETP.GTU.FTZ.AND P0, PT, |R0|, +INF , PT ;  /* 0x7f8000000000780b */ /* 0x000fe40003f1c200 */
[----:B------:R-:W-:-:S04]  /*6810*/  FSETP.GTU.FTZ.AND P1, PT, |R15|, +INF , PT ;  /* 0x7f8000000f00780b */ /* 0x000fc80003f3c200 */
[----:B------:R-:W-:-:S13]  /*6820*/  PLOP3.LUT P0, PT, P0, P1, PT, 0xf8, 0x8f ;  /* 0x00000000008f781c */ /* 0x000fda0000703f70 */
[----:B------:R-:W-:Y:S05]  /*6830*/  @P0 BRA `(.L_x_110) ;  /* 0x00000004004c0947 */ /* 0x000fea0003800000 */
[----:B------:R-:W-:-:S13]  /*6840*/  LOP3.LUT P0, RZ, R15, 0x7fffffff, R0, 0xc8, !PT ;  /* 0x7fffffff0fff7812 */ /* 0x000fda000780c800 */
[----:B------:R-:W-:Y:S05]  /*6850*/  @!P0 BRA `(.L_x_111) ;  /* 0x00000004003c8947 */ /* 0x000fea0003800000 */
[C---:B------:R-:W-:Y:S02]  /*6860*/  FSETP.NEU.FTZ.AND P1, PT, |R0|.reuse, +INF , PT ;  /* 0x7f8000000000780b */ /* 0x040fe40003f3d200 */
[----:B------:R-:W-:Y:S02]  /*6870*/  FSETP.NEU.FTZ.AND P2, PT, |R15|, +INF , PT ;  /* 0x7f8000000f00780b */ /* 0x000fe40003f5d200 */
[----:B------:R-:W-:-:S11]  /*6880*/  FSETP.NEU.FTZ.AND P0, PT, |R0|, +INF , PT ;  /* 0x7f8000000000780b */ /* 0x000fd60003f1d200 */
[----:B------:R-:W-:Y:S05]  /*6890*/  @!P2 BRA !P1, `(.L_x_111) ;  /* 0x00000004002ca947 */ /* 0x000fea0004800000 */
[----:B------:R-:W-:-:S04]  /*68a0*/  LOP3.LUT P1, RZ, R0, 0x7fffffff, RZ, 0xc0, !PT ;  /* 0x7fffffff00ff7812 */ /* 0x000fc8000782c0ff */
[----:B------:R-:W-:-:S13]  /*68b0*/  PLOP3.LUT P1, PT, P2, P1, PT, 0x2f, 0xf2 ;  /* 0x0000000000f2781c */ /* 0x000fda0001722577 */
[----:B------:R-:W-:Y:S05]  /*68c0*/  @P1 BRA `(.L_x_112) ;  /* 0x0000000400181947 */ /* 0x000fea0003800000 */
[----:B------:R-:W-:-:S04]  /*68d0*/  LOP3.LUT P1, RZ, R15, 0x7fffffff, RZ, 0xc0, !PT ;  /* 0x7fffffff0fff7812 */ /* 0x000fc8000782c0ff */
[----:B------:R-:W-:-:S13]  /*68e0*/  PLOP3.LUT P0, PT, P0, P1, PT, 0x2f, 0xf2 ;  /* 0x0000000000f2781c */ /* 0x000fda0000702577 */
[----:B------:R-:W-:Y:S05]  /*68f0*/  @P0 BRA `(.L_x_113) ;  /* 0x0000000400000947 */ /* 0x000fea0003800000 */
[----:B------:R-:W-:Y:S02]  /*6900*/  ISETP.GE.AND P0, PT, R18, RZ, PT ;  /* 0x000000ff1200720c */ /* 0x000fe40003f06270 */
[----:B------:R-:W-:-:S11]  /*6910*/  ISETP.GE.AND P1, PT, R19, RZ, PT ;  /* 0x000000ff1300720c */ /* 0x000fd60003f26270 */
[----:B------:R-:W-:Y:S01]  /*6920*/  @P0 IMAD.MOV.U32 R17, RZ, RZ, RZ ;  /* 0x000000ffff110224 */ /* 0x000fe200078e00ff */
[----:B------:R-:W-:Y:S01]  /*6930*/  @!P0 MOV R17, 0xffffffc0 ;  /* 0xffffffc000118802 */ /* 0x000fe20000000f00 */
[----:B------:R-:W-:Y:S01]  /*6940*/  @!P0 FFMA R0, R0, 1.84467440737095516160e+19, RZ ;  /* 0x5f80000000008823 */ /* 0x000fe200000000ff */
[----:B------:R-:W-:-:S03]  /*6950*/  @!P1 FFMA R15, R15, 1.84467440737095516160e+19, RZ ;  /* 0x5f8000000f0f9823 */ /* 0x000fc600000000ff */
[----:B------:R-:W-:-:S07]  /*6960*/  @!P1 VIADD R17, R17, 0x40 ;  /* 0x0000004011119836 */ /* 0x000fce0000000000 */
.L_x_109:
[----:B------:R-:W-:Y:S01]  /*6970*/  LEA R18, R16, 0xc0800000, 0x17 ;  /* 0xc080000010127811 */ /* 0x000fe200078eb8ff */
[----:B------:R-:W-:Y:S01]  /*6980*/  VIADD R21, R21, 0xffffff81 ;  /* 0xffffff8115157836 */ /* 0x000fe20000000000 */
[----:B------:R-:W-:Y:S02]  /*6990*/  BSSY.RECONVERGENT B3, `(.L_x_114) ;  /* 0x0000035000037945 */ /* 0x000fe40003800200 */
[----:B------:R-:W-:Y:S01]  /*69a0*/  IADD3 R20, PT, PT, -R18, R15, RZ ;  /* 0x0000000f12147210 */ /* 0x000fe20007ffe1ff */
[----:B------:R-:W-:-:S03]  /*69b0*/  IMAD R0, R21, -0x800000, R0 ;  /* 0xff80000015007824 */ /* 0x000fc600078e0200 */
[----:B------:R0:W1:Y:S01]  /*69c0*/  MUFU.RCP R15, R20 ;  /* 0x00000014000f7308 */ /* 0x0000620000001000 */
[----:B------:R-:W-:Y:S01]  /*69d0*/  FADD.FTZ R19, -R20, -RZ ;  /* 0x800000ff14137221 */ /* 0x000fe20000010100 */
[----:B0-----:R-:W-:-:S04]  /*69e0*/  IADD3 R20, PT, PT, R21, 0x7f, -R16 ;  /* 0x0000007f15147810 */ /* 0x001fc80007ffe810 */
[----:B------:R-:W-:Y:S01]  /*69f0*/  IADD3 R17, PT, PT, R20, R17, RZ ;  /* 0x0000001114117210 */ /* 0x000fe20007ffe0ff */
[----:B-1----:R-:W-:-:S04]  /*6a00*/  FFMA R18, R15, R19, 1 ;  /* 0x3f8000000f127423 */ /* 0x002fc80000000013 */
[----:B------:R-:W-:-:S04]  /*6a10*/  FFMA R15, R15, R18, R15 ;  /* 0x000000120f0f7223 */ /* 0x000fc8000000000f */
[----:B------:R-:W-:-:S04]  /*6a20*/  FFMA R18, R0, R15, RZ ;  /* 0x0000000f00127223 */ /* 0x000fc800000000ff */
[----:B------:R-:W-:-:S04]  /*6a30*/  FFMA R22, R19, R18, R0 ;  /* 0x0000001213167223 */ /* 0x000fc80000000000 */
[----:B------:R-:W-:-:S04]  /*6a40*/  FFMA R18, R15, R22, R18 ;  /* 0x000000160f127223 */ /* 0x000fc80000000012 */
[----:B------:R-:W-:-:S04]  /*6a50*/  FFMA R19, R19, R18, R0 ;  /* 0x0000001213137223 */ /* 0x000fc80000000000 */
[----:B------:R-:W-:-:S05]  /*6a60*/  FFMA R0, R15, R19, R18 ;  /* 0x000000130f007223 */ /* 0x000fca0000000012 */
[----:B------:R-:W-:-:S04]  /*6a70*/  SHF.R.U32.HI R16, RZ, 0x17, R0 ;  /* 0x00000017ff107819 */ /* 0x000fc80000011600 */
[----:B------:R-:W-:-:S05]  /*6a80*/  LOP3.LUT R16, R16, 0xff, RZ, 0xc0, !PT ;  /* 0x000000ff10107812 */ /* 0x000fca00078ec0ff */
[----:B------:R-:W-:-:S05]  /*6a90*/  IMAD.IADD R20, R16, 0x1, R17 ;  /* 0x0000000110147824 */ /* 0x000fca00078e0211 */
[----:B------:R-:W-:-:S04]  /*6aa0*/  IADD3 R16, PT, PT, R20, -0x1, RZ ;  /* 0xffffffff14107810 */ /* 0x000fc80007ffe0ff */
[----:B------:R-:W-:-:S13]  /*6ab0*/  ISETP.GE.U32.AND P0, PT, R16, 0xfe, PT ;  /* 0x000000fe1000780c */ /* 0x000fda0003f06070 */
[----:B------:R-:W-:Y:S05]  /*6ac0*/  @!P0 BRA `(.L_x_115) ;  /* 0x0000000000808947 */ /* 0x000fea0003800000 */
[----:B------:R-:W-:-:S13]  /*6ad0*/  ISETP.GT.AND P0, PT, R20, 0xfe, PT ;  /* 0x000000fe1400780c */ /* 0x000fda0003f04270 */
[----:B------:R-:W-:Y:S05]  /*6ae0*/  @P0 BRA `(.L_x_116) ;  /* 0x00000000006c0947 */ /* 0x000fea0003800000 */
[----:B------:R-:W-:-:S13]  /*6af0*/  ISETP.GE.AND P0, PT, R20, 0x1, PT ;  /* 0x000000011400780c */ /* 0x000fda0003f06270 */
[----:B------:R-:W-:Y:S05]  /*6b00*/  @P0 BRA `(.L_x_117) ;  /* 0x0000000000740947 */ /* 0x000fea0003800000 */
[----:B------:R-:W-:Y:S02]  /*6b10*/  ISETP.GE.AND P0, PT, R20, -0x18, PT ;  /* 0xffffffe81400780c */ /* 0x000fe40003f06270 */
[----:B------:R-:W-:-:S11]  /*6b20*/  LOP3.LUT R0, R0, 0x80000000, RZ, 0xc0, !PT ;  /* 0x8000000000007812 */ /* 0x000fd600078ec0ff */
[----:B------:R-:W-:Y:S05]  /*6b30*/  @!P0 BRA `(.L_x_117) ;  /* 0x0000000000688947 */ /* 0x000fea0003800000 */
[CCC-:B------:R-:W-:Y:S01]  /*6b40*/  FFMA.RZ R16, R15.reuse, R19.reuse, R18.reuse ;  /* 0x000000130f107223 */ /* 0x1c0fe2000000c012 */
[C---:B------:R-:W-:Y:S02]  /*6b50*/  ISETP.NE.AND P2, PT, R20.reuse, RZ, PT ;  /* 0x000000ff1400720c */ /* 0x040fe40003f45270 */
[----:B------:R-:W-:Y:S02]  /*6b60*/  ISETP.NE.AND P1, PT, R20, RZ, PT ;  /* 0x000000ff1400720c */ /* 0x000fe40003f25270 */
[----:B------:R-:W-:Y:S01]  /*6b70*/  LOP3.LUT R17, R16, 0x7fffff, RZ, 0xc0, !PT ;  /* 0x007fffff10117812 */ /* 0x000fe200078ec0ff */
[CCC-:B------:R-:W-:Y:S01]  /*6b80*/  FFMA.RP R16, R15.reuse, R19.reuse, R18.reuse ;  /* 0x000000130f107223 */ /* 0x1c0fe20000008012 */
[----:B------:R-:W-:Y:S01]  /*6b90*/  FFMA.RM R15, R15, R19, R18 ;  /* 0x000000130f0f7223 */ /* 0x000fe20000004012 */
[C---:B------:R-:W-:Y:S01]  /*6ba0*/  VIADD R18, R20.reuse, 0x20 ;  /* 0x0000002014127836 */ /* 0x040fe20000000000 */
[----:B------:R-:W-:Y:S02]  /*6bb0*/  LOP3.LUT R17, R17, 0x800000, RZ, 0xfc, !PT ;  /* 0x0080000011117812 */ /* 0x000fe400078efcff */
[----:B------:R-:W-:-:S02]  /*6bc0*/  IADD3 R19, PT, PT, -R20, RZ, RZ ;  /* 0x000000ff14137210 */ /* 0x000fc40007ffe1ff */
[----:B------:R-:W-:Y:S02]  /*6bd0*/  SHF.L.U32 R18, R17, R18, RZ ;  /* 0x0000001211127219 */ /* 0x000fe400000006ff */
[----:B------:R-:W-:Y:S02]  /*6be0*/  FSETP.NEU.FTZ.AND P0, PT, R16, R15, PT ;  /* 0x0000000f1000720b */ /* 0x000fe40003f1d000 */
[----:B------:R-:W-:Y:S02]  /*6bf0*/  SEL R16, R19, RZ, P2 ;  /* 0x000000ff13107207 */ /* 0x000fe40001000000 */
[----:B------:R-:W-:Y:S02]  /*6c00*/  ISETP.NE.AND P1, PT, R18, RZ, P1 ;  /* 0x000000ff1200720c */ /* 0x000fe40000f25270 */
[----:B------:R-:W-:Y:S02]  /*6c10*/  SHF.R.U32.HI R16, RZ, R16, R17 ;  /* 0x00000010ff107219 */ /* 0x000fe40000011611 */
[----:B------:R-:W-:-:S02]  /*6c20*/  PLOP3.LUT P0, PT, P0, P1, PT, 0xf8, 0x8f ;  /* 0x00000000008f781c */ /* 0x000fc40000703f70 */
[----:B------:R-:W-:Y:S02]  /*6c30*/  SHF.R.U32.HI R18, RZ, 0x1, R16 ;  /* 0x00000001ff127819 */ /* 0x000fe40000011610 */
[----:B------:R-:W-:-:S04]  /*6c40*/  SEL R15, RZ, 0x1, !P0 ;  /* 0x00000001ff0f7807 */ /* 0x000fc80004000000 */
[----:B------:R-:W-:-:S04]  /*6c50*/  LOP3.LUT R15, R15, 0x1, R18, 0xf8, !PT ;  /* 0x000000010f0f7812 */ /* 0x000fc800078ef812 */
[----:B------:R-:W-:-:S05]  /*6c60*/  LOP3.LUT R15, R15, R16, RZ, 0xc0, !PT ;  /* 0x000000100f0f7212 */ /* 0x000fca00078ec0ff */
[----:B------:R-:W-:-:S05]  /*6c70*/  IMAD.IADD R15, R18, 0x1, R15 ;  /* 0x00000001120f7824 */ /* 0x000fca00078e020f */
[----:B------:R-:W-:Y:S01]  /*6c80*/  LOP3.LUT R0, R15, R0, RZ, 0xfc, !PT ;  /* 0x000000000f007212 */ /* 0x000fe200078efcff */
[----:B------:R-:W-:Y:S06]  /*6c90*/  BRA `(.L_x_117) ;  /* 0x0000000000107947 */ /* 0x000fec0003800000 */
.L_x_116:
[----:B------:R-:W-:-:S04]  /*6ca0*/  LOP3.LUT R0, R0, 0x80000000, RZ, 0xc0, !PT ;  /* 0x8000000000007812 */ /* 0x000fc800078ec0ff */
[----:B------:R-:W-:Y:S01]  /*6cb0*/  LOP3.LUT R0, R0, 0x7f800000, RZ, 0xfc, !PT ;  /* 0x7f80000000007812 */ /* 0x000fe200078efcff */
[----:B------:R-:W-:Y:S06]  /*6cc0*/  BRA `(.L_x_117) ;  /* 0x0000000000047947 */ /* 0x000fec0003800000 */
.L_x_115:
[----:B------:R-:W-:-:S07]  /*6cd0*/  LEA R0, R17, R0, 0x17 ;  /* 0x0000000011007211 */ /* 0x000fce00078eb8ff */
.L_x_117:
[----:B------:R-:W-:Y:S05]  /*6ce0*/  BSYNC.RECONVERGENT B3 ;  /* 0x0000000000037941 */ /* 0x000fea0003800200 */
.L_x_114:
[----:B------:R-:W-:Y:S05]  /*6cf0*/  BRA `(.L_x_118) ;  /* 0x0000000000207947 */ /* 0x000fea0003800000 */
.L_x_113:
[----:B------:R-:W-:-:S04]  /*6d00*/  LOP3.LUT R0, R15, 0x80000000, R0, 0x48, !PT ;  /* 0x800000000f007812 */ /* 0x000fc800078e4800 */
[----:B------:R-:W-:Y:S01]  /*6d10*/  LOP3.LUT R0, R0, 0x7f800000, RZ, 0xfc, !PT ;  /* 0x7f80000000007812 */ /* 0x000fe200078efcff */
[----:B------:R-:W-:Y:S06]  /*6d20*/  BRA `(.L_x_118) ;  /* 0x0000000000147947 */ /* 0x000fec0003800000 */
.L_x_112:
[----:B------:R-:W-:Y:S01]  /*6d30*/  LOP3.LUT R0, R15, 0x80000000, R0, 0x48, !PT ;  /* 0x800000000f007812 */ /* 0x000fe200078e4800 */
[----:B------:R-:W-:Y:S06]  /*6d40*/  BRA `(.L_x_118) ;  /* 0x00000000000c7947 */ /* 0x000fec0003800000 */
.L_x_111:
[----:B------:R-:W0:Y:S01]  /*6d50*/  MUFU.RSQ R0, -QNAN ;  /* 0xffc0000000007908 */ /* 0x000e220000001400 */
[----:B------:R-:W-:Y:S05]  /*6d60*/  BRA `(.L_x_118) ;  /* 0x0000000000047947 */ /* 0x000fea0003800000 */
.L_x_110:
[----:B------:R-:W-:-:S07]  /*6d70*/  FADD.FTZ R0, R0, R15 ;  /* 0x0000000f00007221 */ /* 0x000fce0000010000 */
.L_x_118:
[----:B------:R-:W-:Y:S05]  /*6d80*/  BSYNC.RECONVERGENT B2 ;  /* 0x0000000000027941 */ /* 0x000fea0003800200 */
.L_x_108:
[----:B------:R-:W-:Y:S02]  /*6d90*/  HFMA2 R15, -RZ, RZ, 0, 0 ;  /* 0x00000000ff0f7431 */ /* 0x000fe400000001ff */
[----:B0-----:R-:W-:Y:S02]  /*6da0*/  IMAD.MOV.U32 R16, RZ, RZ, R0 ;  /* 0x000000ffff107224 */ /* 0x001fe400078e0000 */
[----:B------:R-:W-:Y:S05]  /*6db0*/  RET.REL.NODEC R14 `(_Z41eval_prefix_kernel_multi_expression_batchPiPfS_S_S0_S0_iiii) ;  /* 0xffffff900e907950 */ /* 0x000fea0003c3ffff */
.L_x_119:
        /* <DEDUP_REMOVED lines=12> */
.L_x_811:


//--------------------- .text._Z17eval_async_kernelILi128ELi4EEvPKiPKfS3_iiiPf --------------------------
	.section	.text._Z17eval_async_kernelILi128ELi4EEvPKiPKfS3_iiiPf,"ax",@progbits
	.align	128
        .global         _Z17eval_async_kernelILi128ELi4EEvPKiPKfS3_iiiPf
        .type           _Z17eval_async_kernelILi128ELi4EEvPKiPKfS3_iiiPf,@function
        .size           _Z17eval_async_kernelILi128ELi4EEvPKiPKfS3_iiiPf,(.L_x_814 - _Z17eval_async_kernelILi128ELi4EEvPKiPKfS3_iiiPf)
        .other          _Z17eval_async_kernelILi128ELi4EEvPKiPKfS3_iiiPf,@"STO_CUDA_ENTRY STV_DEFAULT"
_Z17eval_async_kernelILi128ELi4EEvPKiPKfS3_iiiPf:
.text._Z17eval_async_kernelILi128ELi4EEvPKiPKfS3_iiiPf:
[----:B------:R-:W1:Y:S01]  /*0000*/  LDC R1, c[0x0][0x37c] ;  /* 0x0000df00ff017b82 */ /* 0x000e620000000800 */
[----:B------:R-:W2:Y:S01]  /*0010*/  LDCU UR4, c[0x0][0x398] ;  /* 0x00007300ff0477ac */ /* 0x000ea20008000800 */
[----:B-1----:R-:W-:Y:S01]  /*0020*/  VIADD R1, R1, 0xffffffe0 ;  /* 0xffffffe001017836 */ /* 0x002fe20000000000 */
[----:B------:R-:W1:Y:S01]  /*0030*/  LDCU.64 UR6, c[0x0][0x358] ;  /* 0x00006b00ff0677ac */ /* 0x000e620008000a00 */
[----:B--2---:R-:W-:-:S09]  /*0040*/  UISETP.GE.AND UP0, UPT, UR4, 0x3d, UPT ;  /* 0x0000003d0400788c */ /* 0x004fd2000bf06270 */
[----:B------:R-:W-:Y:S05]  /*0050*/  BRA.U !UP0, `(.L_x_120) ;  /* 0x0000000108207547 */ /* 0x000fea000b800000 */
[----:B------:R-:W2:Y:S01]  /*0060*/  S2R R0, SR_TID.X ;  /* 0x0000000000007919 */ /* 0x000ea20000002100 */
[----:B------:R-:W2:Y:S02]  /*0070*/  S2UR UR4, SR_CTAID.X ;  /* 0x00000000000479c3 */ /* 0x000ea40000002500 */
[----:B--2---:R-:W-:-:S13]  /*0080*/  LOP3.LUT P0, RZ, R0, UR4, RZ, 0xfc, !PT ;  /* 0x0000000400ff7c12 */ /* 0x004fda000f80fcff */
[----:B-1----:R-:W-:Y:S05]  /*0090*/  @P0 EXIT ;  /* 0x000000000000094d */ /* 0x002fea0003800000 */
[----:B------:R-:W1:Y:S01]  /*00a0*/  LDC.64 R2, c[0x0][0x3a8] ;  /* 0x0000ea00ff027b82 */ /* 0x000e620000000a00 */
[----:B------:R-:W-:-:S05]  /*00b0*/  IMAD.MOV.U32 R5, RZ, RZ, 0x7fc00000 ;  /* 0x7fc00000ff057424 */ /* 0x000fca00078e00ff */
[----:B-1----:R-:W-:Y:S01]  /*00c0*/  STG.E desc[UR6][R2.64], R5 ;  /* 0x0000000502007986 */ /* 0x002fe2000c101906 */
[----:B------:R-:W-:Y:S05]  /*00d0*/  EXIT ;  /* 0x000000000000794d */ /* 0x000fea0003800000 */
.L_x_120:
[----:B------:R-:W2:Y:S01]  /*00e0*/  LDCU UR5, c[0x0][0x39c] ;  /* 0x00007380ff0577ac */ /* 0x000ea20008000800 */
[----:B------:R-:W3:Y:S01]  /*00f0*/  LDC R11, c[0x0][0x3a0] ;  /* 0x0000e800ff0b7b82 */ /* 0x000ee20000000800 */
[----:B--2---:R-:W-:-:S05]  /*0100*/  MOV R0, UR5 ;  /* 0x0000000500007c02 */ /* 0x004fca0008000f00 */
[----:B------:R-:W-:Y:S01]  /*0110*/  VIADD R2, R0, 0xffffffef ;  /* 0xffffffef00027836 */ /* 0x000fe20000000000 */
[----:B---3--:R-:W-:-:S04]  /*0120*/  VIMNMX R3, PT, PT, R11, UR4, PT ;  /* 0x000000040b037c48 */ /* 0x008fc8000bfe0100 */
[----:B------:R-:W-:-:S04]  /*0130*/  ISETP.GE.U32.AND P0, PT, R2, -0x10, PT ;  /* 0xfffffff00200780c */ /* 0x000fc80003f06070 */
[----:B------:R-:W-:-:S13]  /*0140*/  ISETP.LT.OR P0, PT, R3, 0x1, !P0 ;  /* 0x000000010300780c */ /* 0x000fda0004701670 */
[----:B-1----:R-:W-:Y:S05]  /*0150*/  @P0 EXIT ;  /* 0x000000000000094d */ /* 0x002fea0003800000 */
[----:B------:R-:W1:Y:S01]  /*0160*/  S2R R12, SR_CTAID.X ;  /* 0x00000000000c7919 */ /* 0x000e620000002500 */
[----:B------:R-:W2:Y:S02]  /*0170*/  LDCU UR9, c[0x0][0x360] ;  /* 0x00006c00ff0977ac */ /* 0x000ea40008000800 */
[----:B--2---:R-:W-:-:S06]  /*0180*/  USHF.L.U32 UR8, UR9, 0x2, URZ ;  /* 0x0000000209087899 */ /* 0x004fcc00080006ff */
[----:B-1----:R-:W-:-:S05]  /*0190*/  IMAD R12, R12, UR8, RZ ;  /* 0x000000080c0c7c24 */ /* 0x002fca000f8e02ff */
[----:B------:R-:W-:-:S13]  /*01a0*/  ISETP.GE.AND P0, PT, R12, R11, PT ;  /* 0x0000000b0c00720c */ /* 0x000fda0003f06270 */
[----:B------:R-:W-:Y:S05]  /*01b0*/  @P0 EXIT ;  /* 0x000000000000094d */ /* 0x000fea0003800000 */
[----:B------:R-:W1:Y:S01]  /*01c0*/  S2R R13, SR_TID.X ;  /* 0x00000000000d7919 */ /* 0x000e620000002100 */
[----:B------:R-:W-:Y:S01]  /*01d0*/  VIADDMNMX R11, R12, UR8, R11, PT ;  /* 0x000000080c0b7c46 */ /* 0x000fe2000b80010b */
[----:B------:R-:W2:Y:S01]  /*01e0*/  LDCU UR10, c[0x0][0x39c] ;  /* 0x00007380ff0a77ac */ /* 0x000ea20008000800 */
[----:B------:R-:W-:Y:S02]  /*01f0*/  BSSY.RECONVERGENT B0, `(.L_x_121) ;  /* 0x00000a5000007945 */ /* 0x000fe40003800200 */
[----:B------:R-:W-:-:S05]  /*0200*/  VIADDMNMX.RELU R2, R11, -R12, UR8, PT ;  /* 0x000000080b027e46 */ /* 0x000fca000b80190c */
[----:B------:R-:W-:-:S05]  /*0210*/  IMAD R3, R2, R0, RZ ;  /* 0x0000000002037224 */ /* 0x000fca00078e02ff */
[----:B------:R-:W-:Y:S01]  /*0220*/  LOP3.LUT R10, R3, 0x7ffffffc, RZ, 0xc0, !PT ;  /* 0x7ffffffc030a7812 */ /* 0x000fe200078ec0ff */
[----:B-1----:R-:W-:-:S05]  /*0230*/  IMAD.SHL.U32 R19, R13, 0x4, RZ ;  /* 0x000000040d137824 */ /* 0x002fca00078e00ff */
[----:B------:R-:W-:-:S13]  /*0240*/  ISETP.GE.U32.AND P0, PT, R19, R10, PT ;  /* 0x0000000a1300720c */ /* 0x000fda0003f06070 */
[----:B--2---:R-:W-:Y:S05]  /*0250*/  @P0 BRA `(.L_x_122) ;  /* 0x0000000800780947 */ /* 0x004fea0003800000 */
[----:B------:R-:W1:Y:S01]  /*0260*/  I2F.U32.RP R8, R0 ;  /* 0x0000000000087306 */ /* 0x000e620000209000 */
[----:B------:R-:W2:Y:S01]  /*0270*/  S2R R14, SR_CgaCtaId ;  /* 0x00000000000e7919 */ /* 0x000ea20000008800 */
[----:B------:R-:W3:Y:S01]  /*0280*/  LDC.64 R4, c[0x0][0x390] ;  /* 0x0000e400ff047b82 */ /* 0x000ee20000000a00 */
[----:B------:R-:W-:Y:S01]  /*0290*/  MOV R9, 0x400 ;  /* 0x0000040000097802 */ /* 0x000fe20000000f00 */
[----:B------:R-:W4:Y:S01]  /*02a0*/  S2R R18, SR_SWINHI ;  /* 0x0000000000127919 */ /* 0x000f220000002f00 */
[----:B------:R-:W-:-:S03]  /*02b0*/  ISETP.NE.U32.AND P1, PT, R0, RZ, PT ;  /* 0x000000ff0000720c */ /* 0x000fc60003f25070 */
[----:B-1----:R-:W1:Y:S02]  /*02c0*/  MUFU.RCP R8, R8 ;  /* 0x0000000800087308 */ /* 0x002e640000001000 */
[----:B-1----:R-:W-:Y:S02]  /*02d0*/  IADD3 R6, PT, PT, R8, 0xffffffe, RZ ;  /* 0x0ffffffe08067810 */ /* 0x002fe40007ffe0ff */
[----:B--2---:R-:W-:-:S04]  /*02e0*/  LEA R9, R14, R9, 0x18 ;  /* 0x000000090e097211 */ /* 0x004fc800078ec0ff */
[----:B------:R1:W2:Y:S01]  /*02f0*/  F2I.FTZ.U32.TRUNC.NTZ R7, R6 ;  /* 0x0000000600077305 */ /* 0x0002a2000021f000 */
[----:B------:R-:W-:Y:S02]  /*0300*/  MOV R16, R9 ;  /* 0x0000000900107202 */ /* 0x000fe40000000f00 */
[----:B----4-:R-:W-:Y:S02]  /*0310*/  MOV R17, R18 ;  /* 0x0000001200117202 */ /* 0x010fe40000000f00 */
[----:B------:R-:W-:Y:S01]  /*0320*/  LOP3.LUT R18, RZ, R0, RZ, 0x33, !PT ;  /* 0x00000000ff127212 */ /* 0x000fe200078e33ff */
[----:B-1----:R-:W-:Y:S02]  /*0330*/  IMAD.MOV.U32 R6, RZ, RZ, RZ ;  /* 0x000000ffff067224 */ /* 0x002fe400078e00ff */
[----:B--2---:R-:W-:-:S04]  /*0340*/  IMAD.MOV R15, RZ, RZ, -R7 ;  /* 0x000000ffff0f7224 */ /* 0x004fc800078e0a07 */
[----:B------:R-:W-:-:S04]  /*0350*/  IMAD R17, R15, R0, RZ ;  /* 0x000000000f117224 */ /* 0x000fc800078e02ff */
[----:B---3--:R-:W-:-:S07]  /*0360*/  IMAD.HI.U32 R17, R7, R17, R6 ;  /* 0x0000001107117227 */ /* 0x008fce00078e0006 */
.L_x_126:
[----:B-12---:R-:W-:Y:S01]  /*0370*/  IMAD.HI.U32 R7, R17, R19, RZ ;  /* 0x0000001311077227 */ /* 0x006fe200078e00ff */
[----:B------:R-:W-:Y:S01]  /*0380*/  MOV R0, UR10 ;  /* 0x0000000a00007c02 */ /* 0x000fe20008000f00 */
[----:B------:R-:W-:Y:S02]  /*0390*/  BSSY.RECONVERGENT B1, `(.L_x_123) ;  /* 0x0000087000017945 */ /* 0x000fe40003800200 */
[----:B---3--:R-:W-:-:S04]  /*03a0*/  IMAD.MOV R9, RZ, RZ, -R7 ;  /* 0x000000ffff097224 */ /* 0x008fc800078e0a07 */
[----:B------:R-:W-:-:S05]  /*03b0*/  IMAD R9, R0, R9, R19 ;  /* 0x0000000900097224 */ /* 0x000fca00078e0213 */
[----:B------:R-:W-:-:S13]  /*03c0*/  ISETP.GE.U32.AND P0, PT, R9, R0, PT ;  /* 0x000000000900720c */ /* 0x000fda0003f06070 */
[----:B------:R-:W-:Y:S01]  /*03d0*/  @P0 IMAD.IADD R9, R9, 0x1, -R0 ;  /* 0x0000000109090824 */ /* 0x000fe200078e0a00 */
[----:B------:R-:W-:-:S04]  /*03e0*/  @P0 IADD3 R7, PT, PT, R7, 0x1, RZ ;  /* 0x0000000107070810 */ /* 0x000fc80007ffe0ff */
[----:B------:R-:W-:-:S13]  /*03f0*/  ISETP.GE.U32.AND P2, PT, R9, R0, PT ;  /* 0x000000000900720c */ /* 0x000fda0003f46070 */
[----:B------:R-:W-:-:S05]  /*0400*/  @P2 VIADD R7, R7, 0x1 ;  /* 0x0000000107072836 */ /* 0x000fca0000000000 */
[----:B------:R-:W-:Y:S01]  /*0410*/  SEL R23, R18, R7, !P1 ;  /* 0x0000000712177207 */ /* 0x000fe20004800000 */
[----:B------:R-:W-:-:S03]  /*0420*/  IMAD.MOV.U32 R7, RZ, RZ, RZ ;  /* 0x000000ffff077224 */ /* 0x000fc600078e00ff */
[----:B------:R-:W-:Y:S01]  /*0430*/  IADD3 R9, PT, PT, R12, R23, RZ ;  /* 0x000000170c097210 */ /* 0x000fe20007ffe0ff */
[----:B------:R-:W-:-:S04]  /*0440*/  IMAD.MOV R6, RZ, RZ, -R23 ;  /* 0x000000ffff067224 */ /* 0x000fc800078e0a17 */
[----:B------:R-:W-:-:S04]  /*0450*/  IMAD R6, R0, R6, R19 ;  /* 0x0000000600067224 */ /* 0x000fc800078e0213 */
[-C--:B------:R-:W-:Y:S01]  /*0460*/  IMAD.WIDE.U32 R14, R9, R0.reuse, R6 ;  /* 0x00000000090e7225 */ /* 0x080fe200078e0006 */
[-C--:B------:R-:W-:Y:S02]  /*0470*/  IADD3 R20, PT, PT, -R6, R0.reuse, RZ ;  /* 0x0000000006147210 */ /* 0x080fe40007ffe1ff */
[----:B------:R-:W-:Y:S01]  /*0480*/  SHF.R.S32.HI R9, RZ, 0x1f, R9 ;  /* 0x0000001fff097819 */ /* 0x000fe20000011409 */
[----:B------:R-:W-:Y:S01]  /*0490*/  IMAD R25, R23, R0, R6 ;  /* 0x0000000017197224 */ /* 0x000fe200078e0206 */
[----:B------:R-:W-:-:S03]  /*04a0*/  LEA R8, P2, R14, R4, 0x2 ;  /* 0x000000040e087211 */ /* 0x000fc600078410ff */
[----:B------:R-:W-:Y:S02]  /*04b0*/  IMAD.U32 R21, R25, 0x4, R16 ;  /* 0x0000000419157824 */ /* 0x000fe400078e0010 */
[----:B------:R-:W-:-:S03]  /*04c0*/  IMAD R9, R9, R0, RZ ;  /* 0x0000000009097224 */ /* 0x000fc600078e02ff */
[----:B------:R-:W-:Y:S01]  /*04d0*/  LOP3.LUT P0, RZ, R8, 0xf, R21, 0xc8, !PT ;  /* 0x0000000f08ff7812 */ /* 0x000fe2000780c815 */
[----:B------:R-:W-:-:S03]  /*04e0*/  IMAD.IADD R9, R15, 0x1, R9 ;  /* 0x000000010f097824 */ /* 0x000fc600078e0209 */
[----:B------:R-:W-:Y:S02]  /*04f0*/  ISETP.LT.OR P0, PT, R20, 0x4, P0 ;  /* 0x000000041400780c */ /* 0x000fe40000701670 */
[----:B------:R-:W-:-:S11]  /*0500*/  LEA.HI.X R9, R14, R5, R9, 0x2, P2 ;  /* 0x000000050e097211 */ /* 0x000fd600010f1409 */
[----:B------:R-:W-:Y:S05]  /*0510*/  @P0 BRA `(.L_x_124) ;  /* 0x0000000000240947 */ /* 0x000fea0003800000 */
[----:B------:R-:W1:Y:S01]  /*0520*/  S2UR UR5, SR_CgaCtaId ;  /* 0x00000000000579c3 */ /* 0x000e620000008800 */
[----:B------:R-:W-:Y:S02]  /*0530*/  UMOV UR4, 0x400 ;  /* 0x0000040000047882 */ /* 0x000fe40000000000 */
[----:B-1----:R-:W-:-:S06]  /*0540*/  ULEA UR4, UR5, UR4, 0x18 ;  /* 0x0000000405047291 */ /* 0x002fcc000f8ec0ff */
[----:B------:R-:W-:-:S05]  /*0550*/  LEA R7, R25, UR4, 0x2 ;  /* 0x0000000419077c11 */ /* 0x000fca000f8e10ff */
[----:B------:R-:W-:Y:S01]  /*0560*/  @!PT LDS RZ, [RZ] ;  /* 0x00000000fffff984 */ /* 0x000fe20000000800 */
[----:B------:R-:W-:Y:S01]  /*0570*/  @!PT LDS RZ, [RZ] ;  /* 0x00000000fffff984 */ /* 0x000fe20000000800 */
[----:B------:R-:W-:Y:S01]  /*0580*/  @!PT LDS RZ, [RZ] ;  /* 0x00000000fffff984 */ /* 0x000fe20000000800 */
[----:B------:R1:W-:Y:S01]  /*0590*/  LDGSTS.E.BYPASS.128 [R7], desc[UR6][R8.64] ;  /* 0x0000000008077fae */ /* 0x0003e2000b981806 */
[----:B------:R-:W-:Y:S05]  /*05a0*/  BRA `(.L_x_125) ;  /* 0x0000000400947947 */ /* 0x000fea0003800000 */
.L_x_124:
[----:B------:R-:W-:-:S13]  /*05b0*/  ISETP.GE.AND P0, PT, R19, R3, PT ;  /* 0x000000031300720c */ /* 0x000fda0003f06270 */
[----:B------:R-:W-:Y:S05]  /*05c0*/  @P0 BRA `(.L_x_125) ;  /* 0x00000004008c0947 */ /* 0x000fea0003800000 */
[----:B------:R-:W1:Y:S01]  /*05d0*/  S2UR UR5, SR_CgaCtaId ;  /* 0x00000000000579c3 */ /* 0x000e620000008800 */
[----:B------:R-:W-:Y:S01]  /*05e0*/  UMOV UR4, 0x400 ;  /* 0x0000040000047882 */ /* 0x000fe20000000000 */
[----:B------:R-:W-:Y:S01]  /*05f0*/  IMAD R15, R23, R0, R6 ;  /* 0x00000000170f7224 */ /* 0x000fe200078e0206 */
[----:B------:R-:W-:Y:S01]  /*0600*/  MOV R7, R9 ;  /* 0x0000000900077202 */ /* 0x000fe20000000f00 */
[----:B------:R-:W-:Y:S02]  /*0610*/  IMAD.MOV.U32 R6, RZ, RZ, R8 ;  /* 0x000000ffff067224 */ /* 0x000fe400078e0008 */
[----:B------:R-:W-:-:S05]  /*0620*/  VIADD R8, R19, 0x1 ;  /* 0x0000000113087836 */ /* 0x000fca0000000000 */
[----:B------:R-:W-:Y:S01]  /*0630*/  ISETP.GE.AND P0, PT, R8, R3, PT ;  /* 0x000000030800720c */ /* 0x000fe20003f06270 */
[----:B-1----:R-:W-:-:S06]  /*0640*/  ULEA UR4, UR5, UR4, 0x18 ;  /* 0x0000000405047291 */ /* 0x002fcc000f8ec0ff */
[----:B------:R-:W-:-:S05]  /*0650*/  LEA R15, R15, UR4, 0x2 ;  /* 0x000000040f0f7c11 */ /* 0x000fca000f8e10ff */
[----:B------:R-:W-:Y:S01]  /*0660*/  @!PT LDS RZ, [RZ] ;  /* 0x00000000fffff984 */ /* 0x000fe20000000800 */
[----:B------:R-:W-:Y:S01]  /*0670*/  @!PT LDS RZ, [RZ] ;  /* 0x00000000fffff984 */ /* 0x000fe20000000800 */
[----:B------:R-:W-:Y:S01]  /*0680*/  @!PT LDS RZ, [RZ] ;  /* 0x00000000fffff984 */ /* 0x000fe20000000800 */
[----:B------:R2:W-:Y:S01]  /*0690*/  LDGSTS.E [R15], desc[UR6][R6.64] ;  /* 0x00000000060f7fae */ /* 0x0005e2000b9a1006 */
[----:B------:R-:W-:Y:S05]  /*06a0*/  @P0 BRA `(.L_x_125) ;  /* 0x0000000400540947 */ /* 0x000fea0003800000 */
[----:B------:R-:W1:Y:S01]  /*06b0*/  I2F.U32.RP R14, R0 ;  /* 0x00000000000e7306 */ /* 0x000e620000209000 */
[----:B------:R-:W-:Y:S02]  /*06c0*/  ISETP.NE.U32.AND P1, PT, R0, RZ, PT ;  /* 0x000000ff0000720c */ /* 0x000fe40003f25070 */
[----:B------:R-:W-:-:S05]  /*06d0*/  LOP3.LUT R18, RZ, R0, RZ, 0x33, !PT ;  /* 0x00000000ff127212 */ /* 0x000fca00078e33ff */
[----:B-1----:R-:W2:Y:S02]  /*06e0*/  MUFU.RCP R14, R14 ;  /* 0x0000000e000e7308 */ /* 0x002ea40000001000 */
[----:B--2---:R-:W-:-:S06]  /*06f0*/  VIADD R6, R14, 0xffffffe ;  /* 0x0ffffffe0e067836 */ /* 0x004fcc0000000000 */
[----:B------:R1:W2:Y:S02]  /*0700*/  F2I.FTZ.U32.TRUNC.NTZ R7, R6 ;  /* 0x0000000600077305 */ /* 0x0002a4000021f000 */
[----:B-1----:R-:W-:Y:S01]  /*0710*/  IMAD.MOV.U32 R6, RZ, RZ, RZ ;  /* 0x000000ffff067224 */ /* 0x002fe200078e00ff */
[----:B--2---:R-:W-:-:S05]  /*0720*/  IADD3 R17, PT, PT, RZ, -R7, RZ ;  /* 0x80000007ff117210 */ /* 0x004fca0007ffe0ff */
[----:B------:R-:W-:-:S04]  /*0730*/  IMAD R17, R17, R0, RZ ;  /* 0x0000000011117224 */ /* 0x000fc800078e02ff */
[----:B------:R-:W-:-:S06]  /*0740*/  IMAD.HI.U32 R17, R7, R17, R6 ;  /* 0x0000001107117227 */ /* 0x000fcc00078e0006 */
[----:B------:R-:W-:-:S04]  /*0750*/  IMAD.HI.U32 R7, R17, R8, RZ ;  /* 0x0000000811077227 */ /* 0x000fc800078e00ff */
[----:B------:R-:W-:-:S04]  /*0760*/  IMAD.MOV R9, RZ, RZ, -R7 ;  /* 0x000000ffff097224 */ /* 0x000fc800078e0a07 */
[----:B------:R-:W-:-:S05]  /*0770*/  IMAD R9, R0, R9, R8 ;  /* 0x0000000900097224 */ /* 0x000fca00078e0208 */
[----:B------:R-:W-:-:S13]  /*0780*/  ISETP.GE.U32.AND P0, PT, R9, R0, PT ;  /* 0x000000000900720c */ /* 0x000fda0003f06070 */
[----:B------:R-:W-:Y:S01]  /*0790*/  @P0 IADD3 R9, PT, PT, R9, -R0, RZ ;  /* 0x8000000009090210 */ /* 0x000fe20007ffe0ff */
[----:B------:R-:W-:-:S03]  /*07a0*/  @P0 VIADD R7, R7, 0x1 ;  /* 0x0000000107070836 */ /* 0x000fc60000000000 */
[----:B------:R-:W-:-:S13]  /*07b0*/  ISETP.GE.U32.AND P2, PT, R9, R0, PT ;  /* 0x000000000900720c */ /* 0x000fda0003f46070 */
[----:B------:R-:W-:-:S05]  /*07c0*/  @P2 VIADD R7, R7, 0x1 ;  /* 0x0000000107072836 */ /* 0x000fca0000000000 */
[----:B------:R-:W-:-:S04]  /*07d0*/  SEL R7, R18, R7, !P1 ;  /* 0x0000000712077207 */ /* 0x000fc80004800000 */
[----:B------:R-:W-:Y:S01]  /*07e0*/  IADD3 R21, PT, PT, -R7, RZ, RZ ;  /* 0x000000ff07157210 */ /* 0x000fe20007ffe1ff */
[----:B------:R-:W-:-:S04]  /*07f0*/  IMAD.IADD R9, R12, 0x1, R7 ;  /* 0x000000010c097824 */ /* 0x000fc800078e0207 */
[----:B------:R-:W-:Y:S01]  /*0800*/  IMAD R6, R0, R21, R8 ;  /* 0x0000001500067224 */ /* 0x000fe200078e0208 */
[----:B------:R-:W-:-:S05]  /*0810*/  SHF.R.S32.HI R7, RZ, 0x1f, R9 ;  /* 0x0000001fff077819 */ /* 0x000fca0000011409 */
[-C--:B------:R-:W-:Y:S02]  /*0820*/  IMAD R21, R7, R0.reuse, RZ ;  /* 0x0000000007157224 */ /* 0x080fe400078e02ff */
[----:B------:R-:W-:Y:S02]  /*0830*/  IMAD.MOV.U32 R7, RZ, RZ, RZ ;  /* 0x000000ffff077224 */ /* 0x000fe400078e00ff */
[----:B------:R-:W-:-:S05]  /*0840*/  IMAD.WIDE.U32 R6, R9, R0, R6 ;  /* 0x0000000009067225 */ /* 0x000fca00078e0006 */
[----:B------:R-:W-:Y:S02]  /*0850*/  IADD3 R7, PT, PT, R7, R21, RZ ;  /* 0x0000001507077210 */ /* 0x000fe40007ffe0ff */
[----:B------:R-:W-:-:S04]  /*0860*/  LEA R8, P0, R6, R4, 0x2 ;  /* 0x0000000406087211 */ /* 0x000fc800078010ff */
[----:B------:R-:W-:Y:S01]  /*0870*/  LEA.HI.X R9, R6, R5, R7, 0x2, P0 ;  /* 0x0000000506097211 */ /* 0x000fe200000f1407 */
[----:B------:R-:W-:-:S04]  /*0880*/  VIADD R6, R19, 0x2 ;  /* 0x0000000213067836 */ /* 0x000fc80000000000 */
[----:B------:R-:W-:Y:S01]  /*0890*/  @!PT LDS RZ, [RZ] ;  /* 0x00000000fffff984 */ /* 0x000fe20000000800 */
[----:B------:R-:W-:Y:S01]  /*08a0*/  @!PT LDS RZ, [RZ] ;  /* 0x00000000fffff984 */ /* 0x000fe20000000800 */
[----:B------:R-:W-:Y:S01]  /*08b0*/  @!PT LDS RZ, [RZ] ;  /* 0x00000000fffff984 */ /* 0x000fe20000000800 */
[----:B------:R3:W-:Y:S01]  /*08c0*/  LDGSTS.E [R15+0x4], desc[UR6][R8.64] ;  /* 0x00004000080f7fae */ /* 0x0007e2000b9a1006 */
[----:B------:R-:W-:-:S13]  /*08d0*/  ISETP.GE.AND P0, PT, R6, R3, PT ;  /* 0x000000030600720c */ /* 0x000fda0003f06270 */
[----:B---3--:R-:W-:Y:S05]  /*08e0*/  @P0 BRA `(.L_x_125) ;  /* 0x0000000000c40947 */ /* 0x008fea0003800000 */
        /* <DEDUP_REMOVED lines=44> */
[----:B------:R-:W-:-:S05]  /*0bb0*/  LEA.HI.X R9, R6, R5, R7, 0x2, P0 ;  /* 0x0000000506097211 */ /* 0x000fca00000f1407 */
[----:B------:R-:W-:Y:S01]  /*0bc0*/  @!PT LDS RZ, [RZ] ;  /* 0x00000000fffff984 */ /* 0x000fe20000000800 */
[----:B------:R-:W-:Y:S01]  /*0bd0*/  @!PT LDS RZ, [RZ] ;  /* 0x00000000fffff984 */ /* 0x000fe20000000800 */
[----:B------:R-:W-:Y:S01]  /*0be0*/  @!PT LDS RZ, [RZ] ;  /* 0x00000000fffff984 */ /* 0x000fe20000000800 */
[----:B------:R3:W-:Y:S04]  /*0bf0*/  LDGSTS.E [R15+0xc], desc[UR6][R8.64] ;  /* 0x0000c000080f7fae */ /* 0x0007e8000b9a1006 */
.L_x_125:
[----:B------:R-:W-:Y:S05]  /*0c00*/  BSYNC.RECONVERGENT B1 ;  /* 0x0000000000017941 */ /* 0x000fea0003800200 */
.L_x_123:
[----:B------:R-:W-:-:S05]  /*0c10*/  VIADD R19, R19, 0x200 ;  /* 0x0000020013137836 */ /* 0x000fca0000000000 */
[----:B------:R-:W-:-:S13]  /*0c20*/  ISETP.GE.U32.AND P0, PT, R19, R10, PT ;  /* 0x0000000a1300720c */ /* 0x000fda0003f06070 */
[----:B------:R-:W-:Y:S05]  /*0c30*/  @!P0 BRA `(.L_x_126) ;  /* 0xfffffff400cc8947 */ /* 0x000fea000383ffff */
.L_x_122:
[----:B------:R-:W-:Y:S05]  /*0c40*/  BSYNC.RECONVERGENT B0 ;  /* 0x0000000000007941 */ /* 0x000fea0003800200 */
.L_x_121:
[----:B------:R-:W-:Y:S01]  /*0c50*/  IMAD.IADD R23, R10, 0x1, R13 ;  /* 0x000000010a177824 */ /* 0x000fe200078e020d */
[----:B------:R-:W4:Y:S01]  /*0c60*/  LDCU.64 UR4, c[0x0][0x390] ;  /* 0x00007200ff0477ac */ /* 0x000f220008000a00 */
[----:B------:R-:W-:Y:S03]  /*0c70*/  BSSY.RECONVERGENT B0, `(.L_x_127) ;  /* 0x00000a1000007945 */ /* 0x000fe60003800200 */
[----:B------:R-:W-:Y:S01]  /*0c80*/  ISETP.GE.AND P0, PT, R23, R3, PT ;  /* 0x000000031700720c */ /* 0x000fe20003f06270 */
[----:B------:R-:W1:-:S12]  /*0c90*/  LDCU.64 UR10, c[0x0][0x390] ;  /* 0x00007200ff0a77ac */ /* 0x000e580008000a00 */
[----:B------:R-:W-:Y:S05]  /*0ca0*/  @P0 BRA `(.L_x_128) ;  /* 0x0000000800740947 */ /* 0x000fea0003800000 */
[----:B------:R-:W-:Y:S01]  /*0cb0*/  LOP3.LUT R4, RZ, R13, RZ, 0x33, !PT ;  /* 0x0000000dff047212 */ /* 0x000fe200078e33ff */
[----:B------:R-:W-:Y:S01]  /*0cc0*/  BSSY.RECONVERGENT B1, `(.L_x_129) ;  /* 0x0000033000017945 */ /* 0x000fe20003800200 */
[----:B------:R-:W-:-:S04]  /*0cd0*/  VIADDMNMX R5, R23, 0x80, R3, !PT ;  /* 0x0000008017057846 */ /* 0x000fc80007800103 */
[----:B------:R-:W-:-:S04]  /*0ce0*/  IADD3 R5, PT, PT, -R10, R5, R4 ;  /* 0x000000050a057210 */ /* 0x000fc80007ffe104 */
[C---:B------:R-:W-:Y:S02]  /*0cf0*/  LOP3.LUT R4, R5.reuse, 0x180, RZ, 0xc0, !PT ;  /* 0x0000018005047812 */ /* 0x040fe400078ec0ff */
[----:B------:R-:W-:Y:S02]  /*0d00*/  ISETP.GE.U32.AND P2, PT, R5, 0x180, PT ;  /* 0x000001800500780c */ /* 0x000fe40003f46070 */
[----:B------:R-:W-:-:S13]  /*0d10*/  ISETP.NE.AND P0, PT, R4, 0x180, PT ;  /* 0x000001800400780c */ /* 0x000fda0003f05270 */
[----:B------:R-:W-:Y:S05]  /*0d20*/  @!P0 BRA `(.L_x_130) ;  /* 0x0000000000b08947 */ /* 0x000fea0003800000 */
[----:B-1-3--:R-:W1:Y:S01]  /*0d30*/  I2F.U32.RP R9, R0 ;  /* 0x0000000000097306 */ /* 0x00ae620000209000 */
[----:B------:R-:W3:Y:S01]  /*0d40*/  S2R R17, SR_CgaCtaId ;  /* 0x0000000000117919 */ /* 0x000ee20000008800 */
[----:B------:R-:W-:Y:S02]  /*0d50*/  MOV R4, 0x400 ;  /* 0x0000040000047802 */ /* 0x000fe40000000f00 */
[----:B------:R-:W-:Y:S01]  /*0d60*/  LEA.HI R8, R5, 0x1, RZ, 0x19 ;  /* 0x0000000105087811 */ /* 0x000fe200078fc8ff */
[----:B------:R-:W-:Y:S01]  /*0d70*/  HFMA2 R5, -RZ, RZ, 0, 0 ;  /* 0x00000000ff057431 */ /* 0x000fe200000001ff */
[----:B------:R-:W-:Y:S02]  /*0d80*/  ISETP.NE.U32.AND P3, PT, R0, RZ, PT ;  /* 0x000000ff0000720c */ /* 0x000fe40003f65070 */
[----:B------:R-:W-:Y:S01]  /*0d90*/  LOP3.LUT R10, R8, 0x3, RZ, 0xc0, !PT ;  /* 0x00000003080a7812 */ /* 0x000fe200078ec0ff */
[----:B-1----:R-:W2:Y:S02]  /*0da0*/  MUFU.RCP R9, R9 ;  /* 0x0000000900097308 */ /* 0x002ea40000001000 */
[----:B--2---:R-:W-:-:S02]  /*0db0*/  IADD3 R6, PT, PT, R9, 0xffffffe, RZ ;  /* 0x0ffffffe09067810 */ /* 0x004fc40007ffe0ff */
[----:B---3--:R-:W-:-:S04]  /*0dc0*/  LEA R4, R17, R4, 0x18 ;  /* 0x0000000411047211 */ /* 0x008fc800078ec0ff */
[----:B------:R1:W2:Y:S01]  /*0dd0*/  F2I.FTZ.U32.TRUNC.NTZ R7, R6 ;  /* 0x0000000600077305 */ /* 0x0002a2000021f000 */
[----:B------:R-:W-:Y:S01]  /*0de0*/  LOP3.LUT R17, RZ, R0, RZ, 0x33, !PT ;  /* 0x00000000ff117212 */ /* 0x000fe200078e33ff */
[----:B-1----:R-:W-:Y:S02]  /*0df0*/  IMAD.MOV.U32 R6, RZ, RZ, RZ ;  /* 0x000000ffff067224 */ /* 0x002fe400078e00ff */
[----:B--2---:R-:W-:-:S04]  /*0e00*/  IMAD.MOV R15, RZ, RZ, -R7 ;  /* 0x000000ffff0f7224 */ /* 0x004fc800078e0a07 */
[----:B------:R-:W-:-:S04]  /*0e10*/  IMAD R15, R15, R0, RZ ;  /* 0x000000000f0f7224 */ /* 0x000fc800078e02ff */
[----:B------:R-:W-:-:S07]  /*0e20*/  IMAD.HI.U32 R14, R7, R15, R6 ;  /* 0x0000000f070e7227 */ /* 0x000fce00078e0006 */
.L_x_131:
[----:B------:R-:W-:-:S04]  /*0e30*/  IMAD.HI.U32 R6, R14, R23, RZ ;  /* 0x000000170e067227 */ /* 0x000fc800078e00ff */
[----:B-1----:R-:W-:Y:S02]  /*0e40*/  IMAD.MOV R7, RZ, RZ, -R6 ;  /* 0x000000ffff077224 */ /* 0x002fe400078e0a06 */
[----:B------:R-:W-:Y:S02]  /*0e50*/  VIADD R5, R5, 0x1 ;  /* 0x0000000105057836 */ /* 0x000fe40000000000 */
[----:B------:R-:W-:-:S05]  /*0e60*/  IMAD R7, R0, R7, R23 ;  /* 0x0000000700077224 */ /* 0x000fca00078e0217 */
[----:B------:R-:W-:-:S13]  /*0e70*/  ISETP.GE.U32.AND P0, PT, R7, R0, PT ;  /* 0x000000000700720c */ /* 0x000fda0003f06070 */
[----:B------:R-:W-:Y:S01]  /*0e80*/  @P0 IMAD.IADD R7, R7, 0x1, -R0 ;  /* 0x0000000107070824 */ /* 0x000fe200078e0a00 */
[----:B------:R-:W-:-:S04]  /*0e90*/  @P0 IADD3 R6, PT, PT, R6, 0x1, RZ ;  /* 0x0000000106060810 */ /* 0x000fc80007ffe0ff */
[----:B------:R-:W-:-:S13]  /*0ea0*/  ISETP.GE.U32.AND P1, PT, R7, R0, PT ;  /* 0x000000000700720c */ /* 0x000fda0003f26070 */
[----:B------:R-:W-:-:S05]  /*0eb0*/  @P1 VIADD R6, R6, 0x1 ;  /* 0x0000000106061836 */ /* 0x000fca0000000000 */
[----:B------:R-:W-:-:S04]  /*0ec0*/  SEL R7, R17, R6, !P3 ;  /* 0x0000000611077207 */ /* 0x000fc80005800000 */
[----:B------:R-:W-:Y:S01]  /*0ed0*/  IADD3 R9, PT, PT, R12, R7, RZ ;  /* 0x000000070c097210 */ /* 0x000fe20007ffe0ff */
[----:B------:R-:W-:-:S03]  /*0ee0*/  IMAD.MOV R6, RZ, RZ, -R7 ;  /* 0x000000ffff067224 */ /* 0x000fc600078e0a07 */
[----:B------:R-:W-:Y:S01]  /*0ef0*/  SHF.R.S32.HI R7, RZ, 0x1f, R9 ;  /* 0x0000001fff077819 */ /* 0x000fe20000011409 */
[----:B------:R-:W-:-:S04]  /*0f00*/  IMAD R6, R0, R6, R23 ;  /* 0x0000000600067224 */ /* 0x000fc800078e0217 */
[-C--:B------:R-:W-:Y:S02]  /*0f10*/  IMAD R15, R7, R0.reuse, RZ ;  /* 0x00000000070f7224 */ /* 0x080fe400078e02ff */
[----:B------:R-:W-:Y:S02]  /*0f20*/  IMAD.MOV.U32 R7, RZ, RZ, RZ ;  /* 0x000000ffff077224 */ /* 0x000fe400078e00ff */
[----:B------:R-:W-:-:S04]  /*0f30*/  IMAD.WIDE.U32 R6, R9, R0, R6 ;  /* 0x0000000009067225 */ /* 0x000fc800078e0006 */
[----:B------:R-:W-:Y:S01]  /*0f40*/  IMAD.IADD R7, R7, 0x1, R15 ;  /* 0x0000000107077824 */ /* 0x000fe200078e020f */
[----:B----4-:R-:W-:-:S04]  /*0f50*/  LEA R8, P0, R6, UR4, 0x2 ;  /* 0x0000000406087c11 */ /* 0x010fc8000f8010ff */
[----:B------:R-:W-:Y:S02]  /*0f60*/  LEA.HI.X R9, R6, UR5, R7, 0x2, P0 ;  /* 0x0000000506097c11 */ /* 0x000fe400080f1407 */
[C---:B------:R-:W-:Y:S01]  /*0f70*/  LEA R7, R23.reuse, R4, 0x2 ;  /* 0x0000000417077211 */ /* 0x040fe200078e10ff */
[----:B------:R-:W-:Y:S01]  /*0f80*/  VIADD R23, R23, 0x80 ;  /* 0x0000008017177836 */ /* 0x000fe20000000000 */
[----:B------:R-:W-:-:S03]  /*0f90*/  ISETP.NE.AND P0, PT, R5, R10, PT ;  /* 0x0000000a0500720c */ /* 0x000fc60003f05270 */
[----:B------:R-:W-:Y:S01]  /*0fa0*/  @!PT LDS RZ, [RZ] ;  /* 0x00000000fffff984 */ /* 0x000fe20000000800 */
[----:B------:R-:W-:Y:S01]  /*0fb0*/  @!PT LDS RZ, [RZ] ;  /* 0x00000000fffff984 */ /* 0x000fe20000000800 */
[----:B------:R-:W-:Y:S01]  /*0fc0*/  @!PT LDS RZ, [RZ] ;  /* 0x00000000fffff984 */ /* 0x000fe20000000800 */
[----:B------:R1:W-:Y:S10]  /*0fd0*/  LDGSTS.E [R7], desc[UR6][R8.64] ;  /* 0x0000000008077fae */ /* 0x0003f4000b9a1006 */
[----:B------:R-:W-:Y:S05]  /*0fe0*/  @P0 BRA `(.L_x_131) ;  /* 0xfffffffc00900947 */ /* 0x000fea000383ffff */
.L_x_130:
[----:B-1--4-:R-:W-:Y:S05]  /*0ff0*/  BSYNC.RECONVERGENT B1 ;  /* 0x0000000000017941 */ /* 0x012fea0003800200 */
.L_x_129:
[----:B------:R-:W-:Y:S05]  /*1000*/  @!P2 BRA `(.L_x_128) ;  /* 0x00000004009ca947 */ /* 0x000fea0003800000 */
[----:B--2---:R-:W1:Y:S01]  /*1010*/  I2F.U32.RP R6, R0 ;  /* 0x0000000000067306 */ /* 0x004e620000209000 */
[----:B------:R-:W2:Y:S01]  /*1020*/  S2R R7, SR_CgaCtaId ;  /* 0x0000000000077919 */ /* 0x000ea20000008800 */
[----:B------:R-:W-:Y:S02]  /*1030*/  MOV R20, 0x400 ;  /* 0x0000040000147802 */ /* 0x000fe40000000f00 */
[----:B------:R-:W-:Y:S02]  /*1040*/  ISETP.NE.U32.AND P0, PT, R0, RZ, PT ;  /* 0x000000ff0000720c */ /* 0x000fe40003f05070 */
[----:B------:R-:W-:Y:S02]  /*1050*/  LOP3.LUT R10, RZ, R0, RZ, 0x33, !PT ;  /* 0x00000000ff0a7212 */ /* 0x000fe400078e33ff */
[----:B-1----:R-:W1:Y:S02]  /*1060*/  MUFU.RCP R6, R6 ;  /* 0x0000000600067308 */ /* 0x002e640000001000 */
[----:B-1----:R-:W-:-:S02]  /*1070*/  IADD3 R4, PT, PT, R6, 0xffffffe, RZ ;  /* 0x0ffffffe06047810 */ /* 0x002fc40007ffe0ff */
[----:B--2---:R-:W-:-:S04]  /*1080*/  LEA R20, R7, R20, 0x18 ;  /* 0x0000001407147211 */ /* 0x004fc800078ec0ff */
[----:B------:R1:W2:Y:S02]  /*1090*/  F2I.FTZ.U32.TRUNC.NTZ R5, R4 ;  /* 0x0000000400057305 */ /* 0x0002a4000021f000 */
[----:B-1----:R-:W-:Y:S02]  /*10a0*/  IMAD.MOV.U32 R4, RZ, RZ, RZ ;  /* 0x000000ffff047224 */ /* 0x002fe400078e00ff */
[----:B--2---:R-:W-:-:S04]  /*10b0*/  IMAD.MOV R21, RZ, RZ, -R5 ;  /* 0x000000ffff157224 */ /* 0x004fc800078e0a05 */
[----:B------:R-:W-:-:S04]  /*10c0*/  IMAD R21, R21, R0, RZ ;  /* 0x0000000015157224 */ /* 0x000fc800078e02ff */
[----:B------:R-:W-:-:S07]  /*10d0*/  IMAD.HI.U32 R21, R5, R21, R4 ;  /* 0x0000001505157227 */ /* 0x000fce00078e0004 */
.L_x_132:
[C---:B------:R-:W-:Y:S01]  /*10e0*/  VIADD R5, R23.reuse, 0x100 ;  /* 0x0000010017057836 */ /* 0x040fe20000000000 */
[----:B-1----:R-:W-:Y:S01]  /*10f0*/  IADD3 R19, PT, PT, R23, 0x80, RZ ;  /* 0x0000008017137810 */ /* 0x002fe20007ffe0ff */
[----:B------:R-:W-:-:S04]  /*1100*/  IMAD.HI.U32 R4, R21, R23, RZ ;  /* 0x0000001715047227 */ /* 0x000fc800078e00ff */
[----:B------:R-:W-:Y:S01]  /*1110*/  VIADD R7, R23, 0x180 ;  /* 0x0000018017077836 */ /* 0x000fe20000000000 */
[----:B------:R-:W-:Y:S01]  /*1120*/  IADD3 R6, PT, PT, -R4, RZ, RZ ;  /* 0x000000ff04067210 */ /* 0x000fe20007ffe1ff */
[----:B---3--:R-:W-:-:S04]  /*1130*/  IMAD.HI.U32 R15, R21, R5, RZ ;  /* 0x00000005150f7227 */ /* 0x008fc800078e00ff */
[----:B------:R-:W-:-:S04]  /*1140*/  IMAD.HI.U32 R17, R21, R19, RZ ;  /* 0x0000001315117227 */ /* 0x000fc800078e00ff */
[----:B------:R-:W-:-:S04]  /*1150*/  IMAD.HI.U32 R27, R21, R7, RZ ;  /* 0x00000007151b7227 */ /* 0x000fc800078e00ff */
[----:B------:R-:W-:Y:S01]  /*1160*/  IMAD.MOV R25, RZ, RZ, -R15 ;  /* 0x000000ffff197224 */ /* 0x000fe200078e0a0f */
[----:B------:R-:W-:Y:S01]  /*1170*/  IADD3 R29, PT, PT, -R27, RZ, RZ ;  /* 0x000000ff1b1d7210 */ /* 0x000fe20007ffe1ff */
[----:B------:R-:W-:Y:S02]  /*1180*/  IMAD.MOV R9, RZ, RZ, -R17 ;  /* 0x000000ffff097224 */ /* 0x000fe400078e0a11 */
[C---:B------:R-:W-:Y:S02]  /*1190*/  IMAD R25, R0.reuse, R25, R5 ;  /* 0x0000001900197224 */ /* 0x040fe400078e0205 */
[C---:B------:R-:W-:Y:S02]  /*11a0*/  IMAD R6, R0.reuse, R6, R23 ;  /* 0x0000000600067224 */ /* 0x040fe400078e0217 */
[C---:B------:R-:W-:Y:S01]  /*11b0*/  IMAD R9, R0.reuse, R9, R19 ;  /* 0x0000000900097224 */ /* 0x040fe200078e0213 */
[-C--:B------:R-:W-:Y:S01]  /*11c0*/  ISETP.GE.U32.AND P5, PT, R25, R0.reuse, PT ;  /* 0x000000001900720c */ /* 0x080fe20003fa6070 */
[----:B------:R-:W-:Y:S01]  /*11d0*/  IMAD R29, R0, R29, R7 ;  /* 0x0000001d001d7224 */ /* 0x000fe200078e0207 */
[----:B------:R-:W-:-:S02]  /*11e0*/  ISETP.GE.U32.AND P1, PT, R6, R0, PT ;  /* 0x000000000600720c */ /* 0x000fc40003f26070 */
[-C--:B------:R-:W-:Y:S02]  /*11f0*/  ISETP.GE.U32.AND P6, PT, R9, R0.reuse, PT ;  /* 0x000000000900720c */ /* 0x080fe40003fc6070 */
[----:B------:R-:W-:-:S07]  /*1200*/  ISETP.GE.U32.AND P4, PT, R29, R0, PT ;  /* 0x000000001d00720c */ /* 0x000fce0003f86070 */
[-C--:B------:R-:W-:Y:S01]  /*1210*/  @P5 IADD3 R25, PT, PT, R25, -R0.reuse, RZ ;  /* 0x8000000019195210 */ /* 0x080fe20007ffe0ff */
[----:B------:R-:W-:Y:S02]  /*1220*/  @P5 VIADD R15, R15, 0x1 ;  /* 0x000000010f0f5836 */ /* 0x000fe40000000000 */
[--C-:B------:R-:W-:Y:S01]  /*1230*/  @P1 IMAD.IADD R6, R6, 0x1, -R0.reuse ;  /* 0x0000000106061824 */ /* 0x100fe200078e0a00 */
[----:B------:R-:W-:Y:S01]  /*1240*/  @P6 IADD3 R17, PT, PT, R17, 0x1, RZ ;  /* 0x0000000111116810 */ /* 0x000fe20007ffe0ff */
[--C-:B------:R-:W-:Y:S02]  /*1250*/  @P6 IMAD.IADD R9, R9, 0x1, -R0.reuse ;  /* 0x0000000109096824 */ /* 0x100fe400078e0a00 */
[----:B------:R-:W-:Y:S01]  /*1260*/  @P1 VIADD R4, R4, 0x1 ;  /* 0x0000000104041836 */ /* 0x000fe20000000000 */
[-C--:B------:R-:W-:Y:S01]  /*1270*/  ISETP.GE.U32.AND P1, PT, R25, R0.reuse, PT ;  /* 0x000000001900720c */ /* 0x080fe20003f26070 */
[----:B------:R-:W-:Y:S01]  /*1280*/  @P4 IMAD.IADD R29, R29, 0x1, -R0 ;  /* 0x000000011d1d4824 */ /* 0x000fe200078e0a00 */
[-C--:B------:R-:W-:Y:S01]  /*1290*/  ISETP.GE.U32.AND P2, PT, R6, R0.reuse, PT ;  /* 0x000000000600720c */ /* 0x080fe20003f46070 */
[----:B------:R-:W-:Y:S01]  /*12a0*/  @P4 VIADD R27, R27, 0x1 ;  /* 0x000000011b1b4836 */ /* 0x000fe20000000000 */
[----:B------:R-:W-:-:S02]  /*12b0*/  ISETP.GE.U32.AND P3, PT, R9, R0, PT ;  /* 0x000000000900720c */ /* 0x000fc40003f66070 */
[----:B------:R-:W-:-:S07]  /*12c0*/  ISETP.GE.U32.AND P6, PT, R29, R0, PT ;  /* 0x000000001d00720c */ /* 0x000fce0003fc6070 */
[----:B------:R-:W-:Y:S02]  /*12d0*/  @P1 VIADD R15, R15, 0x1 ;  /* 0x000000010f0f1836 */ /* 0x000fe40000000000 */
[----:B------:R-:W-:Y:S02]  /*12e0*/  @P2 VIADD R4, R4, 0x1 ;  /* 0x0000000104042836 */ /* 0x000fe40000000000 */
[----:B------:R-:W-:Y:S02]  /*12f0*/  @P3 IADD3 R17, PT, PT, R17, 0x1, RZ ;  /* 0x0000000111113810 */ /* 0x000fe40007ffe0ff */
[C---:B------:R-:W-:Y:S02]  /*1300*/  SEL R15, R10.reuse, R15, !P0 ;  /* 0x0000000f0a0f7207 */ /* 0x040fe40004000000 */
[----:B------:R-:W-:Y:S02]  /*1310*/  @P6 IADD3 R27, PT, PT, R27, 0x1, RZ ;  /* 0x000000011b1b6810 */ /* 0x000fe40007ffe0ff */
[----:B------:R-:W-:-:S02]  /*1320*/  SEL R17, R10, R17, !P0 ;  /* 0x000000110a117207 */ /* 0x000fc40004000000 */
[C---:B------:R-:W-:Y:S02]  /*1330*/  SEL R25, R10.reuse, R4, !P0 ;  /* 0x000000040a197207 */ /* 0x040fe40004000000 */
[----:B------:R-:W-:Y:S01]  /*1340*/  IADD3 R4, PT, PT, -R15, RZ, RZ ;  /* 0x000000ff0f047210 */ /* 0x000fe20007ffe1ff */
[----:B------:R-:W-:Y:S01]  /*1350*/  IMAD.MOV R18, RZ, RZ, -R17 ;  /* 0x000000ffff127224 */ /* 0x000fe200078e0a11 */
[----:B------:R-:W-:Y:S01]  /*1360*/  SEL R9, R10, R27, !P0 ;  /* 0x0000001b0a097207 */ /* 0x000fe20004000000 */
[----:B------:R-:W-:Y:S02]  /*1370*/  IMAD.MOV R16, RZ, RZ, -R25 ;  /* 0x000000ffff107224 */ /* 0x000fe400078e0a19 */
[----:B------:R-:W-:Y:S01]  /*1380*/  IMAD R4, R0, R4, R5 ;  /* 0x0000000400047224 */ /* 0x000fe200078e0205 */
[C---:B------:R-:W-:Y:S01]  /*1390*/  IADD3 R5, PT, PT, R12.reuse, R17, RZ ;  /* 0x000000110c057210 */ /* 0x040fe20007ffe0ff */
[C---:B------:R-:W-:Y:S02]  /*13a0*/  IMAD.IADD R25, R12.reuse, 0x1, R25 ;  /* 0x000000010c197824 */ /* 0x040fe400078e0219 */
[----:B------:R-:W-:Y:S01]  /*13b0*/  IMAD.MOV R6, RZ, RZ, -R9 ;  /* 0x000000ffff067224 */ /* 0x000fe200078e0a09 */
[----:B------:R-:W-:Y:S01]  /*13c0*/  IADD3 R9, PT, PT, R12, R9, RZ ;  /* 0x000000090c097210 */ /* 0x000fe20007ffe0ff */
[C---:B------:R-:W-:Y:S01]  /*13d0*/  IMAD R18, R0.reuse, R18, R19 ;  /* 0x0000001200127224 */ /* 0x040fe200078e0213 */
[----:B------:R-:W-:Y:S01]  /*13e0*/  SHF.R.S32.HI R27, RZ, 0x1f, R25 ;  /* 0x0000001fff1b7819 */ /* 0x000fe20000011419 */
[----:B------:R-:W-:-:S02]  /*13f0*/  IMAD R16, R0, R16, R23 ;  /* 0x0000001000107224 */ /* 0x000fc400078e0217 */
[----:B------:R-:W-:Y:S02]  /*1400*/  IMAD.MOV.U32 R17, RZ, RZ, RZ ;  /* 0x000000ffff117224 */ /* 0x000fe400078e00ff */
[----:B------:R-:W-:Y:S02]  /*1410*/  IMAD.MOV.U32 R19, RZ, RZ, RZ ;  /* 0x000000ffff137224 */ /* 0x000fe400078e00ff */
[----:B------:R-:W-:Y:S02]  /*1420*/  IMAD R6, R0, R6, R7 ;  /* 0x0000000600067224 */ /* 0x000fe400078e0207 */
[----:B------:R-:W-:Y:S01]  /*1430*/  IMAD.WIDE.U32 R16, R25, R0, R16 ;  /* 0x0000000019107225 */ /* 0x000fe200078e0010 */
[----:B------:R-:W-:-:S03]  /*1440*/  SHF.R.S32.HI R25, RZ, 0x1f, R5 ;  /* 0x0000001fff197819 */ /* 0x000fc60000011405 */
[----:B------:R-:W-:Y:S01]  /*1450*/  IMAD.IADD R7, R12, 0x1, R15 ;  /* 0x000000010c077824 */ /* 0x000fe200078e020f */
[----:B------:R-:W-:Y:S01]  /*1460*/  LEA R8, P2, R16, UR10, 0x2 ;  /* 0x0000000a10087c11 */ /* 0x000fe2000f8410ff */
[----:B------:R-:W-:-:S04]  /*1470*/  IMAD.WIDE.U32 R18, R5, R0, R18 ;  /* 0x0000000005127225 */ /* 0x000fc800078e0012 */
[----:B------:R-:W-:Y:S01]  /*1480*/  IMAD.MOV.U32 R5, RZ, RZ, RZ ;  /* 0x000000ffff057224 */ /* 0x000fe200078e00ff */
[----:B------:R-:W-:Y:S01]  /*1490*/  LEA R14, P1, R18, UR10, 0x2 ;  /* 0x0000000a120e7c11 */ /* 0x000fe2000f8210ff */
[-C--:B------:R-:W-:Y:S01]  /*14a0*/  IMAD R15, R27, R0.reuse, RZ ;  /* 0x000000001b0f7224 */ /* 0x080fe200078e02ff */
[----:B------:R-:W-:Y:S01]  /*14b0*/  SHF.R.S32.HI R27, RZ, 0x1f, R7 ;  /* 0x0000001fff1b7819 */ /* 0x000fe20000011407 */
[----:B------:R-:W-:Y:S01]  /*14c0*/  IMAD.WIDE.U32 R4, R7, R0, R4 ;  /* 0x0000000007047225 */ /* 0x000fe200078e0004 */
[----:B------:R-:W-:-:S03]  /*14d0*/  MOV R7, RZ ;  /* 0x000000ff00077202 */ /* 0x000fc60000000f00 */
[-C--:B------:R-:W-:Y:S02]  /*14e0*/  IMAD R25, R25, R0.reuse, RZ ;  /* 0x0000000019197224 */ /* 0x080fe400078e02ff */
[----:B------:R-:W-:Y:S01]  /*14f0*/  IMAD.WIDE.U32 R6, R9, R0, R6 ;  /* 0x0000000009067225 */ /* 0x000fe200078e0006 */
[----:B------:R-:W-:-:S03]  /*1500*/  SHF.R.S32.HI R9, RZ, 0x1f, R9 ;  /* 0x0000001fff097819 */ /* 0x000fc60000011409 */
[----:B------:R-:W-:Y:S02]  /*1510*/  IMAD.IADD R17, R17, 0x1, R15 ;  /* 0x0000000111117824 */ /* 0x000fe400078e020f */
[-C--:B------:R-:W-:Y:S02]  /*1520*/  IMAD R27, R27, R0.reuse, RZ ;  /* 0x000000001b1b7224 */ /* 0x080fe400078e02ff */
[----:B------:R-:W-:Y:S02]  /*1530*/  IMAD.IADD R15, R19, 0x1, R25 ;  /* 0x00000001130f7824 */ /* 0x000fe400078e0219 */
[----:B------:R-:W-:Y:S01]  /*1540*/  IMAD R19, R9, R0, RZ ;  /* 0x0000000009137224 */ /* 0x000fe200078e02ff */
[----:B------:R-:W-:Y:S02]  /*1550*/  LEA.HI.X R9, R16, UR11, R17, 0x2, P2 ;  /* 0x0000000b10097c11 */ /* 0x000fe400090f1411 */
[----:B------:R-:W-:Y:S02]  /*1560*/  LEA.HI.X R15, R18, UR11, R15, 0x2, P1 ;  /* 0x0000000b120f7c11 */ /* 0x000fe400088f140f */
[----:B------:R-:W-:Y:S01]  /*1570*/  IADD3 R17, PT, PT, R5, R27, RZ ;  /* 0x0000001b05117210 */ /* 0x000fe20007ffe0ff */
[----:B------:R-:W-:Y:S01]  /*1580*/  IMAD.IADD R5, R7, 0x1, R19 ;  /* 0x0000000107057824 */ /* 0x000fe200078e0213 */
[----:B------:R-:W-:Y:S01]  /*1590*/  LEA R16, P1, R4, UR10, 0x2 ;  /* 0x0000000a04107c11 */ /* 0x000fe2000f8210ff */
[----:B------:R-:W-:Y:S01]  /*15a0*/  IMAD R7, R23, 0x4, R20 ;  /* 0x0000000417077824 */ /* 0x000fe200078e0214 */
[----:B------:R-:W-:-:S02]  /*15b0*/  LEA R18, P2, R6, UR10, 0x2 ;  /* 0x0000000a06127c11 */ /* 0x000fc4000f8410ff */
[----:B------:R-:W-:Y:S02]  /*15c0*/  LEA.HI.X R17, R4, UR11, R17, 0x2, P1 ;  /* 0x0000000b04117c11 */ /* 0x000fe400088f1411 */
[----:B------:R-:W-:Y:S01]  /*15d0*/  LEA.HI.X R19, R6, UR11, R5, 0x2, P2 ;  /* 0x0000000b06137c11 */ /* 0x000fe200090f1405 */
[----:B------:R-:W-:Y:S01]  /*15e0*/  @!PT LDS RZ, [RZ] ;  /* 0x00000000fffff984 */ /* 0x000fe20000000800 */
[----:B------:R-:W-:Y:S01]  /*15f0*/  @!PT LDS RZ, [RZ] ;  /* 0x00000000fffff984 */ /* 0x000fe20000000800 */
[----:B------:R-:W-:Y:S01]  /*1600*/  @!PT LDS RZ, [RZ] ;  /* 0x00000000fffff984 */ /* 0x000fe20000000800 */
[----:B------:R1:W-:Y:S01]  /*1610*/  LDGSTS.E [R7], desc[UR6][R8.64] ;  /* 0x0000000008077fae */ /* 0x0003e2000b9a1006 */
[----:B------:R-:W-:-:S03]  /*1620*/  IADD3 R23, PT, PT, R23, 0x200, RZ ;  /* 0x0000020017177810 */ /* 0x000fc60007ffe0ff */
[----:B------:R1:W-:Y:S01]  /*1630*/  LDGSTS.E [R7+0x200], desc[UR6][R14.64] ;  /* 0x002000000e077fae */ /* 0x0003e2000b9a1006 */
[----:B------:R-:W-:-:S03]  /*1640*/  ISETP.GE.AND P1, PT, R23, R3, PT ;  /* 0x000000031700720c */ /* 0x000fc60003f26270 */
[----:B------:R1:W-:Y:S04]  /*1650*/  LDGSTS.E [R7+0x400], desc[UR6][R16.64] ;  /* 0x0040000010077fae */ /* 0x0003e8000b9a1006 */
[----:B------:R1:W-:Y:S06]  /*1660*/  LDGSTS.E [R7+0x600], desc[UR6][R18.64] ;  /* 0x0060000012077fae */ /* 0x0003ec000b9a1006 */
[----:B------:R-:W-:Y:S05]  /*1670*/  @!P1 BRA `(.L_x_132) ;  /* 0xfffffff800989947 */ /* 0x000fea000383ffff */
.L_x_128:
[----:B-1--4-:R-:W-:Y:S05]  /*1680*/  BSYNC.RECONVERGENT B0 ;  /* 0x0000000000007941 */ /* 0x012fea0003800200 */
.L_x_127:
[----:B------:R-:W-:Y:S01]  /*1690*/  IMAD.IADD R2, R2, 0x1, R13 ;  /* 0x0000000102027824 */ /* 0x000fe200078e020d */
[----:B------:R-:W-:Y:S01]  /*16a0*/  ISETP.GE.AND P0, PT, R0, 0x1, PT ;  /* 0x000000010000780c */ /* 0x000fe20003f06270 */
[----:B------:R-:W0:Y:S01]  /*16b0*/  LDGDEPBAR ;  /* 0x00000000000079af */ /* 0x000e220000000000 */
[----:B------:R-:W-:Y:S02]  /*16c0*/  BSSY.RECONVERGENT B0, `(.L_x_133) ;  /* 0x0000061000007945 */ /* 0x000fe40003800200 */
[----:B------:R-:W-:-:S13]  /*16d0*/  ISETP.GE.U32.OR P0, PT, R2, UR8, !P0 ;  /* 0x0000000802007c0c */ /* 0x000fda000c706470 */
[----:B------:R-:W-:Y:S05]  /*16e0*/  @P0 BRA `(.L_x_134) ;  /* 0x0000000400780947 */ /* 0x000fea0003800000 */
[C---:B---3--:R-:W-:Y:S02]  /*16f0*/  LOP3.LUT R8, R0.reuse, 0xf, RZ, 0xc0, !PT ;  /* 0x0000000f00087812 */ /* 0x048fe400078ec0ff */
[C---:B------:R-:W-:Y:S02]  /*1700*/  LOP3.LUT R9, R0.reuse, 0x7, RZ, 0xc0, !PT ;  /* 0x0000000700097812 */ /* 0x040fe400078ec0ff */
[----:B------:R-:W-:Y:S01]  /*1710*/  LOP3.LUT R10, R0, 0x3, RZ, 0xc0, !PT ;  /* 0x00000003000a7812 */ /* 0x000fe200078ec0ff */
[----:B------:R-:W-:Y:S01]  /*1720*/  VIADD R3, R8, 0xffffffff ;  /* 0xffffffff08037836 */ /* 0x000fe20000000000 */
[----:B------:R-:W-:-:S04]  /*1730*/  IADD3 R4, PT, PT, R9, -0x1, RZ ;  /* 0xffffffff09047810 */ /* 0x000fc80007ffe0ff */
[----:B------:R-:W-:Y:S02]  /*1740*/  ISETP.GE.U32.AND P2, PT, R3, 0x7, PT ;  /* 0x000000070300780c */ /* 0x000fe40003f46070 */
[----:B------:R-:W-:Y:S02]  /*1750*/  ISETP.GE.U32.AND P1, PT, R4, 0x3, PT ;  /* 0x000000030400780c */ /* 0x000fe40003f26070 */
[----:B------:R-:W-:-:S11]  /*1760*/  LOP3.LUT R3, R0, 0x10, RZ, 0xc0, !PT ;  /* 0x0000001000037812 */ /* 0x000fd600078ec0ff */
.L_x_144:
[----:B-1----:R-:W1:Y:S01]  /*1770*/  LDCU UR4, c[0x0][0x39c] ;  /* 0x00007380ff0477ac */ /* 0x002e620008000800 */
[----:B--2---:R-:W-:Y:S02]  /*1780*/  IMAD.MOV.U32 R7, RZ, RZ, R2 ;  /* 0x000000ffff077224 */ /* 0x004fe400078e0002 */
[----:B------:R-:W-:Y:S02]  /*1790*/  VIADD R2, R2, 0x80 ;  /* 0x0000008002027836 */ /* 0x000fe40000000000 */
[----:B------:R-:W-:-:S03]  /*17a0*/  IMAD.MOV.U32 R5, RZ, RZ, RZ ;  /* 0x000000ffff057224 */ /* 0x000fc600078e00ff */
[----:B------:R-:W-:Y:S02]  /*17b0*/  ISETP.GE.U32.AND P0, PT, R2, UR8, PT ;  /* 0x0000000802007c0c */ /* 0x000fe4000bf06070 */
[----:B-1----:R-:W-:-:S04]  /*17c0*/  MOV R0, UR4 ;  /* 0x0000000400007c02 */ /* 0x002fc80008000f00 */
[----:B------:R-:W-:-:S13]  /*17d0*/  ISETP.GE.U32.AND P3, PT, R0, 0x10, PT ;  /* 0x000000100000780c */ /* 0x000fda0003f66070 */
[----:B---34-:R-:W-:Y:S05]  /*17e0*/  @!P3 BRA `(.L_x_135) ;  /* 0x000000000070b947 */ /* 0x018fea0003800000 */
[----:B------:R-:W1:Y:S01]  /*17f0*/  S2R R6, SR_CgaCtaId ;  /* 0x0000000000067919 */ /* 0x000e620000008800 */
[----:B------:R-:W-:Y:S01]  /*1800*/  MOV R5, 0x400 ;  /* 0x0000040000057802 */ /* 0x000fe20000000f00 */
[----:B------:R-:W-:Y:S01]  /*1810*/  BSSY.RECONVERGENT B1, `(.L_x_136) ;  /* 0x0000018000017945 */ /* 0x000fe20003800200 */
[----:B------:R-:W-:Y:S02]  /*1820*/  IMAD.MOV.U32 R4, RZ, RZ, RZ ;  /* 0x000000ffff047224 */ /* 0x000fe400078e00ff */
[----:B-1----:R-:W-:-:S07]  /*1830*/  LEA R6, R6, R5, 0x18 ;  /* 0x0000000506067211 */ /* 0x002fce00078ec0ff */
.L_x_137:
[----:B-1----:R-:W-:Y:S02]  /*1840*/  IMAD R5, R7, R0, R4 ;  /* 0x0000000007057224 */ /* 0x002fe400078e0204 */
[----:B------:R-:W-:-:S03]  /*1850*/  VIADD R4, R4, 0x10 ;  /* 0x0000001004047836 */ /* 0x000fc60000000000 */
[----:B------:R-:W-:Y:S02]  /*1860*/  LEA R5, R5, R6, 0x2 ;  /* 0x0000000605057211 */ /* 0x000fe400078e10ff */
[----:B------:R-:W-:-:S03]  /*1870*/  ISETP.NE.AND P3, PT, R4, R3, PT ;  /* 0x000000030400720c */ /* 0x000fc60003f65270 */
[----:B------:R1:W-:Y:S04]  /*1880*/  STS [R5], RZ ;  /* 0x000000ff05007388 */ /* 0x0003e80000000800 */
[----:B------:R1:W-:Y:S04]  /*1890*/  STS [R5+0x4], RZ ;  /* 0x000004ff05007388 */ /* 0x0003e80000000800 */
        /* <DEDUP_REMOVED lines=13> */
[----:B------:R1:W-:Y:S01]  /*1970*/  STS [R5+0x3c], RZ ;  /* 0x00003cff05007388 */ /* 0x0003e20000000800 */
[----:B------:R-:W-:Y:S05]  /*1980*/  @P3 BRA `(.L_x_137) ;  /* 0xfffffffc00ac3947 */ /* 0x000fea000383ffff */
[----:B------:R-:W-:Y:S05]  /*1990*/  BSYNC.RECONVERGENT B1 ;  /* 0x0000000000017941 */ /* 0x000fea0003800200 */
.L_x_136:
[----:B-1----:R-:W-:-:S07]  /*19a0*/  IMAD.MOV.U32 R5, RZ, RZ, R3 ;  /* 0x000000ffff057224 */ /* 0x002fce00078e0003 */
.L_x_135:
[----:B------:R-:W-:Y:S01]  /*19b0*/  ISETP.NE.AND P3, PT, R8, RZ, PT ;  /* 0x000000ff0800720c */ /* 0x000fe20003f65270 */
[----:B------:R-:W-:-:S12]  /*19c0*/  BSSY.RECONVERGENT B1, `(.L_x_138) ;  /* 0x000002f000017945 */ /* 0x000fd80003800200 */
[----:B------:R-:W-:Y:S05]  /*19d0*/  @!P3 BRA `(.L_x_139) ;  /* 0x0000000000b4b947 */ /* 0x000fea0003800000 */
[----:B------:R-:W-:Y:S01]  /*19e0*/  BSSY.RECONVERGENT B2, `(.L_x_140) ;  /* 0x0000011000027945 */ /* 0x000fe20003800200 */
[----:B------:R-:W-:-:S03]  /*19f0*/  ISETP.NE.AND P3, PT, R9, RZ, PT ;  /* 0x000000ff0900720c */ /* 0x000fc60003f65270 */
[----:B------:R-:W-:Y:S10]  /*1a00*/  @!P2 BRA `(.L_x_141) ;  /* 0x000000000038a947 */ /* 0x000ff40003800000 */
[----:B------:R-:W1:Y:S01]  /*1a10*/  S2UR UR5, SR_CgaCtaId ;  /* 0x00000000000579c3 */ /* 0x000e620000008800 */
[----:B------:R-:W-:Y:S01]  /*1a20*/  UMOV UR4, 0x400 ;  /* 0x0000040000047882 */ /* 0x000fe20000000000 */
[----:B------:R-:W-:Y:S01]  /*1a30*/  IMAD R4, R7, R0, R5 ;  /* 0x0000000007047224 */ /* 0x000fe200078e0205 */
[----:B------:R-:W-:Y:S01]  /*1a40*/  IADD3 R5, PT, PT, R5, 0x8, RZ ;  /* 0x0000000805057810 */ /* 0x000fe20007ffe0ff */
[----:B-1----:R-:W-:-:S06]  /*1a50*/  ULEA UR4, UR5, UR4, 0x18 ;  /* 0x0000000405047291 */ /* 0x002fcc000f8ec0ff */
[----:B------:R-:W-:-:S05]  /*1a60*/  LEA R4, R4, UR4, 0x2 ;  /* 0x0000000404047c11 */ /* 0x000fca000f8e10ff */
[----:B------:R1:W-:Y:S04]  /*1a70*/  STS [R4], RZ ;  /* 0x000000ff04007388 */ /* 0x0003e80000000800 */
[----:B------:R1:W-:Y:S04]  /*1a80*/  STS [R4+0x4], RZ ;  /* 0x000004ff04007388 */ /* 0x0003e80000000800 */
[----:B------:R1:W-:Y:S04]  /*1a90*/  STS [R4+0x8], RZ ;  /* 0x000008ff04007388 */ /* 0x0003e80000000800 */
[----:B------:R1:W-:Y:S04]  /*1aa0*/  STS [R4+0xc], RZ ;  /* 0x00000cff04007388 */ /* 0x0003e80000000800 */
[----:B------:R1:W-:Y:S04]  /*1ab0*/  STS [R4+0x10], RZ ;  /* 0x000010ff04007388 */ /* 0x0003e80000000800 */
[----:B------:R1:W-:Y:S04]  /*1ac0*/  STS [R4+0x14], RZ ;  /* 0x000014ff04007388 */ /* 0x0003e80000000800 */
[----:B------:R1:W-:Y:S04]  /*1ad0*/  STS [R4+0x18], RZ ;  /* 0x000018ff04007388 */ /* 0x0003e80000000800 */
[----:B------:R1:W-:Y:S02]  /*1ae0*/  STS [R4+0x1c], RZ ;  /* 0x00001cff04007388 */ /* 0x0003e40000000800 */
.L_x_141:
[----:B------:R-:W-:Y:S05]  /*1af0*/  BSYNC.RECONVERGENT B2 ;  /* 0x0000000000027941 */ /* 0x000fea0003800200 */
.L_x_140:
[----:B------:R-:W-:Y:S05]  /*1b00*/  @!P3 BRA `(.L_x_139) ;  /* 0x000000000068b947 */ /* 0x000fea0003800000 */
[----:B------:R-:W-:Y:S01]  /*1b10*/  BSSY.RECONVERGENT B2, `(.L_x_142) ;  /* 0x000000d000027945 */ /* 0x000fe20003800200 */
[----:B------:R-:W-:-:S03]  /*1b20*/  ISETP.NE.AND P3, PT, R10, RZ, PT ;  /* 0x000000ff0a00720c */ /* 0x000fc60003f65270 */
[----:B------:R-:W-:Y:S10]  /*1b30*/  @!P1 BRA `(.L_x_143) ;  /* 0x0000000000289947 */ /* 0x000ff40003800000 */
[----:B------:R-:W2:Y:S01]  /*1b40*/  S2UR UR5, SR_CgaCtaId ;  /* 0x00000000000579c3 */ /* 0x000ea20000008800 */
[----:B------:R-:W-:Y:S01]  /*1b50*/  UMOV UR4, 0x400 ;  /* 0x0000040000047882 */ /* 0x000fe20000000000 */
[----:B-1----:R-:W-:Y:S02]  /*1b60*/  IMAD R4, R7, R0, R5 ;  /* 0x0000000007047224 */ /* 0x002fe400078e0205 */
[----:B------:R-:W-:Y:S01]  /*1b70*/  VIADD R5, R5, 0x4 ;  /* 0x0000000405057836 */ /* 0x000fe20000000000 */
[----:B--2---:R-:W-:-:S06]  /*1b80*/  ULEA UR4, UR5, UR4, 0x18 ;  /* 0x0000000405047291 */ /* 0x004fcc000f8ec0ff */
[----:B------:R-:W-:-:S05]  /*1b90*/  LEA R4, R4, UR4, 0x2 ;  /* 0x0000000404047c11 */ /* 0x000fca000f8e10ff */
[----:B------:R2:W-:Y:S04]  /*1ba0*/  STS [R4], RZ ;  /* 0x000000ff04007388 */ /* 0x0005e80000000800 */
[----:B------:R2:W-:Y:S04]  /*1bb0*/  STS [R4+0x4], RZ ;  /* 0x000004ff04007388 */ /* 0x0005e80000000800 */
[----:B------:R2:W-:Y:S04]  /*1bc0*/  STS [R4+0x8], RZ ;  /* 0x000008ff04007388 */ /* 0x0005e80000000800 */
[----:B------:R2:W-:Y:S02]  /*1bd0*/  STS [R4+0xc], RZ ;  /* 0x00000cff04007388 */ /* 0x0005e40000000800 */
.L_x_143:
[----:B------:R-:W-:Y:S05]  /*1be0*/  BSYNC.RECONVERGENT B2 ;  /* 0x0000000000027941 */ /* 0x000fea0003800200 */
.L_x_142:
[----:B------:R-:W-:Y:S05]  /*1bf0*/  @!P3 BRA `(.L_x_139) ;  /* 0x00000000002cb947 */ /* 0x000fea0003800000 */
[----:B------:R-:W3:Y:S01]  /*1c00*/  S2UR UR5, SR_CgaCtaId ;  /* 0x00000000000579c3 */ /* 0x000ee20000008800 */
[----:B------:R-:W-:Y:S01]  /*1c10*/  UMOV UR4, 0x400 ;  /* 0x0000040000047882 */ /* 0x000fe20000000000 */
[----:B-12---:R-:W-:Y:S01]  /*1c20*/  IMAD R4, R7, R0, R5 ;  /* 0x0000000007047224 */ /* 0x006fe200078e0205 */
[----:B------:R-:W-:Y:S01]  /*1c30*/  ISETP.NE.AND P3, PT, R10, 0x1, PT ;  /* 0x000000010a00780c */ /* 0x000fe20003f65270 */
[----:B---3--:R-:W-:-:S06]  /*1c40*/  ULEA UR4, UR5, UR4, 0x18 ;  /* 0x0000000405047291 */ /* 0x008fcc000f8ec0ff */
[----:B------:R-:W-:-:S05]  /*1c50*/  LEA R4, R4, UR4, 0x2 ;  /* 0x0000000404047c11 */ /* 0x000fca000f8e10ff */
[----:B------:R3:W-:Y:S01]  /*1c60*/  STS [R4], RZ ;  /* 0x000000ff04007388 */ /* 0x0007e20000000800 */
[----:B------:R-:W-:Y:S05]  /*1c70*/  @!P3 BRA `(.L_x_139) ;  /* 0x00000000000cb947 */ /* 0x000fea0003800000 */
[----:B------:R-:W-:Y:S01]  /*1c80*/  ISETP.NE.AND P3, PT, R10, 0x2, PT ;  /* 0x000000020a00780c */ /* 0x000fe20003f65270 */
[----:B------:R4:W-:-:S12]  /*1c90*/  STS [R4+0x4], RZ ;  /* 0x000004ff04007388 */ /* 0x0009d80000000800 */
[----:B------:R4:W-:Y:S02]  /*1ca0*/  @P3 STS [R4+0x8], RZ ;  /* 0x000008ff04003388 */ /* 0x0009e40000000800 */
.L_x_139:
[----:B------:R-:W-:Y:S05]  /*1cb0*/  BSYNC.RECONVERGENT B1 ;  /* 0x0000000000017941 */ /* 0x000fea0003800200 */
.L_x_138:
[----:B------:R-:W-:Y:S05]  /*1cc0*/  @!P0 BRA `(.L_x_144) ;  /* 0xfffffff800a88947 */ /* 0x000fea000383ffff */
.L_x_134:
[----:B------:R-:W-:Y:S05]  /*1cd0*/  BSYNC.RECONVERGENT B0 ;  /* 0x0000000000007941 */ /* 0x000fea0003800200 */
.L_x_133:
[----:B------:R-:W5:Y:S01]  /*1ce0*/  S2UR UR5, SR_CgaCtaId ;  /* 0x00000000000579c3 */ /* 0x000f620000008800 */
[----:B------:R-:W-:-:S04]  /*1cf0*/  DEPBAR.LE SB0, 0x0 ;  /* 0x000080000000791a */ /* 0x000fc80000000000 */
[----:B------:R-:W-:Y:S01]  /*1d00*/  IMAD.SHL.U32 R0, R0, 0x1000, RZ ;  /* 0x0000100000007824 */ /* 0x000fe200078e00ff */
[----:B------:R-:W-:Y:S01]  /*1d10*/  UMOV UR4, 0x400 ;  /* 0x0000040000047882 */ /* 0x000fe20000000000 */
[----:B------:R-:W-:Y:S02]  /*1d20*/  HFMA2 R10, -RZ, RZ, 0, 0 ;  /* 0x00000000ff0a7431 */ /* 0x000fe400000001ff */
[----:B------:R-:W-:Y:S01]  /*1d30*/  IMAD R0, R13, 0xf0, R0 ;  /* 0x000000f00d007824 */ /* 0x000fe200078e0200 */
[----:B-----5:R-:W-:-:S06]  /*1d40*/  ULEA UR4, UR5, UR4, 0x18 ;  /* 0x0000000405047291 */ /* 0x020fcc000f8ec0ff */
[----:B---3--:R-:W-:Y:S01]  /*1d50*/  VIADD R9, R0, UR4 ;  /* 0x0000000400097c36 */ /* 0x008fe20008000000 */
[----:B------:R-:W-:Y:S06]  /*1d60*/  BAR.SYNC.DEFER_BLOCKING 0x0 ;  /* 0x0000000000007b1d */ /* 0x000fec0000010000 */
.L_x_223:
[----:B------:R-:W-:Y:S01]  /*1d70*/  IMAD R0, R10, UR9, R12 ;  /* 0x000000090a007c24 */ /* 0x000fe2000f8e020c */
[----:B------:R-:W-:Y:S04]  /*1d80*/  BSSY.RECONVERGENT B0, `(.L_x_145) ;  /* 0x00005d0000007945 */ /* 0x000fe80003800200 */
[----:B------:R-:W-:-:S04]  /*1d90*/  VIADDMNMX R0, R11, -R0, UR9, PT ;  /* 0x000000090b007e46 */ /* 0x000fc8000b800900 */
[----:B------:R-:W-:-:S13]  /*1da0*/  ISETP.GT.AND P0, PT, R0, R13, PT ;  /* 0x0000000d0000720c */ /* 0x000fda0003f04270 */
[----:B---3--:R-:W-:Y:S05]  /*1db0*/  @!P0 BRA `(.L_x_146) ;  /* 0x0000005c00308947 */ /* 0x008fea0003800000 */
[----:B------:R-:W3:Y:S01]  /*1dc0*/  LDCU UR4, c[0x0][0x398] ;  /* 0x00007300ff0477ac */ /* 0x000ee20008000800 */
[----:B------:R-:W-:Y:S01]  /*1dd0*/  IMAD.MOV.U32 R8, RZ, RZ, RZ ;  /* 0x000000ffff087224 */ /* 0x000fe200078e00ff */
[----:B---3--:R-:W-:-:S09]  /*1de0*/  UISETP.GE.AND UP0, UPT, UR4, 0x1, UPT ;  /* 0x000000010400788c */ /* 0x008fd2000bf06270 */
[----:B------:R-:W-:Y:S05]  /*1df0*/  BRA.U !UP0, `(.L_x_147) ;  /* 0x0000005908fc7547 */ /* 0x000fea000b800000 */
[----:B------:R-:W2:Y:S01]  /*1e00*/  LDCU UR4, c[0x0][0x398] ;  /* 0x00007300ff0477ac */ /* 0x000ea20008000800 */
[----:B------:R-:W-:Y:S02]  /*1e10*/  HFMA2 R8, -RZ, RZ, 0, 0 ;  /* 0x00000000ff087431 */ /* 0x000fe400000001ff */
[----:B--2---:R-:W-:-:S07]  /*1e20*/  IMAD.U32 R7, RZ, RZ, UR4 ;  /* 0x00000004ff077e24 */ /* 0x004fce000f8e00ff */
.L_x_222:
[----:B--23--:R-:W2:Y:S01]  /*1e30*/  LDC.64 R2, c[0x0][0x380] ;  /* 0x0000e000ff027b82 */ /* 0x00cea20000000a00 */
[----:B------:R-:W-:Y:S01]  /*1e40*/  IMAD.MOV.U32 R6, RZ, RZ, R7 ;  /* 0x000000ffff067224 */ /* 0x000fe200078e0007 */
[----:B------:R-:W-:-:S05]  /*1e50*/  IADD3 R7, PT, PT, R7, -0x1, RZ ;  /* 0xffffffff07077810 */ /* 0x000fca0007ffe0ff */
[----:B--2---:R-:W-:-:S06]  /*1e60*/  IMAD.WIDE.U32 R2, R7, 0x4, R2 ;  /* 0x0000000407027825 */ /* 0x004fcc00078e0002 */
[----:B------:R-:W2:Y:S01]  /*1e70*/  LDG.E.CONSTANT R2, desc[UR6][R2.64] ;  /* 0x0000000602027981 */ /* 0x000ea2000c1e9900 */
[----:B------:R-:W-:Y:S01]  /*1e80*/  PLOP3.LUT P0, PT, PT, PT, PT, 0x80, 0x8 ;  /* 0x000000000008781c */ /* 0x000fe20003f0f070 */
[----:B--2---:R-:W-:-:S05]  /*1e90*/  VIADD R0, R2, 0xfffffff6 ;  /* 0xfffffff602007836 */ /* 0x004fca0000000000 */
[----:B------:R-:W-:-:S13]  /*1ea0*/  ISETP.GE.U32.AND P1, PT, R0, 0xf, PT ;  /* 0x0000000f0000780c */ /* 0x000fda0003f26070 */
[----:B-1----:R-:W-:Y:S05]  /*1eb0*/  @!P1 BRA `(.L_x_148) ;  /* 0x0000000000309947 */ /* 0x002fea0003800000 */
[----:B------:R-:W-:-:S13]  /*1ec0*/  ISETP.NE.AND P0, PT, R2, -0x1, PT ;  /* 0xffffffff0200780c */ /* 0x000fda0003f05270 */
[----:B------:R-:W-:Y:S05]  /*1ed0*/  @!P0 BRA `(.L_x_149) ;  /* 0x0000005800748947 */ /* 0x000fea0003800000 */
[----:B------:R-:W-:-:S13]  /*1ee0*/  ISETP.NE.AND P0, PT, R2, RZ, PT ;  /* 0x000000ff0200720c */ /* 0x000fda0003f05270 */
[----:B------:R-:W-:Y:S05]  /*1ef0*/  @P0 BRA `(.L_x_150) ;  /* 0x00000000001c0947 */ /* 0x000fea0003800000 */
[----:B------:R-:W2:Y:S02]  /*1f00*/  LDC.64 R2, c[0x0][0x388] ;  /* 0x0000e200ff027b82 */ /* 0x000ea40000000a00 */
[----:B--2---:R-:W-:-:S06]  /*1f10*/  IMAD.WIDE.U32 R2, R7, 0x4, R2 ;  /* 0x0000000407027825 */ /* 0x004fcc00078e0002 */
[----:B------:R-:W2:Y:S01]  /*1f20*/  LDG.E.CONSTANT R2, desc[UR6][R2.64] ;  /* 0x0000000602027981 */ /* 0x000ea2000c1e9900 */
[C---:B------:R-:W-:Y:S01]  /*1f30*/  IMAD R5, R8.reuse, 0x4, R9 ;  /* 0x0000000408057824 */ /* 0x040fe200078e0209 */
[----:B------:R-:W-:-:S04]  /*1f40*/  IADD3 R8, PT, PT, R8, 0x1, RZ ;  /* 0x0000000108087810 */ /* 0x000fc80007ffe0ff */
[----:B--2---:R3:W-:Y:S01]  /*1f50*/  STS [R5], R2 ;  /* 0x0000000205007388 */ /* 0x0047e20000000800 */
[----:B------:R-:W-:Y:S05]  /*1f60*/  BRA `(.L_x_151) ;  /* 0x0000005800987947 */ /* 0x000fea0003800000 */
.L_x_150:
[----:B------:R-:W-:-:S13]  /*1f70*/  PLOP3.LUT P0, PT, PT, PT, PT, 0x8, 0x80 ;  /* 0x000000000080781c */ /* 0x000fda0003f0e170 */
.L_x_148:
[----:B------:R-:W-:Y:S02]  /*1f80*/  VIADD R0, R2, 0xffffffe7 ;  /* 0xffffffe702007836 */ /* 0x000fe40000000000 */
[----:B------:R-:W-:-:S03]  /*1f90*/  IMAD.MOV.U32 R3, RZ, RZ, RZ ;  /* 0x000000ffff037224 */ /* 0x000fc600078e00ff */
[----:B------:R-:W-:-:S13]  /*1fa0*/  ISETP.GT.U32.AND P1, PT, R0, 0x2, PT ;  /* 0x000000020000780c */ /* 0x000fda0003f24070 */
[----:B------:R-:W-:Y:S05]  /*1fb0*/  @!P0 BRA P1, `(.L_x_152) ;  /* 0x0000002800108947 */ /* 0x000fea0000800000 */
[----:B------:R-:W-:Y:S01]  /*1fc0*/  LEA R14, R8, R9, 0x2 ;  /* 0x00000009080e7211 */ /* 0x000fe200078e10ff */
[----:B------:R-:W-:Y:S01]  /*1fd0*/  BSSY.RECONVERGENT B1, `(.L_x_153) ;  /* 0x0000280000017945 */ /* 0x000fe20003800200 */
[----:B------:R-:W-:-:S03]  /*1fe0*/  ISETP.GT.AND P0, PT, R2, 0xd, PT ;  /* 0x0000000d0200780c */ /* 0x000fc60003f04270 */
[----:B------:R2:W3:Y:S10]  /*1ff0*/  LDS R0, [R14+-0x4] ;  /* 0xfffffc000e007984 */ /* 0x0004f40000000800 */
[----:B--2---:R-:W-:Y:S05]  /*2000*/  @P0 BRA `(.L_x_154) ;  /* 0x00000014004c0947 */ /* 0x004fea0003800000 */
[----:B------:R-:W-:-:S13]  /*2010*/  ISETP.GT.AND P0, PT, R2, 0x6, PT ;  /* 0x000000060200780c */ /* 0x000fda0003f04270 */
[----:B------:R-:W-:Y:S05]  /*2020*/  @P0 BRA `(.L_x_155) ;  /* 0x0000000000740947 */ /* 0x000fea0003800000 */
[----:B------:R-:W-:-:S13]  /*2030*/  ISETP.GT.AND P0, PT, R2, 0x3, PT ;  /* 0x000000030200780c */ /* 0x000fda0003f04270 */
[----:B------:R-:W-:Y:S05]  /*2040*/  @P0 BRA `(.L_x_156) ;  /* 0x0000000000300947 */ /* 0x000fea0003800000 */
[----:B------:R-:W-:-:S13]  /*2050*/  ISETP.NE.AND P0, PT, R2, 0x1, PT ;  /* 0x000000010200780c */ /* 0x000fda0003f05270 */
[----:B------:R-:W-:Y:S05]  /*2060*/  @!P0 BRA `(.L_x_157) ;  /* 0x0000000000208947 */ /* 0x000fea0003800000 */
[----:B------:R-:W-:Y:S01]  /*2070*/  ISETP.NE.AND P0, PT, R2, 0x2, PT ;  /* 0x000000020200780c */ /* 0x000fe20003f05270 */
[----:B---3--:R-:W-:-:S12]  /*2080*/  IMAD.MOV.U32 R3, RZ, RZ, R0 ;  /* 0x000000ffff037224 */ /* 0x008fd800078e0000 */
[----:B------:R-:W-:Y:S05]  /*2090*/  @!P0 BRA `(.L_x_158) ;  /* 0x0000002400cc8947 */ /* 0x000fea0003800000 */
[----:B------:R-:W-:Y:S01]  /*20a0*/  ISETP.NE.AND P0, PT, R2, 0x3, PT ;  /* 0x000000030200780c */ /* 0x000fe20003f05270 */
[----:B------:R-:W-:-:S12]  /*20b0*/  IMAD.MOV.U32 R3, RZ, RZ, RZ ;  /* 0x000000ffff037224 */ /* 0x000fd800078e00ff */
[----:B------:R-:W-:Y:S05]  /*20c0*/  @P0 BRA `(.L_x_158) ;  /* 0x0000002400c00947 */ /* 0x000fea0003800000 */
[----:B------:R-:W-:Y:S01]  /*20d0*/  FMUL R3, RZ, R0 ;  /* 0x00000000ff037220 */ /* 0x000fe20000400000 */
[----:B------:R-:W-:Y:S06]  /*20e0*/  BRA `(.L_x_158) ;  /* 0x0000002400b87947 */ /* 0x000fec0003800000 */
.L_x_157:
[----:B---3--:R-:W-:Y:S01]  /*20f0*/  FADD R3, RZ, R0 ;  /* 0x00000000ff037221 */ /* 0x008fe20000000000 */
[----:B------:R-:W-:Y:S06]  /*2100*/  BRA `(.L_x_158) ;  /* 0x0000002400b07947 */ /* 0x000fec0003800000 */
.L_x_156:
[----:B------:R-:W-:-:S04]  /*2110*/  MOV R3, 0xfffffffc ;  /* 0xfffffffc00037802 */ /* 0x000fc80000000f00 */
[----:B------:R-:W-:-:S05]  /*2120*/  VIADDMNMX.U32 R3, R2, R3, 0x2, PT ;  /* 0x0000000202037446 */ /* 0x000fca0003800003 */
[----:B------:R-:W-:-:S04]  /*2130*/  IMAD.SHL.U32 R3, R3, 0x4, RZ ;  /* 0x0000000403037824 */ /* 0x000fc800078e00ff */
[----:B-1--4-:R-:W1:Y:S02]  /*2140*/  LDC R4, c[0x2][R3] ;  /* 0x0080000003047b82 */ /* 0x012e640000000800 */
[----:B-1----:R-:W-:-:S04]  /*2150*/  SHF.R.S32.HI R5, RZ, 0x1f, R4 ;  /* 0x0000001fff057819 */ /* 0x002fc80000011404 */
.L_x_584:
[----:B------:R-:W-:Y:S05]  /*2160*/  BRX R4 -0x2170                                                                        (*"BRANCH_TARGETS .L_x_585,.L_x_586,.L_x_587"*) ;  /* 0xffffffdc04a47949 */ /* 0x000fea000383ffff */
.L_x_587:
[----:B------:R-:W-:Y:S01]  /*2170*/  ISETP.NE.AND P0, PT, R2, 0x6, PT ;  /* 0x000000060200780c */ /* 0x000fe20003f05270 */
[----:B------:R-:W-:-:S12]  /*2180*/  IMAD.MOV.U32 R3, RZ, RZ, RZ ;  /* 0x000000ffff037224 */ /* 0x000fd800078e00ff */
[----:B------:R-:W-:Y:S05]  /*2190*/  @P0 BRA `(.L_x_158) ;  /* 0x00000024008c0947 */ /* 0x000fea0003800000 */
[----:B---3--:R-:W-:Y:S01]  /*21a0*/  FMNMX R3, RZ, R0, PT ;  /* 0x00000000ff037209 */ /* 0x008fe20003800000 */
[----:B------:R-:W-:Y:S06]  /*21b0*/  BRA `(.L_x_158) ;  /* 0x0000002400847947 */ /* 0x000fec0003800000 */
.L_x_585:
[----:B------:R-:W-:Y:S01]  /*21c0*/  MOV R3, 0x7fc00000 ;  /* 0x7fc0000000037802 */ /* 0x000fe20000000f00 */
[----:B------:R-:W-:Y:S06]  /*21d0*/  BRA `(.L_x_158) ;  /* 0x00000024007c7947 */ /* 0x000fec0003800000 */
.L_x_586:
[----:B------:R-:W-:Y:S01]  /*21e0*/  IMAD.MOV.U32 R3, RZ, RZ, 0x3f800000 ;  /* 0x3f800000ff037424 */ /* 0x000fe200078e00ff */
[----:B------:R-:W-:Y:S06]  /*21f0*/  BRA `(.L_x_158) ;  /* 0x0000002400747947 */ /* 0x000fec0003800000 */
.L_x_155:
[----:B------:R-:W-:-:S13]  /*2200*/  ISETP.GT.AND P0, PT, R2, 0x9, PT ;  /* 0x000000090200780c */ /* 0x000fda0003f04270 */
[----:B------:R-:W-:Y:S05]  /*2210*/  @P0 BRA `(.L_x_159) ;  /* 0x0000000000840947 */ /* 0x000fea0003800000 */
[----:B------:R-:W-:-:S05]  /*2220*/  IMAD.MOV.U32 R3, RZ, RZ, -0x7 ;  /* 0xfffffff9ff037424 */ /* 0x000fca00078e00ff */
[----:B------:R-:W-:-:S04]  /*2230*/  VIADDMNMX.U32 R3, R2, R3, 0x2, PT ;  /* 0x0000000202037446 */ /* 0x000fc80003800003 */
[----:B------:R-:W-:-:S04]  /*2240*/  SHF.L.U32 R3, R3, 0x2, RZ ;  /* 0x0000000203037819 */ /* 0x000fc800000006ff */
[----:B-1--4-:R-:W1:Y:S02]  /*2250*/  LDC R4, c[0x2][R3+0xc] ;  /* 0x0080030003047b82 */ /* 0x012e640000000800 */
[----:B-1----:R-:W-:-:S04]  /*2260*/  SHF.R.S32.HI R5, RZ, 0x1f, R4 ;  /* 0x0000001fff057819 */ /* 0x002fc80000011404 */
.L_x_588:
[----:B------:R-:W-:Y:S05]  /*2270*/  BRX R4 -0x2280                                                                        (*"BRANCH_TARGETS .L_x_589,.L_x_590,.L_x_591"*) ;  /* 0xffffffdc04607949 */ /* 0x000fea000383ffff */
.L_x_591:
[----:B------:R-:W-:Y:S01]  /*2280*/  ISETP.NE.AND P0, PT, R2, 0x9, PT ;  /* 0x000000090200780c */ /* 0x000fe20003f05270 */
[----:B------:R-:W-:-:S12]  /*2290*/  IMAD.MOV.U32 R3, RZ, RZ, RZ ;  /* 0x000000ffff037224 */ /* 0x000fd800078e00ff */
[----:B------:R-:W-:Y:S05]  /*22a0*/  @P0 BRA `(.L_x_158) ;  /* 0x0000002400480947 */ /* 0x000fea0003800000 */
[----:B---3--:R-:W-:Y:S01]  /*22b0*/  FSETP.NEU.AND P0, PT, R0, RZ, PT ;  /* 0x000000ff0000720b */ /* 0x008fe20003f0d000 */
[----:B------:R-:W-:-:S12]  /*22c0*/  IMAD.MOV.U32 R3, RZ, RZ, RZ ;  /* 0x000000ffff037224 */ /* 0x000fd800078e00ff */
[----:B------:R-:W-:Y:S05]  /*22d0*/  @!P0 BRA `(.L_x_158) ;  /* 0x00000024003c8947 */ /* 0x000fea0003800000 */
[----:B------:R-:W-:Y:S01]  /*22e0*/  HFMA2 R3, -RZ, RZ, 1.875, 0 ;  /* 0x3f800000ff037431 */ /* 0x000fe200000001ff */
[----:B------:R-:W-:Y:S06]  /*22f0*/  BRA `(.L_x_158) ;  /* 0x0000002400347947 */ /* 0x000fec0003800000 */
.L_x_589:
[----:B---3--:R-:W-:-:S04]  /*2300*/  FSETP.GE.AND P0, PT, R0, RZ, PT ;  /* 0x000000ff0000720b */ /* 0x008fc80003f06000 */
[----:B------:R-:W-:Y:S01]  /*2310*/  FSEL R3, R0, RZ, P0 ;  /* 0x000000ff00037208 */ /* 0x000fe20000000000 */
[----:B------:R-:W-:Y:S08]  /*2320*/  BRA `(.L_x_158) ;  /* 0x0000002400287947 */ /* 0x000ff00003800000 */
.L_x_590:
[----:B------:R-:W-:Y:S01]  /*2330*/  IMAD.MOV.U32 R3, RZ, RZ, 0x4e6e6b28 ;  /* 0x4e6e6b28ff037424 */ /* 0x000fe200078e00ff */
[----:B---3--:R-:W1:Y:S01]  /*2340*/  FCHK P0, R0, 9.9999997171806853657e-10 ;  /* 0x3089705f00007902 */ /* 0x008e620000000000 */
[----:B------:R-:W-:Y:S01]  /*2350*/  IMAD.MOV.U32 R2, RZ, RZ, 0x3f800000 ;  /* 0x3f800000ff027424 */ /* 0x000fe200078e00ff */
[----:B------:R-:W-:Y:S03]  /*2360*/  BSSY.RECONVERGENT B2, `(.L_x_160) ;  /* 0x000000b000027945 */ /* 0x000fe60003800200 */
[----:B------:R-:W-:-:S04]  /*2370*/  FFMA R2, R3, -9.9999997171806853657e-10, R2 ;  /* 0xb089705f03027823 */ /* 0x000fc80000000002 */
[----:B------:R-:W-:-:S04]  /*2380*/  FFMA R3, R2, R3, 1.00000000000000000000e+09 ;  /* 0x4e6e6b2802037423 */ /* 0x000fc80000000003 */
[----:B------:R-:W-:-:S04]  /*2390*/  FFMA R2, R0, R3, RZ ;  /* 0x0000000300027223 */ /* 0x000fc800000000ff */
[----:B------:R-:W-:-:S04]  /*23a0*/  FFMA R4, R2, -9.9999997171806853657e-10, R0 ;  /* 0xb089705f02047823 */ /* 0x000fc80000000000 */
[----:B------:R-:W-:Y:S01]  /*23b0*/  FFMA R3, R3, R4, R2 ;  /* 0x0000000403037223 */ /* 0x000fe20000000002 */
[----:B-1----:R-:W-:Y:S06]  /*23c0*/  @!P0 BRA `(.L_x_161) ;  /* 0x0000000000108947 */ /* 0x002fec0003800000 */
[----:B------:R-:W-:Y:S02]  /*23d0*/  MOV R3, 0x3089705f ;  /* 0x3089705f00037802 */ /* 0x000fe40000000f00 */
[----:B------:R-:W-:-:S07]  /*23e0*/  MOV R2, 0x2400 ;  /* 0x0000240000027802 */ /* 0x000fce0000000f00 */
[----:B------:R-:W-:Y:S05]  /*23f0*/  CALL.REL.NOINC `($__internal_6_$__cuda_sm3x_div_rn_noftz_f32_slowpath) ;  /* 0x0000005800e47944 */ /* 0x000fea0003c00000 */
[----:B------:R-:W-:-:S07]  /*2400*/  IMAD.MOV.U32 R3, RZ, RZ, R0 ;  /* 0x000000ffff037224 */ /* 0x000fce00078e0000 */
.L_x_161:
[----:B------:R-:W-:Y:S05]  /*2410*/  BSYNC.RECONVERGENT B2 ;  /* 0x0000000000027941 */ /* 0x000fea0003800200 */
.L_x_160:
[----:B------:R-:W-:Y:S05]  /*2420*/  BRA `(.L_x_158) ;  /* 0x0000002000e87947 */ /* 0x000fea0003800000 */
.L_x_159:
[----:B------:R-:W-:-:S13]  /*2430*/  ISETP.GT.AND P0, PT, R2, 0xb, PT ;  /* 0x0000000b0200780c */ /* 0x000fda0003f04270 */
[----:B------:R-:W-:Y:S05]  /*2440*/  @P0 BRA `(.L_x_162) ;  /* 0x0000000800900947 */ /* 0x000fea0003800000 */
[----:B------:R-:W-:-:S13]  /*2450*/  ISETP.NE.AND P0, PT, R2, 0xa, PT ;  /* 0x0000000a0200780c */ /* 0x000fda0003f05270 */
[----:B------:R-:W-:Y:S05]  /*2460*/  @!P0 BRA `(.L_x_163) ;  /* 0x00000004004c8947 */ /* 0x000fea0003800000 */
[----:B------:R-:W-:Y:S01]  /*2470*/  ISETP.NE.AND P0, PT, R2, 0xb, PT ;  /* 0x0000000b0200780c */ /* 0x000fe20003f05270 */
[----:B------:R-:W-:-:S12]  /*2480*/  IMAD.MOV.U32 R3, RZ, RZ, RZ ;  /* 0x000000ffff037224 */ /* 0x000fd800078e00ff */
[----:B------:R-:W-:Y:S05]  /*2490*/  @P0 BRA `(.L_x_158) ;  /* 0x0000002000cc0947 */ /* 0x000fea0003800000 */
[C---:B---3--:R-:W-:Y:S01]  /*24a0*/  FMUL R2, R0.reuse, 0.63661974668502807617 ;  /* 0x3f22f98300027820 */ /* 0x048fe20000400000 */
[----:B------:R-:W-:Y:S01]  /*24b0*/  FSETP.GE.AND P0, PT, |R0|, 105615, PT ;  /* 0x47ce47800000780b */ /* 0x000fe20003f06200 */
[----:B------:R-:W-:Y:S04]  /*24c0*/  BSSY.RECONVERGENT B2, `(.L_x_164) ;  /* 0x000003a000027945 */ /* 0x000fe80003800200 */
[----:B------:R-:W2:Y:S02]  /*24d0*/  F2I.NTZ R2, R2 ;  /* 0x0000000200027305 */ /* 0x000ea40000203100 */
[----:B--2---:R-:W-:-:S05]  /*24e0*/  I2FP.F32.S32 R3, R2 ;  /* 0x0000000200037245 */ /* 0x004fca0000201400 */
[----:B-1--4-:R-:W-:-:S04]  /*24f0*/  FFMA R4, R3, -1.5707962512969970703, R0 ;  /* 0xbfc90fda03047823 */ /* 0x012fc80000000000 */
[----:B------:R-:W-:-:S04]  /*2500*/  FFMA R4, R3, -7.5497894158615963534e-08, R4 ;  /* 0xb3a2216803047823 */ /* 0x000fc80000000004 */
[----:B------:R-:W-:Y:S01]  /*2510*/  FFMA R3, R3, -5.3903029534742383927e-15, R4 ;  /* 0xa7c234c503037823 */ /* 0x000fe20000000004 */
[----:B------:R-:W-:Y:S06]  /*2520*/  @!P0 BRA `(.L_x_165) ;  /* 0x0000000000cc8947 */ /* 0x000fec0003800000 */
[----:B------:R-:W-:-:S13]  /*2530*/  FSETP.NEU.AND P0, PT, |R0|, +INF , PT ;  /* 0x7f8000000000780b */ /* 0x000fda0003f0d200 */
[----:B------:R-:W-:Y:S01]  /*2540*/  @!P0 FMUL R3, RZ, R0 ;  /* 0x00000000ff038220 */ /* 0x000fe20000400000 */
[----:B------:R-:W-:Y:S01]  /*2550*/  @!P0 MOV R2, RZ ;  /* 0x000000ff00028202 */ /* 0x000fe20000000f00 */
[----:B------:R-:W-:Y:S06]  /*2560*/  @!P0 BRA `(.L_x_165) ;  /* 0x0000000000bc8947 */ /* 0x000fec0003800000 */
[----:B------:R-:W1:Y:S01]  /*2570*/  LDC.64 R2, c[0x4][RZ] ;  /* 0x01000000ff027b82 */ /* 0x000e620000000a00 */
[----:B------:R-:W-:Y:S02]  /*2580*/  IMAD.SHL.U32 R4, R0, 0x100, RZ ;  /* 0x0000010000047824 */ /* 0x000fe400078e00ff */
[----:B------:R-:W-:Y:S02]  /*2590*/  HFMA2 R15, -RZ, RZ, 0, 0 ;  /* 0x00000000ff0f7431 */ /* 0x000fe400000001ff */
[----:B------:R-:W-:Y:S01]  /*25a0*/  IMAD.MOV.U32 R16, RZ, RZ, RZ ;  /* 0x000000ffff107224 */ /* 0x000fe200078e00ff */
[----:B------:R-:W-:Y:S01]  /*25b0*/  UMOV UR4, URZ ;  /* 0x000000ff00047c82 */ /* 0x000fe20008000000 */
[----:B------:R-:W-:-:S07]  /*25c0*/  LOP3.LUT R21, R4, 0x80000000, RZ, 0xfc, !PT ;  /* 0x8000000004157812 */ /* 0x000fce00078efcff */
.L_x_166:
[----:B-1----:R-:W-:-:S05]  /*25d0*/  IMAD.WIDE.U32 R18, R15, 0x4, R2 ;  /* 0x000000040f127825 */ /* 0x002fca00078e0002 */
[----:B--2---:R-:W2:Y:S01]  /*25e0*/  LDG.E.CONSTANT R4, desc[UR6][R18.64] ;  /* 0x0000000612047981 */ /* 0x004ea2000c1e9900 */
[C---:B------:R-:W-:Y:S02]  /*25f0*/  IMAD R17, R15.reuse, 0x4, R1 ;  /* 0x000000040f117824 */ /* 0x040fe400078e0201 */
        /* <DEDUP_REMOVED lines=14> */
[----:B------:R-:W3:Y:S04]  /*26e0*/  LDL R2, [R15+0x18] ;  /* 0x000018000f027983 */ /* 0x000ee80000100800 */
[----:B------:R-:W3:Y:S04]  /*26f0*/  LDL R3, [R15+0x14] ;  /* 0x000014000f037983 */ /* 0x000ee80000100800 */
[----:B--2---:R-:W2:Y:S01]  /*2700*/  @P0 LDL R4, [R15+0x10] ;  /* 0x000010000f040983 */ /* 0x004ea20000100800 */
[----:B------:R-:W-:Y:S01]  /*2710*/  LOP3.LUT R5, R5, 0x1f, RZ, 0xc0, !PT ;  /* 0x0000001f05057812 */ /* 0x000fe200078ec0ff */
[----:B------:R-:W-:Y:S01]  /*2720*/  UMOV UR4, 0x54442d19 ;  /* 0x54442d1900047882 */ /* 0x000fe20000000000 */
[----:B------:R-:W-:-:S02]  /*2730*/  UMOV UR5, 0x3bf921fb ;  /* 0x3bf921fb00057882 */ /* 0x000fc40000000000 */
[-C--:B---3--:R-:W-:Y:S02]  /*2740*/  @P0 SHF.L.W.U32.HI R2, R3, R5.reuse, R2 ;  /* 0x0000000503020219 */ /* 0x088fe40000010e02 */
[----:B--2---:R-:W-:Y:S02]  /*2750*/  @P0 SHF.L.W.U32.HI R3, R4, R5, R3 ;  /* 0x0000000504030219 */ /* 0x004fe40000010e03 */
        /* <DEDUP_REMOVED lines=10> */
[----:B------:R-:W1:Y:S01]  /*2800*/  I2F.F64.S64 R18, R18 ;  /* 0x0000001200127312 */ /* 0x000e620000301c00 */
[----:B------:R-:W-:-:S05]  /*2810*/  IMAD.MOV R0, RZ, RZ, -R2 ;  /* 0x000000ffff007224 */ /* 0x000fca00078e0a02 */
[----:B------:R-:W-:Y:S01]  /*2820*/  @!P0 MOV R2, R0 ;  /* 0x0000000000028202 */ /* 0x000fe20000000f00 */
[----:B-1----:R-:W-:-:S10]  /*2830*/  DMUL R16, R18, UR4 ;  /* 0x0000000412107c28 */ /* 0x002fd40008000000 */
[----:B------:R-:W1:Y:S02]  /*2840*/  F2F.F32.F64 R16, R16 ;  /* 0x0000001000107310 */ /* 0x000e640000301000 */
[----:B-1----:R-:W-:-:S07]  /*2850*/  FSEL R3, -R16, R16, !P1 ;  /* 0x0000001010037208 */ /* 0x002fce0004800100 */
.L_x_165:
[----:B------:R-:W-:Y:S05]  /*2860*/  BSYNC.RECONVERGENT B2 ;  /* 0x0000000000027941 */ /* 0x000fea0003800200 */
.L_x_164:
        /* <DEDUP_REMOVED lines=19> */
.L_x_163:
[C---:B---3--:R-:W-:Y:S01]  /*29a0*/  FMUL R5, R0.reuse, 0.63661974668502807617 ;  /* 0x3f22f98300057820 */ /* 0x048fe20000400000 */
[----:B------:R-:W-:Y:S01]  /*29b0*/  FSETP.GE.AND P0, PT, |R0|, 105615, PT ;  /* 0x47ce47800000780b */ /* 0x000fe20003f06200 */
[----:B------:R-:W-:Y:S04]  /*29c0*/  BSSY.RECONVERGENT B2, `(.L_x_167) ;  /* 0x000003a000027945 */ /* 0x000fe80003800200 */
[----:B------:R-:W2:Y:S02]  /*29d0*/  F2I.NTZ R5, R5 ;  /* 0x0000000500057305 */ /* 0x000ea40000203100 */
[----:B--2---:R-:W-:-:S05]  /*29e0*/  I2FP.F32.S32 R3, R5 ;  /* 0x0000000500037245 */ /* 0x004fca0000201400 */
        /* <DEDUP_REMOVED lines=8> */
[----:B------:R-:W2:Y:S01]  /*2a70*/  LDC.64 R2, c[0x4][RZ] ;  /* 0x01000000ff027b82 */ /* 0x000ea20000000a00 */
[----:B-1--4-:R-:W-:Y:S01]  /*2a80*/  SHF.L.U32 R4, R0, 0x8, RZ ;  /* 0x0000000800047819 */ /* 0x012fe200000006ff */
[----:B------:R-:W-:Y:S01]  /*2a90*/  IMAD.MOV.U32 R16, RZ, RZ, RZ ;  /* 0x000000ffff107224 */ /* 0x000fe200078e00ff */
[----:B------:R-:W-:Y:S01]  /*2aa0*/  UMOV UR4, URZ ;  /* 0x000000ff00047c82 */ /* 0x000fe20008000000 */
[----:B------:R-:W-:Y:S01]  /*2ab0*/  IMAD.MOV.U32 R15, RZ, RZ, RZ ;  /* 0x000000ffff0f7224 */ /* 0x000fe200078e00ff */
[----:B------:R-:W-:-:S07]  /*2ac0*/  LOP3.LUT R21, R4, 0x80000000, RZ, 0xfc, !PT ;  /* 0x8000000004157812 */ /* 0x000fce00078efcff */
.L_x_169:
[----:B--2---:R-:W-:-:S05]  /*2ad0*/  IMAD.WIDE.U32 R18, R15, 0x4, R2 ;  /* 0x000000040f127825 */ /* 0x004fca00078e0002 */
[----:B-1----:R-:W2:Y:S01]  /*2ae0*/  LDG.E.CONSTANT R4, desc[UR6][R18.64] ;  /* 0x0000000612047981 */ /* 0x002ea2000c1e9900 */
[C---:B------:R-:W-:Y:S01]  /*2af0*/  LEA R17, R15.reuse, R1, 0x2 ;  /* 0x000000010f117211 */ /* 0x040fe200078e10ff */
        /* <DEDUP_REMOVED lines=14> */
[----:B------:R-:W3:Y:S04]  /*2be0*/  LDL R2, [R15+0x18] ;  /* 0x000018000f027983 */ /* 0x000ee80000100800 */
[----:B------:R-:W3:Y:S04]  /*2bf0*/  LDL R3, [R15+0x14] ;  /* 0x000014000f037983 */ /* 0x000ee80000100800 */
[----:B-1----:R-:W4:Y:S01]  /*2c00*/  @P0 LDL R4, [R15+0x10] ;  /* 0x000010000f040983 */ /* 0x002f220000100800 */
[----:B------:R-:W-:Y:S01]  /*2c10*/  LOP3.LUT R5, R5, 0x1f, RZ, 0xc0, !PT ;  /* 0x0000001f05057812 */ /* 0x000fe200078ec0ff */
[----:B------:R-:W-:Y:S01]  /*2c20*/  UMOV UR4, 0x54442d19 ;  /* 0x54442d1900047882 */ /* 0x000fe20000000000 */
[----:B------:R-:W-:Y:S01]  /*2c30*/  UMOV UR5, 0x3bf921fb ;  /* 0x3bf921fb00057882 */ /* 0x000fe20000000000 */
[----:B------:R-:W-:-:S02]  /*2c40*/  ISETP.GE.AND P1, PT, R0, RZ, PT ;  /* 0x000000ff0000720c */ /* 0x000fc40003f26270 */
[-C--:B---3--:R-:W-:Y:S02]  /*2c50*/  @P0 SHF.L.W.U32.HI R2, R3, R5.reuse, R2 ;  /* 0x0000000503020219 */ /* 0x088fe40000010e02 */
[----:B----4-:R-:W-:-:S04]  /*2c60*/  @P0 SHF.L.W.U32.HI R3, R4, R5, R3 ;  /* 0x0000000504030219 */ /* 0x010fc80000010e03 */
        /* <DEDUP_REMOVED lines=13> */
[----:B------:R-:W1:Y:S02]  /*2d40*/  F2F.F32.F64 R16, R16 ;  /* 0x0000001000107310 */ /* 0x000e640000301000 */
[----:B-1----:R-:W-:-:S07]  /*2d50*/  FSEL R2, -R16, R16, !P0 ;  /* 0x0000001010027208 */ /* 0x002fce0004000100 */
.L_x_168:
[----:B------:R-:W-:Y:S05]  /*2d60*/  BSYNC.RECONVERGENT B2 ;  /* 0x0000000000027941 */ /* 0x000fea0003800200 */
.L_x_167:
[----:B------:R-:W-:Y:S01]  /*2d70*/  MOV R0, 0x37cbac00 ;  /* 0x37cbac0000007802 */ /* 0x000fe20000000f00 */
[----:B------:R-:W-:Y:S01]  /*2d80*/  FMUL R3, R2, R2 ;  /* 0x0000000202037220 */ /* 0x000fe20000400000 */
[C---:B-1--4-:R-:W-:Y:S01]  /*2d90*/  LOP3.LUT R4, R5.reuse, 0x1, RZ, 0xc0, !PT ;  /* 0x0000000105047812 */ /* 0x052fe200078ec0ff */
[----:B------:R-:W-:Y:S01]  /*2da0*/  IMAD.MOV.U32 R16, RZ, RZ, 0x3c0885e4 ;  /* 0x3c0885e4ff107424 */ /* 0x000fe200078e00ff */
[----:B------:R-:W-:Y:S01]  /*2db0*/  LOP3.LUT P1, RZ, R5, 0x2, RZ, 0xc0, !PT ;  /* 0x0000000205ff7812 */ /* 0x000fe2000782c0ff */
[----:B------:R-:W-:Y:S01]  /*2dc0*/  FFMA R0, R3, R0, -0.0013887860113754868507 ;  /* 0xbab607ed03007423 */ /* 0x000fe20000000000 */
[----:B------:R-:W-:Y:S01]  /*2dd0*/  ISETP.NE.U32.AND P0, PT, R4, 0x1, PT ;  /* 0x000000010400780c */ /* 0x000fe20003f05070 */
[----:B------:R-:W-:-:S03]  /*2de0*/  IMAD.MOV.U32 R15, RZ, RZ, 0x3e2aaaa8 ;  /* 0x3e2aaaa8ff0f7424 */ /* 0x000fc600078e00ff */
        /* <DEDUP_REMOVED lines=10> */
.L_x_162:
[----:B------:R-:W-:-:S13]  /*2e90*/  ISETP.NE.AND P0, PT, R2, 0xc, PT ;  /* 0x0000000c0200780c */ /* 0x000fda0003f05270 */
[----:B------:R-:W-:Y:S05]  /*2ea0*/  @!P0 BRA `(.L_x_170) ;  /* 0x0000000000748947 */ /* 0x000fea0003800000 */
[----:B------:R-:W-:Y:S01]  /*2eb0*/  ISETP.NE.AND P0, PT, R2, 0xd, PT ;  /* 0x0000000d0200780c */ /* 0x000fe20003f05270 */
[----:B------:R-:W-:-:S12]  /*2ec0*/  HFMA2 R3, -RZ, RZ, 0, 0 ;  /* 0x00000000ff037431 */ /* 0x000fd800000001ff */
[----:B------:R-:W-:Y:S05]  /*2ed0*/  @P0 BRA `(.L_x_158) ;  /* 0x00000018003c0947 */ /* 0x000fea0003800000 */
[C---:B---3--:R-:W-:Y:S01]  /*2ee0*/  FMUL R2, |R0|.reuse, 1.4426950216293334961 ;  /* 0x3fb8aa3b00027820 */ /* 0x048fe20000400200 */
[----:B------:R-:W-:Y:S01]  /*2ef0*/  IMAD.MOV.U32 R3, RZ, RZ, 0x42fc0000 ;  /* 0x42fc0000ff037424 */ /* 0x000fe200078e00ff */
[----:B------:R-:W-:Y:S01]  /*2f00*/  MOV R16, 0x363d0ada ;  /* 0x363d0ada00107802 */ /* 0x000fe20000000f00 */
[----:B------:R-:W-:-:S03]  /*2f10*/  FMUL R5, R0, R0 ;  /* 0x0000000000057220 */ /* 0x000fc60000400000 */
[----:B------:R-:W2:Y:S01]  /*2f20*/  FRND.TRUNC R2, R2 ;  /* 0x0000000200027307 */ /* 0x000ea2000020d000 */
[----:B------:R-:W-:-:S04]  /*2f30*/  FFMA R16, R5, R16, 0.00019836159481201320887 ;  /* 0x394fff4905107423 */ /* 0x000fc80000000010 */
[----:B------:R-:W-:-:S04]  /*2f40*/  FFMA R16, R5, R16, 0.0083333496004343032837 ;  /* 0x3c08889a05107423 */ /* 0x000fc80000000010 */
[----:B------:R-:W-:-:S04]  /*2f50*/  FFMA R16, R5, R16, 0.16666667163372039795 ;  /* 0x3e2aaaab05107423 */ /* 0x000fc80000000010 */
[----:B------:R-:W-:Y:S01]  /*2f60*/  FMUL R5, R5, R16 ;  /* 0x0000001005057220 */ /* 0x000fe20000400000 */
[----:B--2---:R-:W-:Y:S02]  /*2f70*/  FSETP.GT.AND P0, PT, |R2|, 126, PT ;  /* 0x42fc00000200780b */ /* 0x004fe40003f04200 */
[----:B------:R-:W-:-:S04]  /*2f80*/  LOP3.LUT R3, R3, 0x80000000, R2, 0xb8, !PT ;  /* 0x8000000003037812 */ /* 0x000fc800078eb802 */
[----:B------:R-:W-:Y:S02]  /*2f90*/  FSEL R3, R3, R2, P0 ;  /* 0x0000000203037208 */ /* 0x000fe40000000000 */
[----:B------:R-:W-:-:S03]  /*2fa0*/  FSETP.GE.AND P0, PT, |R0|, 1, PT ;  /* 0x3f8000000000780b */ /* 0x000fc60003f06200 */
[----:B-1--4-:R-:W-:-:S04]  /*2fb0*/  FFMA R4, R3, -0.69314718246459960938, |R0| ;  /* 0xbf31721803047823 */ /* 0x012fc80000000400 */
[C---:B------:R-:W-:Y:S01]  /*2fc0*/  FFMA R4, R3.reuse, 1.9046542121259335545e-09, R4 ;  /* 0x3102e30803047823 */ /* 0x040fe20000000004 */
[----:B------:R-:W-:-:S03]  /*2fd0*/  FADD R3, R3, 12583037 ;  /* 0x4b40007d03037421 */ /* 0x000fc60000000000 */
[----:B------:R-:W-:Y:S01]  /*2fe0*/  FMUL R4, R4, 1.4426950216293334961 ;  /* 0x3fb8aa3b04047820 */ /* 0x000fe20000400000 */
[----:B------:R-:W-:-:S05]  /*2ff0*/  IMAD.SHL.U32 R3, R3, 0x800000, RZ ;  /* 0x0080000003037824 */ /* 0x000fca00078e00ff */
[----:B------:R-:W1:Y:S02]  /*3000*/  MUFU.EX2 R4, R4 ;  /* 0x0000000400047308 */ /* 0x000e640000000800 */
[----:B-1----:R-:W-:-:S06]  /*3010*/  FMUL R2, R3, R4 ;  /* 0x0000000403027220 */ /* 0x002fcc0000400000 */
[----:B------:R-:W1:Y:S02]  /*3020*/  MUFU.RCP R3, R2 ;  /* 0x0000000200037308 */ /* 0x000e640000001000 */
[----:B-1----:R-:W-:-:S04]  /*3030*/  FMUL.FTZ R3, R3, -0.125 ;  /* 0xbe00000003037820 */ /* 0x002fc80000410000 */
[----:B------:R-:W-:-:S05]  /*3040*/  FFMA R3, R2, 2, R3 ;  /* 0x4000000002037823 */ /* 0x000fca0000000003 */
[--C-:B------:R-:W-:Y:S01]  /*3050*/  LOP3.LUT R3, R3, 0x80000000, R0.reuse, 0xb8, !PT ;  /* 0x8000000003037812 */ /* 0x100fe200078eb800 */
[----:B------:R-:W-:Y:S01]  /*3060*/  @!P0 FFMA R3, R0, R5, R0 ;  /* 0x0000000500038223 */ /* 0x000fe20000000000 */
[----:B------:R-:W-:Y:S06]  /*3070*/  BRA `(.L_x_158) ;  /* 0x0000001400d47947 */ /* 0x000fec0003800000 */
.L_x_170:
        /* <DEDUP_REMOVED lines=14> */
[----:B-1--4-:R-:W-:Y:S01]  /*3160*/  IMAD.SHL.U32 R4, R0, 0x100, RZ ;  /* 0x0000010000047824 */ /* 0x012fe200078e00ff */
[----:B------:R-:W-:Y:S01]  /*3170*/  MOV R16, RZ ;  /* 0x000000ff00107202 */ /* 0x000fe20000000f00 */
[----:B------:R-:W-:Y:S01]  /*3180*/  IMAD.MOV.U32 R15, RZ, RZ, RZ ;  /* 0x000000ffff0f7224 */ /* 0x000fe200078e00ff */
[----:B------:R-:W-:Y:S02]  /*3190*/  UMOV UR4, URZ ;  /* 0x000000ff00047c82 */ /* 0x000fe40008000000 */
[----:B------:R-:W-:-:S07]  /*31a0*/  LOP3.LUT R21, R4, 0x80000000, RZ, 0xfc, !PT ;  /* 0x8000000004157812 */ /* 0x000fce00078efcff */
.L_x_173:
[----:B--2---:R-:W-:-:S05]  /*31b0*/  IMAD.WIDE.U32 R18, R15, 0x4, R2 ;  /* 0x000000040f127825 */ /* 0x004fca00078e0002 */
[----:B-1----:R-:W2:Y:S01]  /*31c0*/  LDG.E.CONSTANT R4, desc[UR6][R18.64] ;  /* 0x0000000612047981 */ /* 0x002ea2000c1e9900 */
[C---:B------:R-:W-:Y:S01]  /*31d0*/  IMAD R17, R15.reuse, 0x4, R1 ;  /* 0x000000040f117824 */ /* 0x040fe200078e0201 */
        /* <DEDUP_REMOVED lines=36> */
[----:B------:R-:W1:Y:S02]  /*3420*/  F2F.F32.F64 R16, R16 ;  /* 0x0000001000107310 */ /* 0x000e640000301000 */
[----:B-1----:R-:W-:-:S07]  /*3430*/  FSEL R2, -R16, R16, !P0 ;  /* 0x0000001010027208 */ /* 0x002fce0004000100 */
.L_x_172:
[----:B------:R-:W-:Y:S05]  /*3440*/  BSYNC.RECONVERGENT B2 ;  /* 0x0000000000027941 */ /* 0x000fea0003800200 */
.L_x_171:
        /* <DEDUP_REMOVED lines=12> */
[----:B------:R-:W2:Y:S02]  /*3510*/  @!P1 MUFU.RCP R2, -R2 ;  /* 0x8000000200029308 */ /* 0x000ea40000001000 */
[----:B--2---:R-:W-:Y:S01]  /*3520*/  MOV R3, R2 ;  /* 0x0000000200037202 */ /* 0x004fe20000000f00 */
[----:B------:R-:W-:Y:S06]  /*3530*/  BRA `(.L_x_158) ;  /* 0x0000001000a47947 */ /* 0x000fec0003800000 */
.L_x_154:
[----:B------:R-:W-:-:S13]  /*3540*/  ISETP.GT.AND P0, PT, R2, 0x14, PT ;  /* 0x000000140200780c */ /* 0x000fda0003f04270 */
[----:B------:R-:W-:Y:S05]  /*3550*/  @P0 BRA `(.L_x_174) ;  /* 0x0000000800980947 */ /* 0x000fea0003800000 */
[----:B------:R-:W-:-:S13]  /*3560*/  ISETP.GT.AND P0, PT, R2, 0x10, PT ;  /* 0x000000100200780c */ /* 0x000fda0003f04270 */
[----:B------:R-:W-:Y:S05]  /*3570*/  @P0 BRA `(.L_x_175) ;  /* 0x0000000000dc0947 */ /* 0x000fea0003800000 */
[----:B------:R-:W-:-:S05]  /*3580*/  IMAD.MOV.U32 R3, RZ, RZ, -0xe ;  /* 0xfffffff2ff037424 */ /* 0x000fca00078e00ff */
[----:B------:R-:W-:-:S05]  /*3590*/  VIADDMNMX.U32 R3, R2, R3, 0x2, PT ;  /* 0x0000000202037446 */ /* 0x000fca0003800003 */
[----:B------:R-:W-:-:S04]  /*35a0*/  IMAD.SHL.U32 R3, R3, 0x4, RZ ;  /* 0x0000000403037824 */ /* 0x000fc800078e00ff */
[----:B-1--4-:R-:W1:Y:S02]  /*35b0*/  LDC R4, c[0x2][R3+0x18] ;  /* 0x0080060003047b82 */ /* 0x012e640000000800 */
[----:B-1----:R-:W-:-:S04]  /*35c0*/  SHF.R.S32.HI R5, RZ, 0x1f, R4 ;  /* 0x0000001fff057819 */ /* 0x002fc80000011404 */
.L_x_592:
[----:B------:R-:W-:Y:S05]  /*35d0*/  BRX R4 -0x35e0                                                                        (*"BRANCH_TARGETS .L_x_593,.L_x_594,.L_x_595"*) ;  /* 0xffffffc804887949 */ /* 0x000fea000383ffff */
.L_x_595:
[----:B------:R-:W-:Y:S01]  /*35e0*/  ISETP.NE.AND P0, PT, R2, 0x10, PT ;  /* 0x000000100200780c */ /* 0x000fe20003f05270 */
[----:B------:R-:W-:-:S12]  /*35f0*/  HFMA2 R3, -RZ, RZ, 0, 0 ;  /* 0x00000000ff037431 */ /* 0x000fd800000001ff */
[----:B------:R-:W-:Y:S05]  /*3600*/  @P0 BRA `(.L_x_158) ;  /* 0x0000001000700947 */ /* 0x000fea0003800000 */
[----:B------:R-:W-:Y:S02]  /*3610*/  IMAD.MOV.U32 R3, RZ, RZ, 0x3bbb989d ;  /* 0x3bbb989dff037424 */ /* 0x000fe400078e00ff */
[----:B------:R-:W-:Y:S02]  /*3620*/  IMAD.MOV.U32 R5, RZ, RZ, 0x437c0000 ;  /* 0x437c0000ff057424 */ /* 0x000fe400078e00ff */
[----:B---3--:R-:W-:-:S04]  /*3630*/  FFMA.SAT R2, R0, R3, 0.5 ;  /* 0x3f00000000027423 */ /* 0x008fc80000002003 */
[----:B------:R-:W-:-:S04]  /*3640*/  FFMA.RM R2, R2, R5, 12582913 ;  /* 0x4b40000102027423 */ /* 0x000fc80000004005 */
[C---:B------:R-:W-:Y:S01]  /*3650*/  FADD R3, R2.reuse, -12583039 ;  /* 0xcb40007f02037421 */ /* 0x040fe20000000000 */
[----:B------:R-:W-:-:S03]  /*3660*/  SHF.L.U32 R2, R2, 0x17, RZ ;  /* 0x0000001702027819 */ /* 0x000fc600000006ff */
[----:B------:R-:W-:-:S04]  /*3670*/  FFMA R3, R0, 1.4426950216293334961, -R3 ;  /* 0x3fb8aa3b00037823 */ /* 0x000fc80000000803 */
[----:B------:R-:W-:-:S04]  /*3680*/  FFMA R0, R0, 1.925963033500011079e-08, R3 ;  /* 0x32a5706000007823 */ /* 0x000fc80000000003 */
[----:B------:R-:W1:Y:S02]  /*3690*/  MUFU.EX2 R3, R0 ;  /* 0x0000000000037308 */ /* 0x000e640000000800 */
[----:B-1----:R-:W-:Y:S01]  /*36a0*/  FMUL R3, R2, R3 ;  /* 0x0000000302037220 */ /* 0x002fe20000400000 */
[----:B------:R-:W-:Y:S06]  /*36b0*/  BRA `(.L_x_158) ;  /* 0x0000001000447947 */ /* 0x000fec0003800000 */
.L_x_593:
[----:B---3--:R-:W-:Y:S01]  /*36c0*/  FMUL R2, |R0|, 1.4426950216293334961 ;  /* 0x3fb8aa3b00027820 */ /* 0x008fe20000400200 */
[----:B------:R-:W-:-:S05]  /*36d0*/  IMAD.MOV.U32 R3, RZ, RZ, 0x42fc0000 ;  /* 0x42fc0000ff037424 */ /* 0x000fca00078e00ff */
[----:B------:R-:W1:Y:S02]  /*36e0*/  FRND.TRUNC R2, R2 ;  /* 0x0000000200027307 */ /* 0x000e64000020d000 */
[----:B-1----:R-:W-:Y:S02]  /*36f0*/  FSETP.GT.AND P0, PT, |R2|, 126, PT ;  /* 0x42fc00000200780b */ /* 0x002fe40003f04200 */
[----:B------:R-:W-:-:S04]  /*3700*/  LOP3.LUT R3, R3, 0x80000000, R2, 0xb8, !PT ;  /* 0x8000000003037812 */ /* 0x000fc800078eb802 */
[----:B------:R-:W-:-:S05]  /*3710*/  FSEL R3, R3, R2, P0 ;  /* 0x0000000203037208 */ /* 0x000fca0000000000 */
[----:B------:R-:W-:-:S04]  /*3720*/  FFMA R0, R3, -0.69314718246459960938, |R0| ;  /* 0xbf31721803007823 */ /* 0x000fc80000000400 */
[C---:B------:R-:W-:Y:S01]  /*3730*/  FFMA R0, R3.reuse, 1.9046542121259335545e-09, R0 ;  /* 0x3102e30803007823 */ /* 0x040fe20000000000 */
[----:B------:R-:W-:-:S03]  /*3740*/  FADD R3, R3, 12583037 ;  /* 0x4b40007d03037421 */ /* 0x000fc60000000000 */
[----:B------:R-:W-:Y:S01]  /*3750*/  FMUL R0, R0, 1.4426950216293334961 ;  /* 0x3fb8aa3b00007820 */ /* 0x000fe20000400000 */
[----:B------:R-:W-:-:S05]  /*3760*/  IMAD.SHL.U32 R3, R3, 0x800000, RZ ;  /* 0x0080000003037824 */ /* 0x000fca00078e00ff */
[----:B------:R-:W1:Y:S02]  /*3770*/  MUFU.EX2 R0, R0 ;  /* 0x0000000000007308 */ /* 0x000e640000000800 */
[----:B-1----:R-:W-:-:S06]  /*3780*/  FMUL R2, R3, R0 ;  /* 0x0000000003027220 */ /* 0x002fcc0000400000 */
[----:B------:R-:W1:Y:S02]  /*3790*/  MUFU.RCP R3, R2 ;  /* 0x0000000200037308 */ /* 0x000e640000001000 */
[----:B-1----:R-:W-:-:S04]  /*37a0*/  FMUL.FTZ R3, R3, 0.125 ;  /* 0x3e00000003037820 */ /* 0x002fc80000410000 */
[----:B------:R-:W-:Y:S01]  /*37b0*/  FFMA R3, R2, 2, R3 ;  /* 0x4000000002037823 */ /* 0x000fe20000000003 */
[----:B------:R-:W-:Y:S06]  /*37c0*/  BRA `(.L_x_158) ;  /* 0x0000001000007947 */ /* 0x000fec0003800000 */
.L_x_594:
[C---:B---3--:R-:W-:Y:S01]  /*37d0*/  FMUL R2, |R0|.reuse, 2.8853900432586669922 ;  /* 0x4038aa3b00027820 */ /* 0x048fe20000400200 */
[----:B------:R-:W-:Y:S01]  /*37e0*/  MOV R5, 0x3c80f082 ;  /* 0x3c80f08200057802 */ /* 0x000fe20000000f00 */
[C---:B------:R-:W-:Y:S01]  /*37f0*/  FMUL R16, R0.reuse, R0 ;  /* 0x0000000000107220 */ /* 0x040fe20000400000 */
[----:B------:R-:W-:Y:S01]  /*3800*/  IMAD.MOV.U32 R4, RZ, RZ, 0x3f800000 ;  /* 0x3f800000ff047424 */ /* 0x000fe200078e00ff */
[----:B------:R-:W-:Y:S02]  /*3810*/  FSETP.GE.AND P0, PT, |R0|, 9.010913848876953125, PT ;  /* 0x41102cb40000780b */ /* 0x000fe40003f06200 */
[----:B------:R-:W1:Y:S01]  /*3820*/  MUFU.EX2 R2, R2 ;  /* 0x0000000200027308 */ /* 0x000e620000000800 */
[----:B------:R-:W-:Y:S01]  /*3830*/  FFMA R5, R16, R5, -0.052303962409496307373 ;  /* 0xbd563cae10057423 */ /* 0x000fe20000000005 */
[----:B------:R-:W-:-:S03]  /*3840*/  FSETP.GE.AND P1, PT, |R0|, 0.60000002384185791016, PT ;  /* 0x3f19999a0000780b */ /* 0x000fc60003f26200 */
[----:B------:R-:W-:Y:S01]  /*3850*/  FFMA R15, R16, R5, 0.1331529766321182251 ;  /* 0x3e085941100f7423 */ /* 0x000fe20000000005 */
[----:B-1----:R-:W-:-:S03]  /*3860*/  FADD R3, R2, 1 ;  /* 0x3f80000002037421 */ /* 0x002fc60000000000 */
[----:B------:R-:W-:-:S03]  /*3870*/  FFMA R2, R16, R15, -0.33332768082618713379 ;  /* 0xbeaaa9ed10027423 */ /* 0x000fc6000000000f */
[----:B------:R-:W1:Y:S02]  /*3880*/  MUFU.RCP R3, R3 ;  /* 0x0000000300037308 */ /* 0x000e640000001000 */
[----:B-1----:R-:W-:-:S05]  /*3890*/  FFMA R4, R3, -2, R4 ;  /* 0xc000000003047823 */ /* 0x002fca0000000004 */
[----:B------:R-:W-:-:S04]  /*38a0*/  FSEL R5, R4, 1, !P0 ;  /* 0x3f80000004057808 */ /* 0x000fc80004000000 */
[----:B------:R-:W-:Y:S01]  /*38b0*/  LOP3.LUT R3, R5, 0x80000000, R0, 0xb8, !PT ;  /* 0x8000000005037812 */ /* 0x000fe200078eb800 */
[----:B------:R-:W-:-:S04]  /*38c0*/  FFMA R5, R16, R2, RZ ;  /* 0x0000000210057223 */ /* 0x000fc800000000ff */
[----:B------:R-:W-:Y:S01]  /*38d0*/  @!P1 FFMA R3, R0, R5, R0 ;  /* 0x0000000500039223 */ /* 0x000fe20000000000 */
[----:B------:R-:W-:Y:S06]  /*38e0*/  BRA `(.L_x_158) ;  /* 0x0000000c00b87947 */ /* 0x000fec0003800000 */
.L_x_175:
[----:B------:R-:W-:-:S13]  /*38f0*/  ISETP.GT.AND P0, PT, R2, 0x12, PT ;  /* 0x000000120200780c */ /* 0x000fda0003f04270 */
[----:B------:R-:W-:Y:S05]  /*3900*/  @P0 BRA `(.L_x_176) ;  /* 0x0000000000c40947 */ /* 0x000fea0003800000 */
[----:B------:R-:W-:-:S13]  /*3910*/  ISETP.NE.AND P0, PT, R2, 0x11, PT ;  /* 0x000000110200780c */ /* 0x000fda0003f05270 */
[----:B------:R-:W-:Y:S05]  /*3920*/  @!P0 BRA `(.L_x_177) ;  /* 0x00000000004c8947 */ /* 0x000fea0003800000 */
[----:B------:R-:W-:Y:S01]  /*3930*/  ISETP.NE.AND P0, PT, R2, 0x12, PT ;  /* 0x000000120200780c */ /* 0x000fe20003f05270 */
[----:B------:R-:W-:-:S12]  /*3940*/  IMAD.MOV.U32 R3, RZ, RZ, RZ ;  /* 0x000000ffff037224 */ /* 0x000fd800078e00ff */
[----:B------:R-:W-:Y:S05]  /*3950*/  @P0 BRA `(.L_x_158) ;  /* 0x0000000c009c0947 */ /* 0x000fea0003800000 */
[C---:B---3--:R-:W-:Y:S01]  /*3960*/  IADD3 R2, PT, PT, R0.reuse, 0x1800000, RZ ;  /* 0x0180000000027810 */ /* 0x048fe20007ffe0ff */
[----:B------:R-:W-:Y:S01]  /*3970*/  BSSY.RECONVERGENT B2, `(.L_x_178) ;  /* 0x000000c000027945 */ /* 0x000fe20003800200 */
[----:B------:R-:W-:Y:S02]  /*3980*/  FSETP.NEU.AND P3, PT, R0, RZ, PT ;  /* 0x000000ff0000720b */ /* 0x000fe40003f6d000 */
[----:B------:R-:W-:-:S04]  /*3990*/  LOP3.LUT R2, R2, 0x7f800000, RZ, 0xc0, !PT ;  /* 0x7f80000002027812 */ /* 0x000fc800078ec0ff */
[----:B------:R-:W-:-:S13]  /*39a0*/  ISETP.GT.U32.AND P0, PT, R2, 0x1ffffff, PT ;  /* 0x01ffffff0200780c */ /* 0x000fda0003f04070 */
[----:B------:R-:W-:Y:S05]  /*39b0*/  @P0 BRA `(.L_x_179) ;  /* 0x00000000000c0947 */ /* 0x000fea0003800000 */
[----:B-1--4-:R-:W-:-:S07]  /*39c0*/  MOV R4, 0x39e0 ;  /* 0x000039e000047802 */ /* 0x012fce0000000f00 */
[----:B------:R-:W-:Y:S05]  /*39d0*/  CALL.REL.NOINC `($__internal_4_$__cuda_sm20_rcp_rn_f32_slowpath) ;  /* 0x0000004000407944 */ /* 0x000fea0003c00000 */
[----:B------:R-:W-:Y:S05]  /*39e0*/  BRA `(.L_x_180) ;  /* 0x0000000000107947 */ /* 0x000fea0003800000 */
.L_x_179:
[----:B------:R-:W2:Y:S02]  /*39f0*/  MUFU.RCP R3, R0 ;  /* 0x0000000000037308 */ /* 0x000ea40000001000 */
[----:B--2---:R-:W-:-:S04]  /*3a00*/  FFMA R2, R0, R3, -1 ;  /* 0xbf80000000027423 */ /* 0x004fc80000000003 */
[----:B------:R-:W-:-:S04]  /*3a10*/  FADD.FTZ R2, -R2, -RZ ;  /* 0x800000ff02027221 */ /* 0x000fc80000010100 */
[----:B------:R-:W-:-:S07]  /*3a20*/  FFMA R3, R3, R2, R3 ;  /* 0x0000000203037223 */ /* 0x000fce0000000003 */
.L_x_180:
[----:B------:R-:W-:Y:S05]  /*3a30*/  BSYNC.RECONVERGENT B2 ;  /* 0x0000000000027941 */ /* 0x000fea0003800200 */
.L_x_178:
[----:B------:R-:W-:Y:S01]  /*3a40*/  FSEL R3, R3, +QNAN , P3 ;  /* 0x7fc0000003037808 */ /* 0x000fe20001800000 */
[----:B------:R-:W-:Y:S06]  /*3a50*/  BRA `(.L_x_158) ;  /* 0x0000000c005c7947 */ /* 0x000fec0003800000 */
.L_x_177:
[C---:B---3--:R-:W-:Y:S01]  /*3a60*/  FMUL R3, R0.reuse, 8388608 ;  /* 0x4b00000000037820 */ /* 0x048fe20000400000 */
[----:B------:R-:W-:Y:S01]  /*3a70*/  FSETP.GEU.AND P0, PT, R0, 1.175494350822287508e-38, PT ;  /* 0x008000000000780b */ /* 0x000fe20003f0e000 */
[----:B------:R-:W-:-:S03]  /*3a80*/  HFMA2 R5, -RZ, RZ, 1.5048828125, 33.21875 ;  /* 0x3e055027ff057431 */ /* 0x000fc600000001ff */
[----:B------:R-:W-:-:S04]  /*3a90*/  FSEL R0, R3, R0, !P0 ;  /* 0x0000000003007208 */ /* 0x000fc80004000000 */
[C---:B------:R-:W-:Y:S01]  /*3aa0*/  FSETP.NEU.AND P1, PT, R0.reuse, RZ, PT ;  /* 0x000000ff0000720b */ /* 0x040fe20003f2d000 */
[----:B------:R-:W-:-:S05]  /*3ab0*/  VIADD R2, R0, 0xc0d55555 ;  /* 0xc0d5555500027836 */ /* 0x000fca0000000000 */
[----:B------:R-:W-:-:S05]  /*3ac0*/  LOP3.LUT R3, R2, 0xff800000, RZ, 0xc0, !PT ;  /* 0xff80000002037812 */ /* 0x000fca00078ec0ff */
[----:B------:R-:W-:Y:S01]  /*3ad0*/  IMAD.IADD R2, R0, 0x1, -R3 ;  /* 0x0000000100027824 */ /* 0x000fe200078e0a03 */
[----:B------:R-:W-:-:S03]  /*3ae0*/  I2FP.F32.S32 R3, R3 ;  /* 0x0000000300037245 */ /* 0x000fc60000201400 */
[----:B-1--4-:R-:W-:Y:S01]  /*3af0*/  FADD R4, R2, -1 ;  /* 0xbf80000002047421 */ /* 0x012fe20000000000 */
        /* <DEDUP_REMOVED lines=18> */
.L_x_176:
[----:B------:R-:W-:-:S13]  /*3c20*/  ISETP.NE.AND P0, PT, R2, 0x13, PT ;  /* 0x000000130200780c */ /* 0x000fda0003f05270 */
[----:B------:R-:W-:Y:S05]  /*3c30*/  @!P0 BRA `(.L_x_181) ;  /* 0x0000000000788947 */ /* 0x000fea0003800000 */
[----:B------:R-:W-:Y:S01]  /*3c40*/  ISETP.NE.AND P0, PT, R2, 0x14, PT ;  /* 0x000000140200780c */ /* 0x000fe20003f05270 */
[----:B------:R-:W-:-:S12]  /*3c50*/  IMAD.MOV.U32 R3, RZ, RZ, RZ ;  /* 0x000000ffff037224 */ /* 0x000fd800078e00ff */
[----:B------:R-:W-:Y:S05]  /*3c60*/  @P0 BRA `(.L_x_158) ;  /* 0x0000000800d80947 */ /* 0x000fea0003800000 */
[----:B------:R-:W-:Y:S01]  /*3c70*/  MOV R3, 0x3f000000 ;  /* 0x3f00000000037802 */ /* 0x000fe20000000f00 */
[----:B------:R-:W-:Y:S01]  /*3c80*/  IMAD.MOV.U32 R5, RZ, RZ, 0x3d10ecef ;  /* 0x3d10ecefff057424 */ /* 0x000fe200078e00ff */
[C---:B---3--:R-:W-:Y:S02]  /*3c90*/  FSETP.NEU.AND P1, PT, |R0|.reuse, 1, PT ;  /* 0x3f8000000000780b */ /* 0x048fe40003f2d200 */
[C---:B------:R-:W-:Y:S01]  /*3ca0*/  FSETP.GT.AND P0, PT, |R0|.reuse, 0.56000000238418579102, PT ;  /* 0x3f0f5c290000780b */ /* 0x040fe20003f04200 */
[----:B------:R-:W-:-:S04]  /*3cb0*/  FFMA R2, |R0|, -R3, 0.5 ;  /* 0x3f00000000027423 */ /* 0x000fc80000000a03 */
[----:B------:R-:W1:Y:S02]  /*3cc0*/  MUFU.RSQ R3, R2 ;  /* 0x0000000200037308 */ /* 0x000e640000001400 */
[----:B-1--4-:R-:W-:Y:S01]  /*3cd0*/  FMUL R4, R2, R3 ;  /* 0x0000000302047220 */ /* 0x012fe20000400000 */
        /* <DEDUP_REMOVED lines=13> */
[----:B------:R-:W-:Y:S01]  /*3db0*/  FMUL R2, R2, R5 ;  /* 0x0000000502027220 */ /* 0x000fe20000400000 */
[----:B------:R-:W-:-:S03]  /*3dc0*/  IMAD.MOV.U32 R5, RZ, RZ, 0x3fd774eb ;  /* 0x3fd774ebff057424 */ /* 0x000fc600078e00ff */
[----:B------:R-:W-:-:S05]  /*3dd0*/  FFMA R3, R3, R2, R3 ;  /* 0x0000000203037223 */ /* 0x000fca0000000003 */
[----:B------:R-:W-:-:S05]  /*3de0*/  FSEL R0, R3, -R3, P0 ;  /* 0x8000000303007208 */ /* 0x000fca0000000000 */
[----:B------:R-:W-:-:S04]  /*3df0*/  @!P1 FFMA R3, R5, 0.93318945169448852539, R0 ;  /* 0x3f6ee58105039823 */ /* 0x000fc80000000000 */
[----:B------:R-:W-:Y:S01]  /*3e00*/  @P0 FADD R3, R3, R3 ;  /* 0x0000000303030221 */ /* 0x000fe20000000000 */
[----:B------:R-:W-:Y:S06]  /*3e10*/  BRA `(.L_x_158) ;  /* 0x00000008006c7947 */ /* 0x000fec0003800000 */
.L_x_181:
[----:B------:R-:W-:Y:S01]  /*3e20*/  HFMA2 R3, -RZ, RZ, 1.75, 0 ;  /* 0x3f000000ff037431 */ /* 0x000fe200000001ff */
[C---:B---3--:R-:W-:Y:S01]  /*3e30*/  FSETP.NEU.AND P0, PT, |R0|.reuse, 1, PT ;  /* 0x3f8000000000780b */ /* 0x048fe20003f0d200 */
[----:B------:R-:W-:Y:S01]  /*3e40*/  IMAD.MOV.U32 R5, RZ, RZ, 0x3fd774eb ;  /* 0x3fd774ebff057424 */ /* 0x000fe200078e00ff */
[C---:B------:R-:W-:Y:S02]  /*3e50*/  FSETP.GT.AND P1, PT, |R0|.reuse, 0.56000000238418579102, PT ;  /* 0x3f0f5c290000780b */ /* 0x040fe40003f24200 */
[----:B-1--4-:R-:W-:-:S04]  /*3e60*/  FFMA R4, |R0|, -R3, 0.5 ;  /* 0x3f00000000047423 */ /* 0x012fc80000000a03 */
[----:B------:R-:W1:Y:S02]  /*3e70*/  MUFU.RSQ R3, R4 ;  /* 0x0000000400037308 */ /* 0x000e640000001400 */
[----:B-1----:R-:W-:Y:S01]  /*3e80*/  FMUL R2, R4, R3 ;  /* 0x0000000304027220 */ /* 0x002fe20000400000 */
        /* <DEDUP_REMOVED lines=19> */
.L_x_174:
[----:B------:R-:W-:-:S13]  /*3fc0*/  ISETP.GT.AND P0, PT, R2, 0x17, PT ;  /* 0x000000170200780c */ /* 0x000fda0003f04270 */
[----:B------:R-:W-:Y:S05]  /*3fd0*/  @P0 BRA `(.L_x_182) ;  /* 0x0000000400400947 */ /* 0x000fea0003800000 */
[----:B------:R-:W-:-:S04]  /*3fe0*/  MOV R3, 0xffffffeb ;  /* 0xffffffeb00037802 */ /* 0x000fc80000000f00 */
[----:B------:R-:W-:-:S05]  /*3ff0*/  VIADDMNMX.U32 R3, R2, R3, 0x2, PT ;  /* 0x0000000202037446 */ /* 0x000fca0003800003 */
[----:B------:R-:W-:-:S04]  /*4000*/  IMAD.SHL.U32 R3, R3, 0x4, RZ ;  /* 0x0000000403037824 */ /* 0x000fc800078e00ff */
[----:B-1--4-:R-:W1:Y:S02]  /*4010*/  LDC R4, c[0x2][R3+0x24] ;  /* 0x0080090003047b82 */ /* 0x012e640000000800 */
[----:B-1----:R-:W-:-:S04]  /*4020*/  SHF.R.S32.HI R5, RZ, 0x1f, R4 ;  /* 0x0000001fff057819 */ /* 0x002fc80000011404 */
.L_x_596:
[----:B------:R-:W-:Y:S05]  /*4030*/  BRX R4 -0x4040                                                                        (*"BRANCH_TARGETS .L_x_597,.L_x_598,.L_x_599"*) ;  /* 0xffffffbc04f07949 */ /* 0x000fea000383ffff */
.L_x_599:
[----:B------:R-:W-:Y:S01]  /*4040*/  ISETP.NE.AND P0, PT, R2, 0x17, PT ;  /* 0x000000170200780c */ /* 0x000fe20003f05270 */
[----:B------:R-:W-:-:S12]  /*4050*/  IMAD.MOV.U32 R3, RZ, RZ, RZ ;  /* 0x000000ffff037224 */ /* 0x000fd800078e00ff */
[----:B------:R-:W-:Y:S05]  /*4060*/  @P0 BRA `(.L_x_158) ;  /* 0x0000000400d80947 */ /* 0x000fea0003800000 */
[----:B------:R-:W-:Y:S01]  /*4070*/  HFMA2 R3, -RZ, RZ, 0.1417236328125, 8952 ;  /* 0x3089705fff037431 */ /* 0x000fe200000001ff */
[C---:B---3--:R-:W-:Y:S01]  /*4080*/  FSETP.GEU.AND P1, PT, R0.reuse, RZ, PT ;  /* 0x000000ff0000720b */ /* 0x048fe20003f2e000 */
[----:B------:R-:W-:Y:S01]  /*4090*/  BSSY.RECONVERGENT B2, `(.L_x_183) ;  /* 0x0000010000027945 */ /* 0x000fe20003800200 */
[----:B------:R-:W-:Y:S02]  /*40a0*/  FSETP.GTU.AND P0, PT, |R0|, 9.9999997171806853657e-10, PT ;  /* 0x3089705f0000780b */ /* 0x000fe40003f0c200 */
[----:B------:R-:W-:-:S04]  /*40b0*/  FSEL R3, -R3, 9.9999997171806853657e-10, !P1 ;  /* 0x3089705f03037808 */ /* 0x000fc80004800100 */
[----:B------:R-:W-:-:S05]  /*40c0*/  FSEL R2, R3, R0, !P0 ;  /* 0x0000000003027208 */ /* 0x000fca0004000000 */
[----:B------:R-:W-:-:S05]  /*40d0*/  VIADD R0, R2, 0x1800000 ;  /* 0x0180000002007836 */ /* 0x000fca0000000000 */
[----:B------:R-:W-:-:S04]  /*40e0*/  LOP3.LUT R0, R0, 0x7f800000, RZ, 0xc0, !PT ;  /* 0x7f80000000007812 */ /* 0x000fc800078ec0ff */
[----:B------:R-:W-:-:S13]  /*40f0*/  ISETP.GT.U32.AND P0, PT, R0, 0x1ffffff, PT ;  /* 0x01ffffff0000780c */ /* 0x000fda0003f04070 */
[----:B------:R-:W-:Y:S05]  /*4100*/  @P0 BRA `(.L_x_184) ;  /* 0x0000000000100947 */ /* 0x000fea0003800000 */
[----:B------:R-:W-:Y:S01]  /*4110*/  IMAD.MOV.U32 R0, RZ, RZ, R2 ;  /* 0x000000ffff007224 */ /* 0x000fe200078e0002 */
[----:B------:R-:W-:-:S07]  /*4120*/  MOV R4, 0x4140 ;  /* 0x0000414000047802 */ /* 0x000fce0000000f00 */
[----:B------:R-:W-:Y:S05]  /*4130*/  CALL.REL.NOINC `($__internal_4_$__cuda_sm20_rcp_rn_f32_slowpath) ;  /* 0x0000003800687944 */ /* 0x000fea0003c00000 */
[----:B------:R-:W-:Y:S05]  /*4140*/  BRA `(.L_x_185) ;  /* 0x0000000000107947 */ /* 0x000fea0003800000 */
.L_x_184:
[----:B------:R-:W1:Y:S02]  /*4150*/  MUFU.RCP R3, R2 ;  /* 0x0000000200037308 */ /* 0x000e640000001000 */
[----:B-1----:R-:W-:-:S04]  /*4160*/  FFMA R0, R2, R3, -1 ;  /* 0xbf80000002007423 */ /* 0x002fc80000000003 */
[----:B------:R-:W-:-:S04]  /*4170*/  FADD.FTZ R0, -R0, -RZ ;  /* 0x800000ff00007221 */ /* 0x000fc80000010100 */
[----:B------:R-:W-:-:S07]  /*4180*/  FFMA R3, R3, R0, R3 ;  /* 0x0000000003037223 */ /* 0x000fce0000000003 */
.L_x_185:
[----:B------:R-:W-:Y:S05]  /*4190*/  BSYNC.RECONVERGENT B2 ;  /* 0x0000000000027941 */ /* 0x000fea0003800200 */
.L_x_183:
[----:B------:R-:W-:Y:S05]  /*41a0*/  BRA `(.L_x_158) ;  /* 0x0000000400887947 */ /* 0x000fea0003800000 */
.L_x_597:
[----:B---3--:R-:W1:Y:S01]  /*41b0*/  MUFU.RCP R3, |R0| ;  /* 0x4000000000037308 */ /* 0x008e620000001000 */
[----:B------:R-:W-:Y:S01]  /*41c0*/  FSETP.GT.AND P0, PT, |R0|, 1, PT ;  /* 0x3f8000000000780b */ /* 0x000fe20003f04200 */
[----:B------:R-:W-:Y:S01]  /*41d0*/  IMAD.MOV.U32 R4, RZ, RZ, 0x3fd774eb ;  /* 0x3fd774ebff047424 */ /* 0x000fe200078e00ff */
[----:B------:R-:W-:Y:S02]  /*41e0*/  MOV R5, 0x3b2090aa ;  /* 0x3b2090aa00057802 */ /* 0x000fe40000000f00 */
[----:B-1----:R-:W-:-:S05]  /*41f0*/  FSEL R3, R3, |R0|, P0 ;  /* 0x4000000003037208 */ /* 0x002fca0000000000 */
        /* <DEDUP_REMOVED lines=15> */
.L_x_598:
[----:B---3--:R-:W-:Y:S01]  /*42f0*/  FSETP.NEU.AND P0, PT, R0, RZ, PT ;  /* 0x000000ff0000720b */ /* 0x008fe20003f0d000 */
        /* <DEDUP_REMOVED lines=30> */
.L_x_182:
[----:B------:R-:W-:-:S13]  /*44e0*/  ISETP.GT.AND P0, PT, R2, 0x19, PT ;  /* 0x000000190200780c */ /* 0x000fda0003f04270 */
[----:B------:R-:W-:Y:S05]  /*44f0*/  @P0 BRA `(.L_x_186) ;  /* 0x0000000000240947 */ /* 0x000fea0003800000 */
[----:B------:R-:W-:-:S13]  /*4500*/  ISETP.NE.AND P0, PT, R2, 0x18, PT ;  /* 0x000000180200780c */ /* 0x000fda0003f05270 */
[----:B------:R-:W-:Y:S05]  /*4510*/  @!P0 BRA `(.L_x_187) ;  /* 0x0000000000148947 */ /* 0x000fea0003800000 */
[----:B------:R-:W-:Y:S01]  /*4520*/  ISETP.NE.AND P0, PT, R2, 0x19, PT ;  /* 0x000000190200780c */ /* 0x000fe20003f05270 */
[----:B------:R-:W-:-:S12]  /*4530*/  IMAD.MOV.U32 R3, RZ, RZ, RZ ;  /* 0x000000ffff037224 */ /* 0x000fd800078e00ff */
[----:B------:R-:W-:Y:S05]  /*4540*/  @P0 BRA `(.L_x_158) ;  /* 0x0000000000a00947 */ /* 0x000fea0003800000 */
[----:B---3--:R-:W-:Y:S01]  /*4550*/  FADD R3, -R0, -RZ ;  /* 0x800000ff00037221 */ /* 0x008fe20000000100 */
[----:B------:R-:W-:Y:S06]  /*4560*/  BRA `(.L_x_158) ;  /* 0x0000000000987947 */ /* 0x000fec0003800000 */
.L_x_187:
[----:B---3--:R-:W-:Y:S01]  /*4570*/  FADD R3, |R0|, -RZ ;  /* 0x800000ff00037221 */ /* 0x008fe20000000200 */
[----:B------:R-:W-:Y:S06]  /*4580*/  BRA `(.L_x_158) ;  /* 0x0000000000907947 */ /* 0x000fec0003800000 */
.L_x_186:
[----:B------:R-:W-:-:S13]  /*4590*/  ISETP.NE.AND P0, PT, R2, 0x1a, PT ;  /* 0x0000001a0200780c */ /* 0x000fda0003f05270 */
[----:B------:R-:W-:Y:S05]  /*45a0*/  @!P0 BRA `(.L_x_188) ;  /* 0x0000000000508947 */ /* 0x000fea0003800000 */
[----:B------:R-:W-:Y:S01]  /*45b0*/  ISETP.NE.AND P0, PT, R2, 0x1b, PT ;  /* 0x0000001b0200780c */ /* 0x000fe20003f05270 */
[----:B------:R-:W-:-:S12]  /*45c0*/  IMAD.MOV.U32 R3, RZ, RZ, RZ ;  /* 0x000000ffff037224 */ /* 0x000fd800078e00ff */
[----:B------:R-:W-:Y:S05]  /*45d0*/  @P0 BRA `(.L_x_158) ;  /* 0x00000000007c0947 */ /* 0x000fea0003800000 */
[----:B---3--:R-:W-:Y:S01]  /*45e0*/  FADD R3, |R0|, -RZ ;  /* 0x800000ff00037221 */ /* 0x008fe20000000200 */
[----:B------:R2:W3:Y:S01]  /*45f0*/  MUFU.RSQ R5, |R0| ;  /* 0x4000000000057308 */ /* 0x0004e20000001400 */
[----:B------:R-:W-:Y:S03]  /*4600*/  BSSY.RECONVERGENT B2, `(.L_x_189) ;  /* 0x000000d000027945 */ /* 0x000fe60003800200 */
[----:B------:R-:W-:-:S04]  /*4610*/  IADD3 R2, PT, PT, R3, -0xd000000, RZ ;  /* 0xf300000003027810 */ /* 0x000fc80007ffe0ff */
[----:B------:R-:W-:-:S13]  /*4620*/  ISETP.GT.U32.AND P0, PT, R2, 0x727fffff, PT ;  /* 0x727fffff0200780c */ /* 0x000fda0003f04070 */
[----:B--23--:R-:W-:Y:S05]  /*4630*/  @!P0 BRA `(.L_x_190) ;  /* 0x0000000000148947 */ /* 0x00cfea0003800000 */
[----:B------:R-:W-:Y:S01]  /*4640*/  IMAD.MOV.U32 R0, RZ, RZ, R3 ;  /* 0x000000ffff007224 */ /* 0x000fe200078e0003 */
[----:B------:R-:W-:-:S07]  /*4650*/  MOV R16, 0x4670 ;  /* 0x0000467000107802 */ /* 0x000fce0000000f00 */
[----:B-1--4-:R-:W-:Y:S05]  /*4660*/  CALL.REL.NOINC `($__internal_5_$__cuda_sm20_sqrt_rn_f32_slowpath) ;  /* 0x0000003400ec7944 */ /* 0x012fea0003c00000 */
[----:B------:R-:W-:Y:S01]  /*4670*/  IMAD.MOV.U32 R3, RZ, RZ, R0 ;  /* 0x000000ffff037224 */ /* 0x000fe200078e0000 */
[----:B------:R-:W-:Y:S06]  /*4680*/  BRA `(.L_x_191) ;  /* 0x0000000000107947 */ /* 0x000fec0003800000 */
.L_x_190:
[----:B------:R-:W-:Y:S01]  /*4690*/  FMUL.FTZ R3, |R0|, R5 ;  /* 0x0000000500037220 */ /* 0x000fe20000410200 */
[----:B------:R-:W-:-:S03]  /*46a0*/  FMUL.FTZ R2, R5, 0.5 ;  /* 0x3f00000005027820 */ /* 0x000fc60000410000 */
[----:B------:R-:W-:-:S04]  /*46b0*/  FFMA R0, -R3, R3, |R0| ;  /* 0x0000000303007223 */ /* 0x000fc80000000500 */
[----:B------:R-:W-:-:S07]  /*46c0*/  FFMA R3, R0, R2, R3 ;  /* 0x0000000200037223 */ /* 0x000fce0000000003 */
.L_x_191:
[----:B------:R-:W-:Y:S05]  /*46d0*/  BSYNC.RECONVERGENT B2 ;  /* 0x0000000000027941 */ /* 0x000fea0003800200 */
.L_x_189:
[----:B------:R-:W-:Y:S05]  /*46e0*/  BRA `(.L_x_158) ;  /* 0x0000000000387947 */ /* 0x000fea0003800000 */
.L_x_188:
[----:B---3--:R-:W-:Y:S01]  /*46f0*/  IADD3 R2, PT, PT, R0, -0xd000000, RZ ;  /* 0xf300000000027810 */ /* 0x008fe20007ffe0ff */
[----:B------:R2:W3:Y:S01]  /*4700*/  MUFU.RSQ R5, R0 ;  /* 0x0000000000057308 */ /* 0x0004e20000001400 */
[----:B------:R-:W-:Y:S02]  /*4710*/  BSSY.RECONVERGENT B2, `(.L_x_158) ;  /* 0x000000b000027945 */ /* 0x000fe40003800200 */
[----:B------:R-:W-:-:S13]  /*4720*/  ISETP.GT.U32.AND P0, PT, R2, 0x727fffff, PT ;  /* 0x727fffff0200780c */ /* 0x000fda0003f04070 */
[----:B--2---:R-:W-:Y:S05]  /*4730*/  @!P0 BRA `(.L_x_192) ;  /* 0x0000000000108947 */ /* 0x004fea0003800000 */
[----:B------:R-:W-:-:S07]  /*4740*/  MOV R16, 0x4760 ;  /* 0x0000476000107802 */ /* 0x000fce0000000f00 */
[----:B-1-34-:R-:W-:Y:S05]  /*4750*/  CALL.REL.NOINC `($__internal_5_$__cuda_sm20_sqrt_rn_f32_slowpath) ;  /* 0x0000003400b07944 */ /* 0x01afea0003c00000 */
[----:B------:R-:W-:Y:S01]  /*4760*/  IMAD.MOV.U32 R3, RZ, RZ, R0 ;  /* 0x000000ffff037224 */ /* 0x000fe200078e0000 */
[----:B------:R-:W-:Y:S06]  /*4770*/  BRA `(.L_x_193) ;  /* 0x0000000000107947 */ /* 0x000fec0003800000 */
.L_x_192:
[----:B---3--:R-:W-:Y:S01]  /*4780*/  FMUL.FTZ R3, R0, R5 ;  /* 0x0000000500037220 */ /* 0x008fe20000410000 */
[----:B------:R-:W-:-:S03]  /*4790*/  FMUL.FTZ R2, R5, 0.5 ;  /* 0x3f00000005027820 */ /* 0x000fc60000410000 */
[----:B------:R-:W-:-:S04]  /*47a0*/  FFMA R0, -R3, R3, R0 ;  /* 0x0000000303007223 */ /* 0x000fc80000000100 */
[----:B------:R-:W-:-:S07]  /*47b0*/  FFMA R3, R0, R2, R3 ;  /* 0x0000000200037223 */ /* 0x000fce0000000003 */
.L_x_193:
[----:B------:R-:W-:Y:S05]  /*47c0*/  BSYNC.RECONVERGENT B2 ;  /* 0x0000000000027941 */ /* 0x000fea0003800200 */
.L_x_158:
[----:B------:R-:W-:Y:S05]  /*47d0*/  BSYNC.RECONVERGENT B1 ;  /* 0x0000000000017941 */ /* 0x000fea0003800200 */
.L_x_153:
[----:B------:R2:W-:Y:S01]  /*47e0*/  STS [R14+-0x4], R3 ;  /* 0xfffffc030e007388 */ /* 0x0005e20000000800 */
[----:B------:R-:W-:Y:S05]  /*47f0*/  BRA `(.L_x_151) ;  /* 0x0000003000747947 */ /* 0x000fea0003800000 */
.L_x_152:
[----:B------:R-:W-:Y:S01]  /*4800*/  IMAD R14, R8, 0x4, R9 ;  /* 0x00000004080e7824 */ /* 0x000fe200078e0209 */
[----:B------:R-:W-:Y:S01]  /*4810*/  ISETP.GT.AND P0, PT, R2, 0xc, PT ;  /* 0x0000000c0200780c */ /* 0x000fe20003f04270 */
[----:B------:R-:W-:Y:S03]  /*4820*/  BSSY.RECONVERGENT B1, `(.L_x_194) ;  /* 0x0000305000017945 */ /* 0x000fe60003800200 */
[----:B------:R2:W3:Y:S09]  /*4830*/  LDS R0, [R14+-0x4] ;  /* 0xfffffc000e007984 */ /* 0x0004f20000000800 */
[----:B--2---:R-:W-:Y:S05]  /*4840*/  @P0 BRA `(.L_x_195) ;  /* 0x0000001c00d40947 */ /* 0x004fea0003800000 */
[----:B------:R2:W1:Y:S01]  /*4850*/  LDS R5, [R14+-0x8] ;  /* 0xfffff8000e057984 */ /* 0x0004620000000800 */
[----:B------:R-:W-:-:S13]  /*4860*/  ISETP.GT.AND P0, PT, R2, 0x6, PT ;  /* 0x000000060200780c */ /* 0x000fda0003f04270 */
[----:B--2---:R-:W-:Y:S05]  /*4870*/  @P0 BRA `(.L_x_196) ;  /* 0x0000000800040947 */ /* 0x004fea0003800000 */
[----:B------:R-:W-:-:S13]  /*4880*/  ISETP.GT.AND P0, PT, R2, 0x3, PT ;  /* 0x000000030200780c */ /* 0x000fda0003f04270 */
[----:B------:R-:W-:Y:S05]  /*4890*/  @P0 BRA `(.L_x_197) ;  /* 0x0000000000300947 */ /* 0x000fea0003800000 */
[----:B------:R-:W-:-:S04]  /*48a0*/  MOV R15, 0xffffffff ;  /* 0xffffffff000f7802 */ /* 0x000fc80000000f00 */
[----:B------:R-:W-:-:S05]  /*48b0*/  VIADDMNMX.U32 R2, R2, R15, 0x3, PT ;  /* 0x0000000302027446 */ /* 0x000fca000380000f */
[----:B------:R-:W-:-:S04]  /*48c0*/  IMAD.SHL.U32 R2, R2, 0x4, RZ ;  /* 0x0000000402027824 */ /* 0x000fc800078e00ff */
[----:B------:R-:W2:Y:S02]  /*48d0*/  LDC R16, c[0x2][R2+0x30] ;  /* 0x00800c0002107b82 */ /* 0x000ea40000000800 */
[----:B--2---:R-:W-:-:S04]  /*48e0*/  SHF.R.S32.HI R17, RZ, 0x1f, R16 ;  /* 0x0000001fff117819 */ /* 0x004fc80000011410 */
.L_x_600:
[----:B------:R-:W-:Y:S05]  /*48f0*/  BRX R16 -0x4900                                                                       (*"BRANCH_TARGETS .L_x_601,.L_x_602,.L_x_603,.L_x_198"*) ;  /* 0xffffffb410c07949 */ /* 0x000fea000383ffff */
.L_x_603:
[----:B-1-3--:R-:W-:Y:S01]  /*4900*/  FMUL R3, R0, R5 ;  /* 0x0000000500037220 */ /* 0x00afe20000400000 */
[----:B------:R-:W-:Y:S06]  /*4910*/  BRA `(.L_x_198) ;  /* 0x0000002c00d47947 */ /* 0x000fec0003800000 */
.L_x_601:
[----:B-1-3--:R-:W-:Y:S01]  /*4920*/  FADD R3, R0, R5 ;  /* 0x0000000500037221 */ /* 0x00afe20000000000 */
[----:B------:R-:W-:Y:S06]  /*4930*/  BRA `(.L_x_198) ;  /* 0x0000002c00cc7947 */ /* 0x000fec0003800000 */
.L_x_602:
[----:B-1-3--:R-:W-:Y:S01]  /*4940*/  FADD R3, R0, -R5 ;  /* 0x8000000500037221 */ /* 0x00afe20000000000 */
[----:B------:R-:W-:Y:S06]  /*4950*/  BRA `(.L_x_198) ;  /* 0x0000002c00c47947 */ /* 0x000fec0003800000 */
.L_x_197:
[----:B------:R-:W-:-:S05]  /*4960*/  IMAD.MOV.U32 R15, RZ, RZ, -0x4 ;  /* 0xfffffffcff0f7424 */ /* 0x000fca00078e00ff */
[----:B------:R-:W-:-:S04]  /*4970*/  VIADDMNMX.U32 R2, R2, R15, 0x3, PT ;  /* 0x0000000302027446 */ /* 0x000fc8000380000f */
[----:B------:R-:W-:-:S04]  /*4980*/  SHF.L.U32 R2, R2, 0x2, RZ ;  /* 0x0000000202027819 */ /* 0x000fc800000006ff */
[----:B------:R-:W2:Y:S02]  /*4990*/  LDC R16, c[0x2][R2+0x40] ;  /* 0x0080100002107b82 */ /* 0x000ea40000000800 */
[----:B--2---:R-:W-:-:S04]  /*49a0*/  SHF.R.S32.HI R17, RZ, 0x1f, R16 ;  /* 0x0000001fff117819 */ /* 0x004fc80000011410 */
.L_x_605:
[----:B------:R-:W-:Y:S05]  /*49b0*/  BRX R16 -0x49c0                                                                       (*"BRANCH_TARGETS .L_x_606,.L_x_607,.L_x_608,.L_x_198"*) ;  /* 0xffffffb410907949 */ /* 0x000fea000383ffff */
.L_x_608:
[----:B-1-3--:R-:W-:-:S04]  /*49c0*/  FSETP.GTU.AND P0, PT, R0, R5, PT ;  /* 0x000000050000720b */ /* 0x00afc80003f0c000 */
[----:B------:R-:W-:Y:S01]  /*49d0*/  FSEL R3, R0, R5, !P0 ;  /* 0x0000000500037208 */ /* 0x000fe20004000000 */
[----:B------:R-:W-:Y:S08]  /*49e0*/  BRA `(.L_x_198) ;  /* 0x0000002c00a07947 */ /* 0x000ff00003800000 */
.L_x_606:
[----:B-1----:R-:W1:Y:S01]  /*49f0*/  MUFU.RCP R2, R5 ;  /* 0x0000000500027308 */ /* 0x002e620000001000 */
[----:B------:R-:W-:Y:S07]  /*4a00*/  BSSY.RECONVERGENT B2, `(.L_x_199) ;  /* 0x000000c000027945 */ /* 0x000fee0003800200 */
[----:B---3--:R-:W2:Y:S01]  /*4a10*/  FCHK P0, R0, R5 ;  /* 0x0000000500007302 */ /* 0x008ea20000000000 */
[----:B-1----:R-:W-:-:S04]  /*4a20*/  FFMA R3, -R5, R2, 1 ;  /* 0x3f80000005037423 */ /* 0x002fc80000000102 */
[----:B------:R-:W-:-:S04]  /*4a30*/  FFMA R3, R2, R3, R2 ;  /* 0x0000000302037223 */ /* 0x000fc80000000002 */
[----:B------:R-:W-:-:S04]  /*4a40*/  FFMA R2, R0, R3, RZ ;  /* 0x0000000300027223 */ /* 0x000fc800000000ff */
[----:B----4-:R-:W-:-:S04]  /*4a50*/  FFMA R4, -R5, R2, R0 ;  /* 0x0000000205047223 */ /* 0x010fc80000000100 */
[----:B------:R-:W-:Y:S01]  /*4a60*/  FFMA R3, R3, R4, R2 ;  /* 0x0000000403037223 */ /* 0x000fe20000000002 */
[----:B--2---:R-:W-:Y:S06]  /*4a70*/  @!P0 BRA `(.L_x_200) ;  /* 0x0000000000108947 */ /* 0x004fec0003800000 */
[----:B------:R-:W-:Y:S01]  /*4a80*/  IMAD.MOV.U32 R3, RZ, RZ, R5 ;  /* 0x000000ffff037224 */ /* 0x000fe200078e0005 */
[----:B------:R-:W-:-:S07]  /*4a90*/  MOV R2, 0x4ab0 ;  /* 0x00004ab000027802 */ /* 0x000fce0000000f00 */
[----:B------:R-:W-:Y:S05]  /*4aa0*/  CALL.REL.NOINC `($__internal_6_$__cuda_sm3x_div_rn_noftz_f32_slowpath) ;  /* 0x0000003400387944 */ /* 0x000fea0003c00000 */
[----:B------:R-:W-:-:S07]  /*4ab0*/  IMAD.MOV.U32 R3, RZ, RZ, R0 ;  /* 0x000000ffff037224 */ /* 0x000fce00078e0000 */
.L_x_200:
[----:B------:R-:W-:Y:S05]  /*4ac0*/  BSYNC.RECONVERGENT B2 ;  /* 0x0000000000027941 */ /* 0x000fea0003800200 */
.L_x_199:
[----:B------:R-:W-:Y:S05]  /*4ad0*/  BRA `(.L_x_198) ;  /* 0x0000002c00647947 */ /* 0x000fea0003800000 */
.L_x_607:
[C---:B---3--:R-:W-:Y:S01]  /*4ae0*/  FMUL R3, |R0|.reuse, 16777216 ;  /* 0x4b80000000037820 */ /* 0x048fe20000400200 */
[----:B------:R-:W-:Y:S01]  /*4af0*/  FSETP.GEU.AND P0, PT, |R0|, 1.175494350822287508e-38, PT ;  /* 0x008000000000780b */ /* 0x000fe20003f0e200 */
[----:B------:R-:W-:-:S03]  /*4b00*/  IMAD.MOV.U32 R19, RZ, RZ, 0x3a2c32e4 ;  /* 0x3a2c32e4ff137424 */ /* 0x000fc600078e00ff */
[----:B------:R-:W-:-:S04]  /*4b10*/  FSEL R3, R3, |R0|, !P0 ;  /* 0x4000000003037208 */ /* 0x000fc80004000000 */
[----:B------:R-:W-:-:S04]  /*4b20*/  IADD3 R2, PT, PT, R3, -0x3f3504f3, RZ ;  /* 0xc0cafb0d03027810 */ /* 0x000fc80007ffe0ff */
[----:B------:R-:W-:-:S04]  /*4b30*/  LOP3.LUT R2, R2, 0xff800000, RZ, 0xc0, !PT ;  /* 0xff80000002027812 */ /* 0x000fc800078ec0ff */
[----:B------:R-:W-:Y:S01]  /*4b40*/  I2FP.F32.S32 R16, R2 ;  /* 0x0000000200107245 */ /* 0x000fe20000201400 */
[----:B------:R-:W-:-:S04]  /*4b50*/  IMAD.IADD R3, R3, 0x1, -R2 ;  /* 0x0000000103037824 */ /* 0x000fc800078e0a02 */
[C---:B-1--4-:R-:W-:Y:S01]  /*4b60*/  FADD R4, R3.reuse, 1 ;  /* 0x3f80000003047421 */ /* 0x052fe20000000000 */
[----:B------:R-:W-:Y:S01]  /*4b70*/  FADD R17, R3, -1 ;  /* 0xbf80000003117421 */ /* 0x000fe20000000000 */
[----:B------:R-:W-:-:S03]  /*4b80*/  FSEL R3, RZ, -24, P0 ;  /* 0xc1c00000ff037808 */ /* 0x000fc60000000000 */
[----:B------:R-:W-:Y:S01]  /*4b90*/  FADD R15, R17, R17 ;  /* 0x00000011110f7221 */ /* 0x000fe20000000000 */
[----:B------:R-:W1:Y:S03]  /*4ba0*/  MUFU.RCP R4, R4 ;  /* 0x0000000400047308 */ /* 0x000e660000001000 */
[----:B-1----:R-:W-:Y:S01]  /*4bb0*/  FMUL R2, R4, R15 ;  /* 0x0000000f04027220 */ /* 0x002fe20000400000 */
        /* <DEDUP_REMOVED lines=16> */
[----:B------:R-:W-:-:S04]  /*4cc0*/  FFMA R4, R17, R15, R4 ;  /* 0x0000000f11047223 */ /* 0x000fc80000000004 */
[----:B------:R-:W-:-:S04]  /*4cd0*/  FFMA R4, R2, R19, R4 ;  /* 0x0000001302047223 */ /* 0x000fc80000000004 */
[----:B------:R-:W-:-:S04]  /*4ce0*/  FADD R16, R3, R4 ;  /* 0x0000000403107221 */ /* 0x000fc80000000000 */
[----:B------:R-:W-:Y:S01]  /*4cf0*/  FMUL R2, R5, R16 ;  /* 0x0000001005027220 */ /* 0x000fe20000400000 */
[----:B------:R-:W-:-:S03]  /*4d00*/  FADD R3, -R3, R16 ;  /* 0x0000001003037221 */ /* 0x000fc60000000100 */
[----:B------:R-:W1:Y:S01]  /*4d10*/  FRND R15, R2 ;  /* 0x00000002000f7307 */ /* 0x000e620000201000 */
[----:B------:R-:W-:Y:S01]  /*4d20*/  FADD R4, R4, -R3 ;  /* 0x8000000304047221 */ /* 0x000fe20000000000 */
[C---:B------:R-:W-:Y:S01]  /*4d30*/  FFMA R3, R5.reuse, R16, -R2 ;  /* 0x0000001005037223 */ /* 0x040fe20000000802 */
[----:B------:R-:W-:Y:S01]  /*4d40*/  HFMA2 R16, -RZ, RZ, 0.64013671875, -15.109375 ;  /* 0x391fcb8eff107431 */ /* 0x000fe200000001ff */
[C---:B------:R-:W-:Y:S02]  /*4d50*/  FSETP.GT.AND P1, PT, |R2|.reuse, 152, PT ;  /* 0x431800000200780b */ /* 0x040fe40003f24200 */
[----:B------:R-:W-:Y:S01]  /*4d60*/  FFMA R3, R5, R4, R3 ;  /* 0x0000000405037223 */ /* 0x000fe20000000003 */
[C---:B------:R-:W-:Y:S01]  /*4d70*/  FSETP.GEU.AND P2, PT, R2.reuse, RZ, PT ;  /* 0x000000ff0200720b */ /* 0x040fe20003f4e000 */
[----:B------:R-:W2:Y:S01]  /*4d80*/  F2I.NTZ R17, R2 ;  /* 0x0000000200117305 */ /* 0x000ea20000203100 */
[----:B-1----:R-:W-:Y:S01]  /*4d90*/  FADD R4, R2, -R15 ;  /* 0x8000000f02047221 */ /* 0x002fe20000000000 */
        /* <DEDUP_REMOVED lines=11> */
[----:B------:R-:W1:Y:S01]  /*4e50*/  FRND.TRUNC R4, R4 ;  /* 0x0000000400047307 */ /* 0x000e62000020d000 */
[----:B------:R-:W-:Y:S01]  /*4e60*/  FFMA R16, R3, R16, 1 ;  /* 0x3f80000003107423 */ /* 0x000fe20000000010 */
[----:B------:R-:W-:Y:S02]  /*4e70*/  VIADD R3, R18, 0x7f000000 ;  /* 0x7f00000012037836 */ /* 0x000fe40000000000 */
[----:B--2---:R-:W-:Y:S02]  /*4e80*/  IMAD R18, R17, 0x800000, -R18 ;  /* 0x0080000011127824 */ /* 0x004fe400078e0a12 */
[----:B------:R-:W-:-:S04]  /*4e90*/  FMUL R3, R16, R3 ;  /* 0x0000000310037220 */ /* 0x000fc80000400000 */
[----:B------:R-:W-:Y:S01]  /*4ea0*/  FMUL R18, R3, R18 ;  /* 0x0000001203127220 */ /* 0x000fe20000400000 */
[----:B------:R-:W-:Y:S02]  /*4eb0*/  MOV R3, 0x3f800000 ;  /* 0x3f80000000037802 */ /* 0x000fe40000000f00 */
[----:B------:R-:W-:Y:S01]  /*4ec0*/  @P1 FSEL R18, RZ, +INF , !P2 ;  /* 0x7f800000ff121808 */ /* 0x000fe20005000000 */
[----:B-1----:R-:W-:Y:S01]  /*4ed0*/  FADD R4, R4, R4 ;  /* 0x0000000404047221 */ /* 0x002fe20000000000 */
        /* <DEDUP_REMOVED lines=21> */
[----:B------:R-:W1:Y:S01]  /*5030*/  FRND.FLOOR R0, R5 ;  /* 0x0000000500007307 */ /* 0x000e620000205000 */
[----:B------:R-:W-:-:S04]  /*5040*/  FSETP.NEU.AND P1, PT, |R4|, 1, PT ;  /* 0x3f8000000400780b */ /* 0x000fc80003f2d200 */
[----:B------:R-:W-:Y:S02]  /*5050*/  FSEL R3, R18, -R18, P1 ;  /* 0x8000001212037208 */ /* 0x000fe40000800000 */
[----:B-1----:R-:W-:-:S04]  /*5060*/  FSETP.NEU.AND P0, PT, R5, R0, PT ;  /* 0x000000000500720b */ /* 0x002fc80003f0d000 */
[----:B------:R-:W-:Y:S01]  /*5070*/  FSEL R3, R3, +QNAN , !P0 ;  /* 0x7fffffff03037808 */ /* 0x000fe20004000000 */
[----:B------:R-:W-:Y:S08]  /*5080*/  BRA `(.L_x_198) ;  /* 0x0000002400f87947 */ /* 0x000ff00003800000 */
.L_x_196:
[----:B------:R-:W-:-:S13]  /*5090*/  ISETP.GT.AND P0, PT, R2, 0x9, PT ;  /* 0x000000090200780c */ /* 0x000fda0003f04270 */
[----:B------:R-:W-:Y:S05]  /*50a0*/  @P0 BRA `(.L_x_201) ;  /* 0x0000000400e40947 */ /* 0x000fea0003800000 */
[----:B------:R-:W-:-:S04]  /*50b0*/  MOV R15, 0xfffffff9 ;  /* 0xfffffff9000f7802 */ /* 0x000fc80000000f00 */
[----:B------:R-:W-:-:S05]  /*50c0*/  VIADDMNMX.U32 R2, R2, R15, 0x3, PT ;  /* 0x0000000302027446 */ /* 0x000fca000380000f */
[----:B------:R-:W-:-:S04]  /*50d0*/  IMAD.SHL.U32 R2, R2, 0x4, RZ ;  /* 0x0000000402027824 */ /* 0x000fc800078e00ff */
[----:B------:R-:W2:Y:S02]  /*50e0*/  LDC R16, c[0x2][R2+0x50] ;  /* 0x0080140002107b82 */ /* 0x000ea40000000800 */
[----:B--2---:R-:W-:-:S04]  /*50f0*/  SHF.R.S32.HI R17, RZ, 0x1f, R16 ;  /* 0x0000001fff117819 */ /* 0x004fc80000011410 */
.L_x_610:
[----:B------:R-:W-:Y:S05]  /*5100*/  BRX R16 -0x5110                                                                       (*"BRANCH_TARGETS .L_x_611,.L_x_612,.L_x_613,.L_x_198"*) ;  /* 0xffffffac10bc7949 */ /* 0x000fea000383ffff */
.L_x_613:
[----:B-1----:R-:W-:Y:S02]  /*5110*/  FSETP.NEU.AND P0, PT, R5, RZ, PT ;  /* 0x000000ff0500720b */ /* 0x002fe40003f0d000 */
[----:B---3--:R-:W-:-:S13]  /*5120*/  FSETP.EQ.AND P1, PT, R0, RZ, PT ;  /* 0x000000ff0000720b */ /* 0x008fda0003f22000 */
        /* <DEDUP_REMOVED lines=8> */
[-C--:B----4-:R-:W-:Y:S02]  /*51b0*/  IADD3 R4, PT, PT, R3, -R2.reuse, RZ ;  /* 0x8000000203047210 */ /* 0x090fe40007ffe0ff */
[----:B------:R-:W-:-:S03]  /*51c0*/  I2FP.F32.S32 R15, R2 ;  /* 0x00000002000f7245 */ /* 0x000fc60000201400 */
[C---:B------:R-:W-:Y:S01]  /*51d0*/  FADD R3, R4.reuse, 1 ;  /* 0x3f80000004037421 */ /* 0x040fe20000000000 */
[----:B------:R-:W-:Y:S01]  /*51e0*/  FADD R17, R4, -1 ;  /* 0xbf80000004117421 */ /* 0x000fe20000000000 */
[----:B------:R-:W-:-:S03]  /*51f0*/  FSEL R4, RZ, -24, P1 ;  /* 0xc1c00000ff047808 */ /* 0x000fc60000800000 */
[----:B------:R-:W-:Y:S01]  /*5200*/  FADD R16, R17, R17 ;  /* 0x0000001111107221 */ /* 0x000fe20000000000 */
[----:B------:R-:W1:Y:S01]  /*5210*/  MUFU.RCP R3, R3 ;  /* 0x0000000300037308 */ /* 0x000e620000001000 */
[----:B------:R-:W-:Y:S02]  /*5220*/  FFMA R15, R15, 1.1920928955078125e-07, R4 ;  /* 0x340000000f0f7823 */ /* 0x000fe40000000004 */
[----:B-1----:R-:W-:-:S04]  /*5230*/  FMUL R2, R3, R16 ;  /* 0x0000001003027220 */ /* 0x002fc80000400000 */
        /* <DEDUP_REMOVED lines=12> */
[----:B------:R-:W-:Y:S01]  /*5300*/  FMUL R19, R16, R19 ;  /* 0x0000001310137220 */ /* 0x000fe20000400000 */
[----:B------:R-:W-:Y:S02]  /*5310*/  IMAD.MOV.U32 R16, RZ, RZ, 0x391fcb8e ;  /* 0x391fcb8eff107424 */ /* 0x000fe400078e00ff */
        /* <DEDUP_REMOVED lines=9> */
[----:B------:R-:W-:Y:S01]  /*53b0*/  FFMA R3, R5, R3, -R2 ;  /* 0x0000000305037223 */ /* 0x000fe20000000802 */
[----:B------:R-:W-:-:S03]  /*53c0*/  FSETP.GEU.AND P2, PT, R2, RZ, PT ;  /* 0x000000ff0200720b */ /* 0x000fc60003f4e000 */
[----:B------:R-:W-:Y:S02]  /*53d0*/  FFMA R3, R5, R4, R3 ;  /* 0x0000000405037223 */ /* 0x000fe40000000003 */
[----:B------:R-:W-:Y:S01]  /*53e0*/  F2I.NTZ R17, R2 ;  /* 0x0000000200117305 */ /* 0x000fe20000203100 */
[----:B-1----:R-:W-:Y:S01]  /*53f0*/  FADD R4, R2, -R15 ;  /* 0x8000000f02047221 */ /* 0x002fe20000000000 */
[----:B------:R-:W-:-:S03]  /*5400*/  FSETP.GT.AND P1, PT, R15, RZ, PT ;  /* 0x000000ff0f00720b */ /* 0x000fc60003f24000 */
[----:B------:R-:W-:Y:S01]  /*5410*/  FADD R3, R3, R4 ;  /* 0x0000000403037221 */ /* 0x000fe20000000000 */
[----:B------:R-:W-:Y:S01]  /*5420*/  FMUL R4, R5, 0.5 ;  /* 0x3f00000005047820 */ /* 0x000fe20000400000 */
[----:B------:R-:W-:Y:S02]  /*5430*/  SEL R18, RZ, 0x83000000, P1 ;  /* 0x83000000ff127807 */ /* 0x000fe40000800000 */
[C---:B------:R-:W-:Y:S01]  /*5440*/  FFMA R16, R3.reuse, R16, 0.0013391353422775864601 ;  /* 0x3aaf85ed03107423 */ /* 0x040fe20000000010 */
[----:B------:R-:W-:Y:S02]  /*5450*/  FSETP.GT.AND P1, PT, |R2|, 152, PT ;  /* 0x431800000200780b */ /* 0x000fe40003f24200 */
[----:B------:R-:W1:Y:S01]  /*5460*/  FRND.TRUNC R4, R4 ;  /* 0x0000000400047307 */ /* 0x000e62000020d000 */
[----:B------:R-:W-:-:S04]  /*5470*/  FFMA R16, R3, R16, 0.0096188392490148544312 ;  /* 0x3c1d985603107423 */ /* 0x000fc80000000010 */
[----:B------:R-:W-:-:S04]  /*5480*/  FFMA R16, R3, R16, 0.055503588169813156128 ;  /* 0x3d6357bb03107423 */ /* 0x000fc80000000010 */
[----:B------:R-:W-:-:S04]  /*5490*/  FFMA R16, R3, R16, 0.24022644758224487305 ;  /* 0x3e75fdec03107423 */ /* 0x000fc80000000010 */
[----:B------:R-:W-:Y:S01]  /*54a0*/  FFMA R16, R3, R16, 0.69314718246459960938 ;  /* 0x3f31721803107423 */ /* 0x000fe20000000010 */
[----:B-1----:R-:W-:-:S03]  /*54b0*/  FADD R2, R4, R4 ;  /* 0x0000000404027221 */ /* 0x002fc60000000000 */
        /* <DEDUP_REMOVED lines=34> */
.L_x_611:
[----:B-1-3--:R-:W-:-:S04]  /*56e0*/  FSETP.GE.AND P0, PT, R0, R5, PT ;  /* 0x000000050000720b */ /* 0x00afc80003f06000 */
[----:B------:R-:W-:Y:S01]  /*56f0*/  FSEL R3, R0, R5, P0 ;  /* 0x0000000500037208 */ /* 0x000fe20000000000 */
[----:B------:R-:W-:Y:S08]  /*5700*/  BRA `(.L_x_198) ;  /* 0x0000002000587947 */ /* 0x000ff00003800000 */
.L_x_612:
[C---:B-1----:R-:W-:Y:S01]  /*5710*/  FSETP.GTU.AND P0, PT, |R5|.reuse, 9.9999997171806853657e-10, PT ;  /* 0x3089705f0500780b */ /* 0x042fe20003f0c200 */
[----:B------:R-:W-:Y:S01]  /*5720*/  IMAD.MOV.U32 R2, RZ, RZ, 0x3089705f ;  /* 0x3089705fff027424 */ /* 0x000fe200078e00ff */
[----:B------:R-:W-:Y:S01]  /*5730*/  FSETP.GEU.AND P1, PT, R5, RZ, PT ;  /* 0x000000ff0500720b */ /* 0x000fe20003f2e000 */
[----:B------:R-:W-:Y:S10]  /*5740*/  BSSY.RECONVERGENT B2, `(.L_x_202) ;  /* 0x000000e000027945 */ /* 0x000ff40003800200 */
[----:B------:R-:W-:-:S04]  /*5750*/  @!P0 FSEL R5, -R2, 9.9999997171806853657e-10, !P1 ;  /* 0x3089705f02058808 */ /* 0x000fc80004800100 */
[----:B------:R-:W1:Y:S08]  /*5760*/  MUFU.RCP R2, R5 ;  /* 0x0000000500027308 */ /* 0x000e700000001000 */
[----:B---3--:R-:W2:Y:S01]  /*5770*/  FCHK P0, R0, R5 ;  /* 0x0000000500007302 */ /* 0x008ea20000000000 */
[----:B-1----:R-:W-:-:S04]  /*5780*/  FFMA R3, -R5, R2, 1 ;  /* 0x3f80000005037423 */ /* 0x002fc80000000102 */
[----:B------:R-:W-:-:S04]  /*5790*/  FFMA R3, R2, R3, R2 ;  /* 0x0000000302037223 */ /* 0x000fc80000000002 */
[----:B------:R-:W-:-:S04]  /*57a0*/  FFMA R2, R0, R3, RZ ;  /* 0x0000000300027223 */ /* 0x000fc800000000ff */
[----:B----4-:R-:W-:-:S04]  /*57b0*/  FFMA R4, -R5, R2, R0 ;  /* 0x0000000205047223 */ /* 0x010fc80000000100 */
[----:B------:R-:W-:Y:S01]  /*57c0*/  FFMA R3, R3, R4, R2 ;  /* 0x0000000403037223 */ /* 0x000fe20000000002 */
[----:B--2---:R-:W-:Y:S06]  /*57d0*/  @!P0 BRA `(.L_x_203) ;  /* 0x0000000000108947 */ /* 0x004fec0003800000 */
[----:B------:R-:W-:Y:S02]  /*57e0*/  MOV R3, R5 ;  /* 0x0000000500037202 */ /* 0x000fe40000000f00 */
[----:B------:R-:W-:-:S07]  /*57f0*/  MOV R2, 0x5810 ;  /* 0x0000581000027802 */ /* 0x000fce0000000f00 */
[----:B------:R-:W-:Y:S05]  /*5800*/  CALL.REL.NOINC `($__internal_6_$__cuda_sm3x_div_rn_noftz_f32_slowpath) ;  /* 0x0000002400e07944 */ /* 0x000fea0003c00000 */
[----:B------:R-:W-:-:S07]  /*5810*/  IMAD.MOV.U32 R3, RZ, RZ, R0 ;  /* 0x000000ffff037224 */ /* 0x000fce00078e0000 */
.L_x_203:
[----:B------:R-:W-:Y:S05]  /*5820*/  BSYNC.RECONVERGENT B2 ;  /* 0x0000000000027941 */ /* 0x000fea0003800200 */
.L_x_202:
[----:B------:R-:W-:Y:S05]  /*5830*/  BRA `(.L_x_198) ;  /* 0x00000020000c7947 */ /* 0x000fea0003800000 */
.L_x_201:
[----:B-1----:R-:W-:-:S05]  /*5840*/  IMAD.MOV.U32 R5, RZ, RZ, -0xa ;  /* 0xfffffff6ff057424 */ /* 0x002fca00078e00ff */
[----:B------:R-:W-:-:S04]  /*5850*/  VIADDMNMX.U32 R2, R2, R5, 0x3, PT ;  /* 0x0000000302027446 */ /* 0x000fc80003800005 */
[----:B------:R-:W-:-:S04]  /*5860*/  SHF.L.U32 R2, R2, 0x2, RZ ;  /* 0x0000000202027819 */ /* 0x000fc800000006ff */
[----:B----4-:R-:W1:Y:S02]  /*5870*/  LDC R4, c[0x2][R2+0x60] ;  /* 0x0080180002047b82 */ /* 0x010e640000000800 */
[----:B-1----:R-:W-:-:S04]  /*5880*/  SHF.R.S32.HI R5, RZ, 0x1f, R4 ;  /* 0x0000001fff057819 */ /* 0x002fc80000011404 */
.L_x_615:
[----:B------:R-:W-:Y:S05]  /*5890*/  BRX R4 -0x58a0                                                                        (*"BRANCH_TARGETS .L_x_616,.L_x_617,.L_x_618,.L_x_198"*) ;  /* 0xffffffa404d87949 */ /* 0x000fea000383ffff */
.L_x_618:
[C---:B---3--:R-:W-:Y:S01]  /*58a0*/  FMUL R2, R0.reuse, 0.63661974668502807617 ;  /* 0x3f22f98300027820 */ /* 0x048fe20000400000 */
[----:B------:R-:W-:Y:S01]  /*58b0*/  FSETP.GE.AND P0, PT, |R0|, 105615, PT ;  /* 0x47ce47800000780b */ /* 0x000fe20003f06200 */
[----:B------:R-:W-:Y:S04]  /*58c0*/  BSSY.RECONVERGENT B2, `(.L_x_204) ;  /* 0x000003e000027945 */ /* 0x000fe80003800200 */
[----:B------:R-:W1:Y:S02]  /*58d0*/  F2I.NTZ R2, R2 ;  /* 0x0000000200027305 */ /* 0x000e640000203100 */
[----:B-1----:R-:W-:-:S05]  /*58e0*/  I2FP.F32.S32 R3, R2 ;  /* 0x0000000200037245 */ /* 0x002fca0000201400 */
        /* <DEDUP_REMOVED lines=8> */
[----:B------:R-:W-:Y:S02]  /*5970*/  IMAD.SHL.U32 R3, R0, 0x100, RZ ;  /* 0x0000010000037824 */ /* 0x000fe400078e00ff */
[----:B------:R-:W-:Y:S02]  /*5980*/  HFMA2 R16, -RZ, RZ, 0, 0 ;  /* 0x00000000ff107431 */ /* 0x000fe400000001ff */
[----:B------:R-:W-:Y:S01]  /*5990*/  IMAD.MOV.U32 R2, RZ, RZ, R1 ;  /* 0x000000ffff027224 */ /* 0x000fe200078e0001 */
[----:B------:R-:W1:Y:S01]  /*59a0*/  LDCU.64 UR10, c[0x4][URZ] ;  /* 0x01000000ff0a77ac */ /* 0x000e620008000a00 */
[----:B------:R-:W-:Y:S01]  /*59b0*/  LOP3.LUT R15, R3, 0x80000000, RZ, 0xfc, !PT ;  /* 0x80000000030f7812 */ /* 0x000fe200078efcff */
[----:B------:R-:W-:Y:S01]  /*59c0*/  UMOV UR5, URZ ;  /* 0x000000ff00057c82 */ /* 0x000fe20008000000 */
[----:B------:R-:W-:-:S05]  /*59d0*/  UMOV UR4, URZ ;  /* 0x000000ff00047c82 */ /* 0x000fca0008000000 */
.L_x_206:
[----:B-1----:R-:W-:Y:S01]  /*59e0*/  IMAD.U32 R18, RZ, RZ, UR10 ;  /* 0x0000000aff127e24 */ /* 0x002fe2000f8e00ff */
[----:B------:R-:W-:-:S05]  /*59f0*/  MOV R19, UR11 ;  /* 0x0000000b00137c02 */ /* 0x000fca0008000f00 */
        /* <DEDUP_REMOVED lines=9> */
[----:B-1----:R-:W-:Y:S01]  /*5a90*/  VIADD R2, R2, 0x4 ;  /* 0x0000000402027836 */ /* 0x002fe20000000000 */
[----:B------:R-:W-:Y:S06]  /*5aa0*/  BRA.U UP0, `(.L_x_206) ;  /* 0xfffffffd00cc7547 */ /* 0x000fec000b83ffff */
        /* <DEDUP_REMOVED lines=16> */
[C---:B------:R-:W-:Y:S02]  /*5bb0*/  SHF.L.W.U32.HI R5, R3.reuse, 0x2, R2 ;  /* 0x0000000203057819 */ /* 0x040fe40000010e02 */
[----:B------:R-:W-:Y:S02]  /*5bc0*/  SHF.L.U32 R3, R3, 0x2, RZ ;  /* 0x0000000203037819 */ /* 0x000fe400000006ff */
[----:B------:R-:W-:-:S02]  /*5bd0*/  SHF.R.S32.HI R4, RZ, 0x1f, R5 ;  /* 0x0000001fff047819 */ /* 0x000fc40000011405 */
[----:B------:R-:W-:Y:S02]  /*5be0*/  SHF.R.U32.HI R2, RZ, 0x1e, R2 ;  /* 0x0000001eff027819 */ /* 0x000fe40000011602 */
[C---:B------:R-:W-:Y:S02]  /*5bf0*/  LOP3.LUT R18, R4.reuse, R3, RZ, 0x3c, !PT ;  /* 0x0000000304127212 */ /* 0x040fe400078e3cff */
[----:B------:R-:W-:Y:S02]  /*5c00*/  LOP3.LUT R19, R4, R5, RZ, 0x3c, !PT ;  /* 0x0000000504137212 */ /* 0x000fe400078e3cff */
[C---:B------:R-:W-:Y:S02]  /*5c10*/  LOP3.LUT R0, R5.reuse, R0, RZ, 0x3c, !PT ;  /* 0x0000000005007212 */ /* 0x040fe400078e3cff */
[----:B------:R-:W-:Y:S02]  /*5c20*/  LEA.HI R2, R5, R2, RZ, 0x1 ;  /* 0x0000000205027211 */ /* 0x000fe400078f08ff */
[----:B------:R-:W1:Y:S01]  /*5c30*/  I2F.F64.S64 R18, R18 ;  /* 0x0000001200127312 */ /* 0x000e620000301c00 */
[----:B------:R-:W-:-:S02]  /*5c40*/  ISETP.GE.AND P1, PT, R0, RZ, PT ;  /* 0x000000ff0000720c */ /* 0x000fc40003f26270 */
[----:B------:R-:W-:-:S05]  /*5c50*/  IMAD.MOV R0, RZ, RZ, -R2 ;  /* 0x000000ffff007224 */ /* 0x000fca00078e0a02 */
[----:B------:R-:W-:Y:S01]  /*5c60*/  @!P0 MOV R2, R0 ;  /* 0x0000000000028202 */ /* 0x000fe20000000f00 */
[----:B-1----:R-:W-:-:S10]  /*5c70*/  DMUL R16, R18, UR4 ;  /* 0x0000000412107c28 */ /* 0x002fd40008000000 */
[----:B------:R-:W1:Y:S02]  /*5c80*/  F2F.F32.F64 R16, R16 ;  /* 0x0000001000107310 */ /* 0x000e640000301000 */
[----:B-1----:R-:W-:-:S07]  /*5c90*/  FSEL R3, -R16, R16, !P1 ;  /* 0x0000001010037208 */ /* 0x002fce0004800100 */
.L_x_205:
[----:B------:R-:W-:Y:S05]  /*5ca0*/  BSYNC.RECONVERGENT B2 ;  /* 0x0000000000027941 */ /* 0x000fea0003800200 */
.L_x_204:
[----:B------:R-:W-:Y:S02]  /*5cb0*/  IMAD.MOV.U32 R4, RZ, RZ, R3 ;  /* 0x000000ffff047224 */ /* 0x000fe400078e0003 */
[----:B------:R-:W-:Y:S01]  /*5cc0*/  HFMA2 R3, -RZ, RZ, 1.0244140625, 0 ;  /* 0x3c190000ff037431 */ /* 0x000fe200000001ff */
[----:B------:R-:W-:Y:S01]  /*5cd0*/  LOP3.LUT R2, R2, 0x1, RZ, 0xc0, !PT ;  /* 0x0000000102027812 */ /* 0x000fe200078ec0ff */
[C---:B------:R-:W-:Y:S01]  /*5ce0*/  FMUL R0, R4.reuse, R4 ;  /* 0x0000000404007220 */ /* 0x040fe20000400000 */
[----:B------:R-:W-:Y:S02]  /*5cf0*/  FSETP.NEU.AND P0, PT, |R4|, 0.00049096695147454738617, PT ;  /* 0x3a00b43c0400780b */ /* 0x000fe40003f0d200 */
[----:B------:R-:W-:Y:S01]  /*5d00*/  ISETP.NE.U32.AND P1, PT, R2, 0x1, PT ;  /* 0x000000010200780c */ /* 0x000fe20003f25070 */
[----:B------:R-:W-:-:S04]  /*5d10*/  FFMA R3, R0, R3, 0.003265380859375 ;  /* 0x3b56000000037423 */ /* 0x000fc80000000003 */
[----:B------:R-:W-:-:S04]  /*5d20*/  FFMA R3, R0, R3, 0.0242919921875 ;  /* 0x3cc7000000037423 */ /* 0x000fc80000000003 */
[----:B------:R-:W-:-:S04]  /*5d30*/  FFMA R3, R0, R3, 0.053466796875 ;  /* 0x3d5b000000037423 */ /* 0x000fc80000000003 */
[----:B------:R-:W-:-:S04]  /*5d40*/  FFMA R3, R0, R3, 0.13337790966033935547 ;  /* 0x3e08943800037423 */ /* 0x000fc80000000003 */
[C---:B------:R-:W-:Y:S01]  /*5d50*/  FFMA R3, R0.reuse, R3, 0.33333230018615722656 ;  /* 0x3eaaaa8800037423 */ /* 0x040fe20000000003 */
[----:B------:R-:W-:-:S04]  /*5d60*/  FMUL R0, R0, R4 ;  /* 0x0000000400007220 */ /* 0x000fc80000400000 */
[----:B------:R-:W-:-:S06]  /*5d70*/  @P0 FFMA R4, R3, R0, R4 ;  /* 0x0000000003040223 */ /* 0x000fcc0000000004 */
[----:B------:R-:W1:Y:S02]  /*5d80*/  @!P1 MUFU.RCP R4, -R4 ;  /* 0x8000000400049308 */ /* 0x000e640000001000 */
[----:B-1----:R-:W-:Y:S01]  /*5d90*/  IMAD.MOV.U32 R3, RZ, RZ, R4 ;  /* 0x000000ffff037224 */ /* 0x002fe200078e0004 */
[----:B------:R-:W-:Y:S06]  /*5da0*/  BRA `(.L_x_198) ;  /* 0x0000001800b07947 */ /* 0x000fec0003800000 */
.L_x_616:
        /* <DEDUP_REMOVED lines=19> */
.L_x_209:
[----:B-1----:R-:W-:-:S05]  /*5ee0*/  IMAD.WIDE.U32 R18, R15, 0x4, R2 ;  /* 0x000000040f127825 */ /* 0x002fca00078e0002 */
[----:B--2---:R-:W2:Y:S01]  /*5ef0*/  LDG.E.CONSTANT R4, desc[UR6][R18.64] ;  /* 0x0000000612047981 */ /* 0x004ea2000c1e9900 */
        /* <DEDUP_REMOVED lines=20> */
[----:B------:R-:W-:Y:S01]  /*6040*/  UMOV UR5, 0x3bf921fb ;  /* 0x3bf921fb00057882 */ /* 0x000fe20000000000 */
[----:B------:R-:W-:-:S02]  /*6050*/  ISETP.GE.AND P1, PT, R0, RZ, PT ;  /* 0x000000ff0000720c */ /* 0x000fc40003f26270 */
[-C--:B---3--:R-:W-:Y:S02]  /*6060*/  @P0 SHF.L.W.U32.HI R2, R3, R5.reuse, R2 ;  /* 0x0000000503020219 */ /* 0x088fe40000010e02 */
[----:B--2---:R-:W-:-:S04]  /*6070*/  @P0 SHF.L.W.U32.HI R3, R4, R5, R3 ;  /* 0x0000000504030219 */ /* 0x004fc80000010e03 */
        /* <DEDUP_REMOVED lines=10> */
[----:B------:R-:W-:-:S05]  /*6120*/  IADD3 R0, PT, PT, -R5, RZ, RZ ;  /* 0x000000ff05007210 */ /* 0x000fca0007ffe1ff */
[----:B------:R-:W-:Y:S01]  /*6130*/  @!P1 IMAD.MOV.U32 R5, RZ, RZ, R0 ;  /* 0x000000ffff059224 */ /* 0x000fe200078e0000 */
[----:B-1----:R-:W-:-:S10]  /*6140*/  DMUL R16, R18, UR4 ;  /* 0x0000000412107c28 */ /* 0x002fd40008000000 */
[----:B------:R-:W1:Y:S02]  /*6150*/  F2F.F32.F64 R16, R16 ;  /* 0x0000001000107310 */ /* 0x000e640000301000 */
[----:B-1----:R-:W-:-:S07]  /*6160*/  FSEL R2, -R16, R16, !P0 ;  /* 0x0000001010027208 */ /* 0x002fce0004000100 */
.L_x_208:
[----:B------:R-:W-:Y:S05]  /*6170*/  BSYNC.RECONVERGENT B2 ;  /* 0x0000000000027941 */ /* 0x000fea0003800200 */
.L_x_207:
[----:B------:R-:W-:Y:S01]  /*6180*/  MOV R0, 0x37cbac00 ;  /* 0x37cbac0000007802 */ /* 0x000fe20000000f00 */
        /* <DEDUP_REMOVED lines=8> */
[----:B------:R-:W-:Y:S02]  /*6210*/  FSEL R16, R16, 0.0083327032625675201416, !P0 ;  /* 0x3c0885e410107808 */ /* 0x000fe40004000000 */
[----:B------:R-:W-:Y:S02]  /*6220*/  FSEL R0, R2, 1, P0 ;  /* 0x3f80000002007808 */ /* 0x000fe40000000000 */
[----:B------:R-:W-:Y:S01]  /*6230*/  FSEL R15, -R15, -0.16666662693023681641, !P0 ;  /* 0xbe2aaaa80f0f7808 */ /* 0x000fe20004000100 */
[C---:B------:R-:W-:Y:S02]  /*6240*/  FFMA R4, R3.reuse, R4, R16 ;  /* 0x0000000403047223 */ /* 0x040fe40000000010 */
[C---:B------:R-:W-:Y:S02]  /*6250*/  FFMA R5, R3.reuse, R0, RZ ;  /* 0x0000000003057223 */ /* 0x040fe400000000ff */
[----:B------:R-:W-:-:S04]  /*6260*/  FFMA R3, R3, R4, R15 ;  /* 0x0000000403037223 */ /* 0x000fc8000000000f */
[----:B------:R-:W-:-:S04]  /*6270*/  FFMA R3, R5, R3, R0 ;  /* 0x0000000305037223 */ /* 0x000fc80000000000 */
[----:B------:R-:W-:Y:S01]  /*6280*/  @P1 FADD R3, RZ, -R3 ;  /* 0x80000003ff031221 */ /* 0x000fe20000000000 */
[----:B------:R-:W-:Y:S06]  /*6290*/  BRA `(.L_x_198) ;  /* 0x0000001400747947 */ /* 0x000fec0003800000 */
.L_x_617:
        /* <DEDUP_REMOVED lines=13> */
[----:B------:R-:W1:Y:S01]  /*6370*/  LDC.64 R2, c[0x4][RZ] ;  /* 0x01000000ff027b82 */ /* 0x000e620000000a00 */
[----:B------:R-:W-:Y:S01]  /*6380*/  SHF.L.U32 R4, R0, 0x8, RZ ;  /* 0x0000000800047819 */ /* 0x000fe200000006ff */
[----:B------:R-:W-:Y:S02]  /*6390*/  HFMA2 R15, -RZ, RZ, 0, 0 ;  /* 0x00000000ff0f7431 */ /* 0x000fe400000001ff */
[----:B------:R-:W-:Y:S01]  /*63a0*/  IMAD.MOV.U32 R16, RZ, RZ, RZ ;  /* 0x000000ffff107224 */ /* 0x000fe200078e00ff */
[----:B------:R-:W-:Y:S01]  /*63b0*/  UMOV UR4, URZ ;  /* 0x000000ff00047c82 */ /* 0x000fe20008000000 */
[----:B------:R-:W-:-:S07]  /*63c0*/  LOP3.LUT R21, R4, 0x80000000, RZ, 0xfc, !PT ;  /* 0x8000000004157812 */ /* 0x000fce00078efcff */
.L_x_212:
[----:B-1----:R-:W-:-:S05]  /*63d0*/  IMAD.WIDE.U32 R18, R15, 0x4, R2 ;  /* 0x000000040f127825 */ /* 0x002fca00078e0002 */
[----:B--2---:R-:W2:Y:S01]  /*63e0*/  LDG.E.CONSTANT R4, desc[UR6][R18.64] ;  /* 0x0000000612047981 */ /* 0x004ea2000c1e9900 */
        /* <DEDUP_REMOVED lines=32> */
[----:B------:R-:W1:Y:S01]  /*65f0*/  I2F.F64.S64 R18, R18 ;  /* 0x0000001200127312 */ /* 0x000e620000301c00 */
[----:B------:R-:W-:Y:S02]  /*6600*/  ISETP.GE.AND P0, PT, R0, RZ, PT ;  /* 0x000000ff0000720c */ /* 0x000fe40003f06270 */
[----:B------:R-:W-:-:S05]  /*6610*/  IMAD.MOV R0, RZ, RZ, -R5 ;  /* 0x000000ffff007224 */ /* 0x000fca00078e0a05 */
[----:B------:R-:W-:Y:S01]  /*6620*/  @!P1 MOV R5, R0 ;  /* 0x0000000000059202 */ /* 0x000fe20000000f00 */
[----:B-1----:R-:W-:-:S10]  /*6630*/  DMUL R16, R18, UR4 ;  /* 0x0000000412107c28 */ /* 0x002fd40008000000 */
[----:B------:R-:W1:Y:S02]  /*6640*/  F2F.F32.F64 R16, R16 ;  /* 0x0000001000107310 */ /* 0x000e640000301000 */
[----:B-1----:R-:W-:-:S07]  /*6650*/  FSEL R2, -R16, R16, !P0 ;  /* 0x0000001010027208 */ /* 0x002fce0004000100 */
.L_x_211:
[----:B------:R-:W-:Y:S05]  /*6660*/  BSYNC.RECONVERGENT B2 ;  /* 0x0000000000027941 */ /* 0x000fea0003800200 */
.L_x_210:
[----:B------:R-:W-:Y:S02]  /*6670*/  HFMA2 R16, -RZ, RZ, 1.291015625, -0.052581787109375 ;  /* 0x3d2aaabbff107431 */ /* 0x000fe400000001ff */
[----:B------:R-:W-:Y:S02]  /*6680*/  IMAD.MOV.U32 R0, RZ, RZ, 0x37cbac00 ;  /* 0x37cbac00ff007424 */ /* 0x000fe400078e00ff */
[----:B------:R-:W-:Y:S01]  /*6690*/  FMUL R3, R2, R2 ;  /* 0x0000000202037220 */ /* 0x000fe20000400000 */
[C---:B------:R-:W-:Y:S01]  /*66a0*/  LOP3.LUT R4, R5.reuse, 0x1, RZ, 0xc0, !PT ;  /* 0x0000000105047812 */ /* 0x040fe200078ec0ff */
[----:B------:R-:W-:Y:S01]  /*66b0*/  VIADD R5, R5, 0x1 ;  /* 0x0000000105057836 */ /* 0x000fe20000000000 */
[----:B------:R-:W-:Y:S01]  /*66c0*/  MOV R15, 0x3effffff ;  /* 0x3effffff000f7802 */ /* 0x000fe20000000f00 */
[----:B------:R-:W-:Y:S01]  /*66d0*/  FFMA R0, R3, R0, -0.0013887860113754868507 ;  /* 0xbab607ed03007423 */ /* 0x000fe20000000000 */
[----:B------:R-:W-:Y:S02]  /*66e0*/  ISETP.NE.U32.AND P0, PT, R4, 0x1, PT ;  /* 0x000000010400780c */ /* 0x000fe40003f05070 */
[----:B------:R-:W-:-:S02]  /*66f0*/  LOP3.LUT P1, RZ, R5, 0x2, RZ, 0xc0, !PT ;  /* 0x0000000205ff7812 */ /* 0x000fc4000782c0ff */
[----:B------:R-:W-:Y:S02]  /*6700*/  FSEL R4, R0, -0.00019574658654164522886, P0 ;  /* 0xb94d415300047808 */ /* 0x000fe40000000000 */
[----:B------:R-:W-:Y:S02]  /*6710*/  FSEL R16, R16, 0.0083327032625675201416, P0 ;  /* 0x3c0885e410107808 */ /* 0x000fe40000000000 */
[----:B------:R-:W-:Y:S02]  /*6720*/  FSEL R0, R2, 1, !P0 ;  /* 0x3f80000002007808 */ /* 0x000fe40004000000 */
[----:B------:R-:W-:Y:S01]  /*6730*/  FSEL R15, -R15, -0.16666662693023681641, P0 ;  /* 0xbe2aaaa80f0f7808 */ /* 0x000fe20000000100 */
[C---:B------:R-:W-:Y:S02]  /*6740*/  FFMA R4, R3.reuse, R4, R16 ;  /* 0x0000000403047223 */ /* 0x040fe40000000010 */
[C---:B------:R-:W-:Y:S02]  /*6750*/  FFMA R5, R3.reuse, R0, RZ ;  /* 0x0000000003057223 */ /* 0x040fe400000000ff */
[----:B------:R-:W-:-:S04]  /*6760*/  FFMA R3, R3, R4, R15 ;  /* 0x0000000403037223 */ /* 0x000fc8000000000f */
[----:B------:R-:W-:-:S04]  /*6770*/  FFMA R3, R5, R3, R0 ;  /* 0x0000000305037223 */ /* 0x000fc80000000000 */
[----:B------:R-:W-:Y:S01]  /*6780*/  @P1 FADD R3, RZ, -R3 ;  /* 0x80000003ff031221 */ /* 0x000fe20000000000 */
[----:B------:R-:W-:Y:S06]  /*6790*/  BRA `(.L_x_198) ;  /* 0x0000001000347947 */ /* 0x000fec0003800000 */
.L_x_195:
[----:B------:R-:W-:-:S13]  /*67a0*/  ISETP.GT.AND P0, PT, R2, 0x12, PT ;  /* 0x000000120200780c */ /* 0x000fda0003f04270 */
[----:B------:R-:W-:Y:S05]  /*67b0*/  @P0 BRA `(.L_x_213) ;  /* 0x0000000800080947 */ /* 0x000fea0003800000 */
[----:B------:R-:W-:-:S13]  /*67c0*/  ISETP.GT.AND P0, PT, R2, 0xf, PT ;  /* 0x0000000f0200780c */ /* 0x000fda0003f04270 */
[----:B------:R-:W-:Y:S05]  /*67d0*/  @P0 BRA `(.L_x_214) ;  /* 0x00000004000c0947 */ /* 0x000fea0003800000 */
[----:B------:R-:W-:-:S05]  /*67e0*/  IMAD.MOV.U32 R5, RZ, RZ, -0xd ;  /* 0xfffffff3ff057424 */ /* 0x000fca00078e00ff */
[----:B------:R-:W-:-:S04]  /*67f0*/  VIADDMNMX.U32 R2, R2, R5, 0x3, PT ;  /* 0x0000000302027446 */ /* 0x000fc80003800005 */
[----:B------:R-:W-:-:S04]  /*6800*/  SHF.L.U32 R2, R2, 0x2, RZ ;  /* 0x0000000202027819 */ /* 0x000fc800000006ff */
[----:B-1--4-:R-:W1:Y:S02]  /*6810*/  LDC R4, c[0x2][R2+0x70] ;  /* 0x00801c0002047b82 */ /* 0x012e640000000800 */
[----:B-1----:R-:W-:-:S04]  /*6820*/  SHF.R.S32.HI R5, RZ, 0x1f, R4 ;  /* 0x0000001fff057819 */ /* 0x002fc80000011404 */
.L_x_620:
[----:B------:R-:W-:Y:S05]  /*6830*/  BRX R4 -0x6840                                                                        (*"BRANCH_TARGETS .L_x_621,.L_x_622,.L_x_623,.L_x_198"*) ;  /* 0xffffff9404f07949 */ /* 0x000fea000383ffff */
.L_x_623:
[C---:B---3--:R-:W-:Y:S01]  /*6840*/  FMUL R2, |R0|.reuse, 2.8853900432586669922 ;  /* 0x4038aa3b00027820 */ /* 0x048fe20000400200 */
[----:B------:R-:W-:Y:S02]  /*6850*/  IMAD.MOV.U32 R16, RZ, RZ, 0x3c80f082 ;  /* 0x3c80f082ff107424 */ /* 0x000fe400078e00ff */
[C---:B------:R-:W-:Y:S01]  /*6860*/  FMUL R15, R0.reuse, R0 ;  /* 0x00000000000f7220 */ /* 0x040fe20000400000 */
[----:B------:R-:W-:Y:S01]  /*6870*/  HFMA2 R4, -RZ, RZ, 1.875, 0 ;  /* 0x3f800000ff047431 */ /* 0x000fe200000001ff */
[C---:B------:R-:W-:Y:S01]  /*6880*/  FSETP.GE.AND P1, PT, |R0|.reuse, 0.60000002384185791016, PT ;  /* 0x3f19999a0000780b */ /* 0x040fe20003f26200 */
[----:B------:R-:W1:Y:S01]  /*6890*/  MUFU.EX2 R2, R2 ;  /* 0x0000000200027308 */ /* 0x000e620000000800 */
[----:B------:R-:W-:Y:S01]  /*68a0*/  FFMA R16, R15, R16, -0.052303962409496307373 ;  /* 0xbd563cae0f107423 */ /* 0x000fe20000000010 */
[----:B------:R-:W-:-:S03]  /*68b0*/  FSETP.GE.AND P0, PT, |R0|, 9.010913848876953125, PT ;  /* 0x41102cb40000780b */ /* 0x000fc60003f06200 */
[----:B------:R-:W-:Y:S01]  /*68c0*/  FFMA R16, R15, R16, 0.1331529766321182251 ;  /* 0x3e0859410f107423 */ /* 0x000fe20000000010 */
[----:B-1----:R-:W-:-:S03]  /*68d0*/  FADD R3, R2, 1 ;  /* 0x3f80000002037421 */ /* 0x002fc60000000000 */
[----:B------:R-:W-:-:S04]  /*68e0*/  FFMA R2, R15, R16, -0.33332768082618713379 ;  /* 0xbeaaa9ed0f027423 */ /* 0x000fc80000000010 */
[----:B------:R-:W-:Y:S01]  /*68f0*/  FFMA R15, R15, R2, RZ ;  /* 0x000000020f0f7223 */ /* 0x000fe200000000ff */
[----:B------:R-:W1:Y:S02]  /*6900*/  MUFU.RCP R3, R3 ;  /* 0x0000000300037308 */ /* 0x000e640000001000 */
[----:B-1----:R-:W-:-:S05]  /*6910*/  FFMA R4, R3, -2, R4 ;  /* 0xc000000003047823 */ /* 0x002fca0000000004 */
[----:B------:R-:W-:-:S04]  /*6920*/  FSEL R5, R4, 1, !P0 ;  /* 0x3f80000004057808 */ /* 0x000fc80004000000 */
[--C-:B------:R-:W-:Y:S01]  /*6930*/  LOP3.LUT R3, R5, 0x80000000, R0.reuse, 0xb8, !PT ;  /* 0x8000000005037812 */ /* 0x100fe200078eb800 */
[----:B------:R-:W-:Y:S01]  /*6940*/  @!P1 FFMA R3, R0, R15, R0 ;  /* 0x0000000f00039223 */ /* 0x000fe20000000000 */
[----:B------:R-:W-:Y:S06]  /*6950*/  BRA `(.L_x_198) ;  /* 0x0000000c00c47947 */ /* 0x000fec0003800000 */
.L_x_621:
[C---:B---3--:R-:W-:Y:S01]  /*6960*/  FMUL R2, |R0|.reuse, 1.4426950216293334961 ;  /* 0x3fb8aa3b00027820 */ /* 0x048fe20000400200 */
[----:B------:R-:W-:Y:S02]  /*6970*/  IMAD.MOV.U32 R3, RZ, RZ, 0x42fc0000 ;  /* 0x42fc0000ff037424 */ /* 0x000fe400078e00ff */
[----:B------:R-:W-:Y:S01]  /*6980*/  FMUL R16, R0, R0 ;  /* 0x0000000000107220 */ /* 0x000fe20000400000 */
[----:B------:R-:W-:Y:S02]  /*6990*/  IMAD.MOV.U32 R5, RZ, RZ, 0x363d0ada ;  /* 0x363d0adaff057424 */ /* 0x000fe400078e00ff */
[----:B------:R-:W1:Y:S02]  /*69a0*/  FRND.TRUNC R2, R2 ;  /* 0x0000000200027307 */ /* 0x000e64000020d000 */
[----:B------:R-:W-:-:S04]  /*69b0*/  FFMA R5, R16, R5, 0.00019836159481201320887 ;  /* 0x394fff4910057423 */ /* 0x000fc80000000005 */
[----:B------:R-:W-:-:S04]  /*69c0*/  FFMA R5, R16, R5, 0.0083333496004343032837 ;  /* 0x3c08889a10057423 */ /* 0x000fc80000000005 */
[----:B------:R-:W-:-:S04]  /*69d0*/  FFMA R5, R16, R5, 0.16666667163372039795 ;  /* 0x3e2aaaab10057423 */ /* 0x000fc80000000005 */
[----:B------:R-:W-:Y:S01]  /*69e0*/  FMUL R5, R16, R5 ;  /* 0x0000000510057220 */ /* 0x000fe20000400000 */
[----:B-1----:R-:W-:Y:S02]  /*69f0*/  FSETP.GT.AND P0, PT, |R2|, 126, PT ;  /* 0x42fc00000200780b */ /* 0x002fe40003f04200 */
        /* <DEDUP_REMOVED lines=16> */
.L_x_622:
[----:B---3--:R-:W-:Y:S01]  /*6b00*/  FMUL R2, |R0|, 1.4426950216293334961 ;  /* 0x3fb8aa3b00027820 */ /* 0x008fe20000400200 */
[----:B------:R-:W-:-:S05]  /*6b10*/  MOV R3, 0x42fc0000 ;  /* 0x42fc000000037802 */ /* 0x000fca0000000f00 */
        /* <DEDUP_REMOVED lines=15> */
.L_x_214:
[----:B------:R-:W-:-:S04]  /*6c10*/  MOV R5, 0xfffffff0 ;  /* 0xfffffff000057802 */ /* 0x000fc80000000f00 */
[----:B------:R-:W-:-:S05]  /*6c20*/  VIADDMNMX.U32 R2, R2, R5, 0x3, PT ;  /* 0x0000000302027446 */ /* 0x000fca0003800005 */
[----:B------:R-:W-:-:S04]  /*6c30*/  IMAD.SHL.U32 R2, R2, 0x4, RZ ;  /* 0x0000000402027824 */ /* 0x000fc800078e00ff */
[----:B-1--4-:R-:W1:Y:S02]  /*6c40*/  LDC R4, c[0x2][R2+0x80] ;  /* 0x0080200002047b82 */ /* 0x012e640000000800 */
[----:B-1----:R-:W-:-:S04]  /*6c50*/  SHF.R.S32.HI R5, RZ, 0x1f, R4 ;  /* 0x0000001fff057819 */ /* 0x002fc80000011404 */
.L_x_625:
[----:B------:R-:W-:Y:S05]  /*6c60*/  BRX R4 -0x6c70                                                                        (*"BRANCH_TARGETS .L_x_626,.L_x_627,.L_x_628,.L_x_198"*) ;  /* 0xffffff9004e47949 */ /* 0x000fea000383ffff */
.L_x_628:
[C---:B---3--:R-:W-:Y:S01]  /*6c70*/  IADD3 R2, PT, PT, R0.reuse, 0x1800000, RZ ;  /* 0x0180000000027810 */ /* 0x048fe20007ffe0ff */
[----:B------:R-:W-:Y:S01]  /*6c80*/  BSSY.RECONVERGENT B2, `(.L_x_215) ;  /* 0x000000c000027945 */ /* 0x000fe20003800200 */
[----:B------:R-:W-:Y:S02]  /*6c90*/  FSETP.NEU.AND P3, PT, R0, RZ, PT ;  /* 0x000000ff0000720b */ /* 0x000fe40003f6d000 */
[----:B------:R-:W-:-:S04]  /*6ca0*/  LOP3.LUT R2, R2, 0x7f800000, RZ, 0xc0, !PT ;  /* 0x7f80000002027812 */ /* 0x000fc800078ec0ff */
[----:B------:R-:W-:-:S13]  /*6cb0*/  ISETP.GT.U32.AND P0, PT, R2, 0x1ffffff, PT ;  /* 0x01ffffff0200780c */ /* 0x000fda0003f04070 */
[----:B------:R-:W-:Y:S05]  /*6cc0*/  @P0 BRA `(.L_x_216) ;  /* 0x00000000000c0947 */ /* 0x000fea0003800000 */
[----:B------:R-:W-:-:S07]  /*6cd0*/  MOV R4, 0x6cf0 ;  /* 0x00006cf000047802 */ /* 0x000fce0000000f00 */
[----:B------:R-:W-:Y:S05]  /*6ce0*/  CALL.REL.NOINC `($__internal_4_$__cuda_sm20_rcp_rn_f32_slowpath) ;  /* 0x0000000c007c7944 */ /* 0x000fea0003c00000 */
[----:B------:R-:W-:Y:S05]  /*6cf0*/  BRA `(.L_x_217) ;  /* 0x0000000000107947 */ /* 0x000fea0003800000 */
.L_x_216:
[----:B------:R-:W1:Y:S02]  /*6d00*/  MUFU.RCP R3, R0 ;  /* 0x0000000000037308 */ /* 0x000e640000001000 */
[----:B-1----:R-:W-:-:S04]  /*6d10*/  FFMA R2, R0, R3, -1 ;  /* 0xbf80000000027423 */ /* 0x002fc80000000003 */
[----:B------:R-:W-:-:S04]  /*6d20*/  FADD.FTZ R2, -R2, -RZ ;  /* 0x800000ff02027221 */ /* 0x000fc80000010100 */
[----:B------:R-:W-:-:S07]  /*6d30*/  FFMA R3, R3, R2, R3 ;  /* 0x0000000203037223 */ /* 0x000fce0000000003 */
.L_x_217:
[----:B------:R-:W-:Y:S05]  /*6d40*/  BSYNC.RECONVERGENT B2 ;  /* 0x0000000000027941 */ /* 0x000fea0003800200 */
.L_x_215:
[----:B------:R-:W-:Y:S01]  /*6d50*/  FSEL R3, R3, +QNAN , P3 ;  /* 0x7fc0000003037808 */ /* 0x000fe20001800000 */
[----:B------:R-:W-:Y:S06]  /*6d60*/  BRA `(.L_x_198) ;  /* 0x0000000800c07947 */ /* 0x000fec0003800000 */
.L_x_626:
[----:B------:R-:W-:Y:S02]  /*6d70*/  HFMA2 R5, -RZ, RZ, 3.7421875, 0 ;  /* 0x437c0000ff057431 */ /* 0x000fe400000001ff */
[----:B------:R-:W-:-:S04]  /*6d80*/  IMAD.MOV.U32 R3, RZ, RZ, 0x3bbb989d ;  /* 0x3bbb989dff037424 */ /* 0x000fc800078e00ff */
[----:B---3--:R-:W-:-:S04]  /*6d90*/  FFMA.SAT R2, R0, R3, 0.5 ;  /* 0x3f00000000027423 */ /* 0x008fc80000002003 */
[----:B------:R-:W-:-:S04]  /*6da0*/  FFMA.RM R2, R2, R5, 12582913 ;  /* 0x4b40000102027423 */ /* 0x000fc80000004005 */
[C---:B------:R-:W-:Y:S01]  /*6db0*/  FADD R3, R2.reuse, -12583039 ;  /* 0xcb40007f02037421 */ /* 0x040fe20000000000 */
[----:B------:R-:W-:-:S03]  /*6dc0*/  IMAD.SHL.U32 R2, R2, 0x800000, RZ ;  /* 0x0080000002027824 */ /* 0x000fc600078e00ff */
[----:B------:R-:W-:-:S04]  /*6dd0*/  FFMA R3, R0, 1.4426950216293334961, -R3 ;  /* 0x3fb8aa3b00037823 */ /* 0x000fc80000000803 */
[----:B------:R-:W-:-:S04]  /*6de0*/  FFMA R0, R0, 1.925963033500011079e-08, R3 ;  /* 0x32a5706000007823 */ /* 0x000fc80000000003 */
[----:B------:R-:W1:Y:S02]  /*6df0*/  MUFU.EX2 R3, R0 ;  /* 0x0000000000037308 */ /* 0x000e640000000800 */
[----:B-1----:R-:W-:Y:S01]  /*6e00*/  FMUL R3, R2, R3 ;  /* 0x0000000302037220 */ /* 0x002fe20000400000 */
[----:B------:R-:W-:Y:S06]  /*6e10*/  BRA `(.L_x_198) ;  /* 0x0000000800947947 */ /* 0x000fec0003800000 */
.L_x_627:
[C---:B---3--:R-:W-:Y:S01]  /*6e20*/  FMUL R3, R0.reuse, 8388608 ;  /* 0x4b00000000037820 */ /* 0x048fe20000400000 */
[----:B------:R-:W-:Y:S02]  /*6e30*/  FSETP.GEU.AND P0, PT, R0, 1.175494350822287508e-38, PT ;  /* 0x008000000000780b */ /* 0x000fe40003f0e000 */
[----:B------:R-:W-:Y:S02]  /*6e40*/  MOV R5, 0x3e055027 ;  /* 0x3e05502700057802 */ /* 0x000fe40000000f00 */
        /* <DEDUP_REMOVED lines=25> */
.L_x_213:
[----:B------:R-:W-:-:S13]  /*6fe0*/  ISETP.GT.AND P0, PT, R2, 0x15, PT ;  /* 0x000000150200780c */ /* 0x000fda0003f04270 */
[----:B------:R-:W-:Y:S05]  /*6ff0*/  @P0 BRA `(.L_x_218) ;  /* 0x00000004003c0947 */ /* 0x000fea0003800000 */
[----:B------:R-:W-:-:S04]  /*7000*/  MOV R5, 0xffffffed ;  /* 0xffffffed00057802 */ /* 0x000fc80000000f00 */
[----:B------:R-:W-:-:S05]  /*7010*/  VIADDMNMX.U32 R2, R2, R5, 0x3, PT ;  /* 0x0000000302027446 */ /* 0x000fca0003800005 */
[----:B------:R-:W-:-:S04]  /*7020*/  IMAD.SHL.U32 R2, R2, 0x4, RZ ;  /* 0x0000000402027824 */ /* 0x000fc800078e00ff */
[----:B-1--4-:R-:W1:Y:S02]  /*7030*/  LDC R4, c[0x2][R2+0x90] ;  /* 0x0080240002047b82 */ /* 0x012e640000000800 */
[----:B-1----:R-:W-:-:S04]  /*7040*/  SHF.R.S32.HI R5, RZ, 0x1f, R4 ;  /* 0x0000001fff057819 */ /* 0x002fc80000011404 */
.L_x_630:
[----:B------:R-:W-:Y:S05]  /*7050*/  BRX R4 -0x7060                                                                        (*"BRANCH_TARGETS .L_x_631,.L_x_632,.L_x_633,.L_x_198"*) ;  /* 0xffffff8c04e87949 */ /* 0x000fea000383ffff */
.L_x_633:
[----:B---3--:R-:W1:Y:S01]  /*7060*/  MUFU.RCP R3, |R0| ;  /* 0x4000000000037308 */ /* 0x008e620000001000 */
[----:B------:R-:W-:Y:S01]  /*7070*/  FSETP.GT.AND P0, PT, |R0|, 1, PT ;  /* 0x3f8000000000780b */ /* 0x000fe20003f04200 */
[----:B------:R-:W-:Y:S02]  /*7080*/  HFMA2 R5, -RZ, RZ, 0.890625, -0.00056934356689453125 ;  /* 0x3b2090aaff057431 */ /* 0x000fe400000001ff */
[----:B------:R-:W-:Y:S01]  /*7090*/  IMAD.MOV.U32 R4, RZ, RZ, 0x3f6ee581 ;  /* 0x3f6ee581ff047424 */ /* 0x000fe200078e00ff */
        /* <DEDUP_REMOVED lines=11> */
[----:B------:R-:W-:Y:S01]  /*7150*/  @P0 FFMA R3, R4, 1.6832555532455444336, -R3 ;  /* 0x3fd774eb04030823 */ /* 0x000fe20000000803 */
[----:B------:R-:W-:-:S04]  /*7160*/  FSETP.NAN.AND P0, PT, |R0|, |R0|, PT ;  /* 0x400000000000720b */ /* 0x000fc80003f08200 */
[----:B------:R-:W-:-:S04]  /*7170*/  LOP3.LUT R0, R3, 0x80000000, R0, 0xb8, !PT ;  /* 0x8000000003007812 */ /* 0x000fc800078eb800 */
[----:B------:R-:W-:Y:S01]  /*7180*/  FSEL R3, R0, R3, !P0 ;  /* 0x0000000300037208 */ /* 0x000fe20004000000 */
[----:B------:R-:W-:Y:S06]  /*7190*/  BRA `(.L_x_198) ;  /* 0x0000000400b47947 */ /* 0x000fec0003800000 */
.L_x_631:
[----:B------:R-:W-:Y:S01]  /*71a0*/  MOV R3, 0x3f000000 ;  /* 0x3f00000000037802 */ /* 0x000fe20000000f00 */
[----:B------:R-:W-:Y:S01]  /*71b0*/  IMAD.MOV.U32 R5, RZ, RZ, 0x3d4dd2f7 ;  /* 0x3d4dd2f7ff057424 */ /* 0x000fe200078e00ff */
[C---:B---3--:R-:W-:Y:S02]  /*71c0*/  FSETP.NEU.AND P1, PT, |R0|.reuse, 1, PT ;  /* 0x3f8000000000780b */ /* 0x048fe40003f2d200 */
[C---:B------:R-:W-:Y:S01]  /*71d0*/  FSETP.GT.AND P0, PT, |R0|.reuse, 0.56000000238418579102, PT ;  /* 0x3f0f5c290000780b */ /* 0x040fe20003f04200 */
[----:B------:R-:W-:-:S04]  /*71e0*/  FFMA R2, |R0|, -R3, 0.5 ;  /* 0x3f00000000027423 */ /* 0x000fc80000000a03 */
[----:B------:R-:W1:Y:S02]  /*71f0*/  MUFU.RSQ R3, R2 ;  /* 0x0000000200037308 */ /* 0x000e640000001400 */
[----:B-1----:R-:W-:Y:S01]  /*7200*/  FMUL R4, R2, R3 ;  /* 0x0000000302047220 */ /* 0x002fe20000400000 */
[----:B------:R-:W-:-:S04]  /*7210*/  FMUL R3, R3, -0.5 ;  /* 0xbf00000003037820 */ /* 0x000fc80000400000 */
[----:B------:R-:W-:-:S04]  /*7220*/  FFMA R3, R4, R3, 0.5 ;  /* 0x3f00000004037423 */ /* 0x000fc80000000003 */
[----:B------:R-:W-:-:S05]  /*7230*/  FFMA R3, R4, R3, R4 ;  /* 0x0000000304037223 */ /* 0x000fca0000000004 */
[----:B------:R-:W-:-:S04]  /*7240*/  FSEL R3, R3, RZ, P1 ;  /* 0x000000ff03037208 */ /* 0x000fc80000800000 */
[----:B------:R-:W-:-:S05]  /*7250*/  FSEL R3, R3, |R0|, P0 ;  /* 0x4000000003037208 */ /* 0x000fca0000000000 */
[----:B------:R-:W-:-:S04]  /*7260*/  FMUL R4, R3, R3 ;  /* 0x0000000303047220 */ /* 0x000fc80000400000 */
[----:B------:R-:W-:-:S04]  /*7270*/  FFMA R5, R4, R5, 0.018773360177874565125 ;  /* 0x3c99ca9704057423 */ /* 0x000fc80000000005 */
[----:B------:R-:W-:-:S04]  /*7280*/  FFMA R5, R4, R5, 0.046769052743911743164 ;  /* 0x3d3f90e804057423 */ /* 0x000fc80000000005 */
[----:B------:R-:W-:-:S04]  /*7290*/  FFMA R5, R4, R5, 0.074823014438152313232 ;  /* 0x3d993ccf04057423 */ /* 0x000fc80000000005 */
[----:B------:R-:W-:-:S04]  /*72a0*/  FFMA R5, R4, R5, 0.16667181253433227539 ;  /* 0x3e2aac0404057423 */ /* 0x000fc80000000005 */
[----:B------:R-:W-:Y:S01]  /*72b0*/  FMUL R4, R4, R5 ;  /* 0x0000000504047220 */ /* 0x000fe20000400000 */
[----:B------:R-:W-:-:S03]  /*72c0*/  HFMA2 R5, -RZ, RZ, 1.857421875, -1409 ;  /* 0x3f6ee581ff057431 */ /* 0x000fc600000001ff */
[----:B------:R-:W-:-:S04]  /*72d0*/  FFMA R3, R3, R4, R3 ;  /* 0x0000000403037223 */ /* 0x000fc80000000003 */
[----:B------:R-:W-:-:S04]  /*72e0*/  FMUL R2, R3, -2 ;  /* 0xc000000003027820 */ /* 0x000fc80000400000 */
[----:B------:R-:W-:-:S05]  /*72f0*/  @P0 FFMA R3, R5, 1.6832555532455444336, R2 ;  /* 0x3fd774eb05030823 */ /* 0x000fca0000000002 */
[C---:B------:R-:W-:Y:S02]  /*7300*/  FSETP.NAN.AND P0, PT, R3.reuse, R3, PT ;  /* 0x000000030300720b */ /* 0x040fe40003f08000 */
[----:B------:R-:W-:-:S04]  /*7310*/  LOP3.LUT R0, R3, 0x80000000, R0, 0xb8, !PT ;  /* 0x8000000003007812 */ /* 0x000fc800078eb800 */
[----:B------:R-:W-:Y:S01]  /*7320*/  FSEL R3, R0, R3, !P0 ;  /* 0x0000000300037208 */ /* 0x000fe20004000000 */
[----:B------:R-:W-:Y:S06]  /*7330*/  BRA `(.L_x_198) ;  /* 0x00000004004c7947 */ /* 0x000fec0003800000 */
.L_x_632:
        /* <DEDUP_REMOVED lines=8> */
[----:B------:R-:W-:Y:S01]  /*73c0*/  FFMA R5, R4, R5, R4 ;  /* 0x0000000504057223 */ /* 0x000fe20000000004 */
[----:B------:R-:W-:-:S04]  /*73d0*/  MOV R4, 0x3d10ecef ;  /* 0x3d10ecef00047802 */ /* 0x000fc80000000f00 */
[----:B------:R-:W-:Y:S02]  /*73e0*/  FSEL R5, R5, RZ, P0 ;  /* 0x000000ff05057208 */ /* 0x000fe40000000000 */
[----:B------:R-:W-:Y:S02]  /*73f0*/  FSETP.GT.AND P0, PT, R0, 0.56000000238418579102, PT ;  /* 0x3f0f5c290000780b */ /* 0x000fe40003f04000 */
[----:B------:R-:W-:-:S04]  /*7400*/  FSEL R5, R5, |R0|, P1 ;  /* 0x4000000005057208 */ /* 0x000fc80000800000 */
[----:B------:R-:W-:Y:S01]  /*7410*/  LOP3.LUT R2, R5, 0x80000000, R0, 0xb8, !PT ;  /* 0x8000000005027812 */ /* 0x000fe200078eb800 */
[----:B------:R-:W-:-:S04]  /*7420*/  IMAD.MOV.U32 R5, RZ, RZ, 0x3f6ee581 ;  /* 0x3f6ee581ff057424 */ /* 0x000fc800078e00ff */
[----:B------:R-:W-:-:S04]  /*7430*/  FMUL R3, R2, R2 ;  /* 0x0000000202037220 */ /* 0x000fc80000400000 */
[----:B------:R-:W-:-:S04]  /*7440*/  FFMA R4, R3, R4, 0.016980519518256187439 ;  /* 0x3c8b1abb03047423 */ /* 0x000fc80000000004 */
[----:B------:R-:W-:-:S04]  /*7450*/  FFMA R4, R3, R4, 0.030762933194637298584 ;  /* 0x3cfc028c03047423 */ /* 0x000fc80000000004 */
[----:B------:R-:W-:-:S04]  /*7460*/  FFMA R4, R3, R4, 0.044709417968988418579 ;  /* 0x3d37213903047423 */ /* 0x000fc80000000004 */
[----:B------:R-:W-:-:S04]  /*7470*/  FFMA R4, R3, R4, 0.074989043176174163818 ;  /* 0x3d9993db03047423 */ /* 0x000fc80000000004 */
[----:B------:R-:W-:-:S04]  /*7480*/  FFMA R4, R3, R4, 0.16666707396507263184 ;  /* 0x3e2aaac603047423 */ /* 0x000fc80000000004 */
[----:B------:R-:W-:-:S04]  /*7490*/  FMUL R3, R3, R4 ;  /* 0x0000000403037220 */ /* 0x000fc80000400000 */
[----:B------:R-:W-:-:S05]  /*74a0*/  FFMA R3, R2, R3, R2 ;  /* 0x0000000302037223 */ /* 0x000fca0000000002 */
[----:B------:R-:W-:-:S05]  /*74b0*/  FSEL R0, R3, -R3, P1 ;  /* 0x8000000303007208 */ /* 0x000fca0000800000 */
[----:B------:R-:W-:-:S04]  /*74c0*/  @!P0 FFMA R3, R5, 1.6832555532455444336, R0 ;  /* 0x3fd774eb05038823 */ /* 0x000fc80000000000 */
[----:B------:R-:W-:Y:S01]  /*74d0*/  @P1 FADD R3, R3, R3 ;  /* 0x0000000303031221 */ /* 0x000fe20000000000 */
[----:B------:R-:W-:Y:S06]  /*74e0*/  BRA `(.L_x_198) ;  /* 0x0000000000e07947 */ /* 0x000fec0003800000 */
.L_x_218:
[----:B------:R-:W-:-:S04]  /*74f0*/  MOV R5, 0xffffffea ;  /* 0xffffffea00057802 */ /* 0x000fc80000000f00 */
[----:B------:R-:W-:-:S05]  /*7500*/  VIADDMNMX.U32 R2, R2, R5, 0x3, PT ;  /* 0x0000000302027446 */ /* 0x000fca0003800005 */
[----:B------:R-:W-:-:S04]  /*7510*/  IMAD.SHL.U32 R2, R2, 0x4, RZ ;  /* 0x0000000402027824 */ /* 0x000fc800078e00ff */
[----:B-1--4-:R-:W1:Y:S02]  /*7520*/  LDC R4, c[0x2][R2+0xa0] ;  /* 0x0080280002047b82 */ /* 0x012e640000000800 */
[----:B-1----:R-:W-:-:S04]  /*7530*/  SHF.R.S32.HI R5, RZ, 0x1f, R4 ;  /* 0x0000001fff057819 */ /* 0x002fc80000011404 */
.L_x_635:
[----:B------:R-:W-:Y:S05]  /*7540*/  BRX R4 -0x7550                                                                        (*"BRANCH_TARGETS .L_x_636,.L_x_637,.L_x_638,.L_x_198"*) ;  /* 0xffffff8804ac7949 */ /* 0x000fea000383ffff */
.L_x_638:
[----:B---3--:R-:W-:Y:S01]  /*7550*/  FADD R3, |R0|, -RZ ;  /* 0x800000ff00037221 */ /* 0x008fe20000000200 */
[----:B------:R-:W-:Y:S06]  /*7560*/  BRA `(.L_x_198) ;  /* 0x0000000000c07947 */ /* 0x000fec0003800000 */
.L_x_636:
[----:B---3--:R-:W-:Y:S01]  /*7570*/  FSETP.NEU.AND P0, PT, R0, RZ, PT ;  /* 0x000000ff0000720b */ /* 0x008fe20003f0d000 */
[----:B------:R-:W-:-:S12]  /*7580*/  HFMA2 R3, -RZ, RZ, -25.71875, 3664 ;  /* 0xce6e6b28ff037431 */ /* 0x000fd800000001ff */
[----:B------:R-:W-:Y:S05]  /*7590*/  @!P0 BRA `(.L_x_198) ;  /* 0x0000000000b48947 */ /* 0x000fea0003800000 */
[C---:B------:R-:W-:Y:S01]  /*75a0*/  FMUL R3, |R0|.reuse, 8388608 ;  /* 0x4b00000000037820 */ /* 0x040fe20000400200 */
[----:B------:R-:W-:Y:S01]  /*75b0*/  FSETP.GEU.AND P0, PT, |R0|, 1.175494350822287508e-38, PT ;  /* 0x008000000000780b */ /* 0x000fe20003f0e200 */
[----:B------:R-:W-:-:S03]  /*75c0*/  IMAD.MOV.U32 R5, RZ, RZ, 0x3e055027 ;  /* 0x3e055027ff057424 */ /* 0x000fc600078e00ff */
[----:B------:R-:W-:-:S04]  /*75d0*/  FSEL R0, R3, |R0|, !P0 ;  /* 0x4000000003007208 */ /* 0x000fc80004000000 */
        /* <DEDUP_REMOVED lines=24> */
.L_x_637:
[C---:B---3--:R-:W-:Y:S01]  /*7760*/  FSETP.GTU.AND P0, PT, |R0|.reuse, 9.9999997171806853657e-10, PT ;  /* 0x3089705f0000780b */ /* 0x048fe20003f0c200 */
[----:B------:R-:W-:Y:S01]  /*7770*/  IMAD.MOV.U32 R2, RZ, RZ, 0x3089705f ;  /* 0x3089705fff027424 */ /* 0x000fe200078e00ff */
[----:B------:R-:W-:Y:S01]  /*7780*/  FSETP.GEU.AND P1, PT, R0, RZ, PT ;  /* 0x000000ff0000720b */ /* 0x000fe20003f2e000 */
[----:B------:R-:W-:Y:S10]  /*7790*/  BSSY.RECONVERGENT B2, `(.L_x_198) ;  /* 0x000000d000027945 */ /* 0x000ff40003800200 */
[----:B------:R-:W-:-:S04]  /*77a0*/  @!P0 FSEL R0, -R2, 9.9999997171806853657e-10, !P1 ;  /* 0x3089705f02008808 */ /* 0x000fc80004800100 */
[----:B------:R-:W-:-:S04]  /*77b0*/  IADD3 R2, PT, PT, R0, 0x1800000, RZ ;  /* 0x0180000000027810 */ /* 0x000fc80007ffe0ff */
[----:B------:R-:W-:-:S04]  /*77c0*/  LOP3.LUT R2, R2, 0x7f800000, RZ, 0xc0, !PT ;  /* 0x7f80000002027812 */ /* 0x000fc800078ec0ff */
[----:B------:R-:W-:-:S13]  /*77d0*/  ISETP.GT.U32.AND P0, PT, R2, 0x1ffffff, PT ;  /* 0x01ffffff0200780c */ /* 0x000fda0003f04070 */
[----:B------:R-:W-:Y:S05]  /*77e0*/  @P0 BRA `(.L_x_219) ;  /* 0x00000000000c0947 */ /* 0x000fea0003800000 */
[----:B------:R-:W-:-:S07]  /*77f0*/  MOV R4, 0x7810 ;  /* 0x0000781000047802 */ /* 0x000fce0000000f00 */
[----:B------:R-:W-:Y:S05]  /*7800*/  CALL.REL.NOINC `($__internal_4_$__cuda_sm20_rcp_rn_f32_slowpath) ;  /* 0x0000000000b47944 */ /* 0x000fea0003c00000 */
[----:B------:R-:W-:Y:S05]  /*7810*/  BRA `(.L_x_220) ;  /* 0x0000000000107947 */ /* 0x000fea0003800000 */
.L_x_219:
[----:B------:R-:W1:Y:S02]  /*7820*/  MUFU.RCP R3, R0 ;  /* 0x0000000000037308 */ /* 0x000e640000001000 */
[----:B-1----:R-:W-:-:S04]  /*7830*/  FFMA R2, R0, R3, -1 ;  /* 0xbf80000000027423 */ /* 0x002fc80000000003 */
[----:B------:R-:W-:-:S04]  /*7840*/  FADD.FTZ R2, -R2, -RZ ;  /* 0x800000ff02027221 */ /* 0x000fc80000010100 */
[----:B------:R-:W-:-:S07]  /*7850*/  FFMA R3, R3, R2, R3 ;  /* 0x0000000203037223 */ /* 0x000fce0000000003 */
.L_x_220:
[----:B------:R-:W-:Y:S05]  /*7860*/  BSYNC.RECONVERGENT B2 ;  /* 0x0000000000027941 */ /* 0x000fea0003800200 */
.L_x_198:
[----:B------:R-:W-:Y:S05]  /*7870*/  BSYNC.RECONVERGENT B1 ;  /* 0x0000000000017941 */ /* 0x000fea0003800200 */
.L_x_194:
[----:B------:R2:W-:Y:S01]  /*7880*/  STS [R14+-0x8], R3 ;  /* 0xfffff8030e007388 */ /* 0x0005e20000000800 */
[----:B------:R-:W-:Y:S01]  /*7890*/  VIADD R8, R8, 0xffffffff ;  /* 0xffffffff08087836 */ /* 0x000fe20000000000 */
[----:B------:R-:W-:Y:S06]  /*78a0*/  BRA `(.L_x_151) ;  /* 0x0000000000487947 */ /* 0x000fec0003800000 */
.L_x_149:
[----:B------:R-:W2:Y:S01]  /*78b0*/  LDC.64 R2, c[0x0][0x388] ;  /* 0x0000e200ff027b82 */ /* 0x000ea20000000a00 */
[----:B------:R-:W3:Y:S01]  /*78c0*/  LDCU UR8, c[0x0][0x39c] ;  /* 0x00007380ff0877ac */ /* 0x000ee20008000800 */
[----:B--2---:R-:W-:-:S06]  /*78d0*/  IMAD.WIDE.U32 R2, R7, 0x4, R2 ;  /* 0x0000000407027825 */ /* 0x004fcc00078e0002 */
[----:B------:R-:W2:Y:S01]  /*78e0*/  LDG.E.CONSTANT R2, desc[UR6][R2.64] ;  /* 0x0000000602027981 */ /* 0x000ea2000c1e9900 */
[----:B------:R-:W-:Y:S01]  /*78f0*/  LEA R15, R8, R9, 0x2 ;  /* 0x00000009080f7211 */ /* 0x000fe200078e10ff */
[----:B------:R-:W-:Y:S01]  /*7900*/  IMAD.MOV.U32 R0, RZ, RZ, RZ ;  /* 0x000000ffff007224 */ /* 0x000fe200078e00ff */
[----:B--2---:R-:W3:Y:S02]  /*7910*/  F2I.TRUNC.NTZ R5, R2 ;  /* 0x0000000200057305 */ /* 0x004ee4000020f100 */
[----:B---3--:R-:W-:-:S13]  /*7920*/  ISETP.GE.U32.AND P0, PT, R5, UR8, PT ;  /* 0x0000000805007c0c */ /* 0x008fda000bf06070 */
[----:B------:R-:W-:Y:S05]  /*7930*/  @P0 BRA `(.L_x_221) ;  /* 0x00000000001c0947 */ /* 0x000fea0003800000 */
[----:B------:R-:W2:Y:S01]  /*7940*/  S2UR UR5, SR_CgaCtaId ;  /* 0x00000000000579c3 */ /* 0x000ea20000008800 */
[----:B------:R-:W-:Y:S01]  /*7950*/  IMAD R0, R10, UR9, R13 ;  /* 0x000000090a007c24 */ /* 0x000fe2000f8e020d */
[----:B------:R-:W-:-:S03]  /*7960*/  UMOV UR4, 0x400 ;  /* 0x0000040000047882 */ /* 0x000fc60000000000 */
[----:B------:R-:W-:Y:S01]  /*7970*/  IMAD R0, R0, UR8, R5 ;  /* 0x0000000800007c24 */ /* 0x000fe2000f8e0205 */
[----:B--2---:R-:W-:-:S06]  /*7980*/  ULEA UR4, UR5, UR4, 0x18 ;  /* 0x0000000405047291 */ /* 0x004fcc000f8ec0ff */
[----:B------:R-:W-:-:S06]  /*7990*/  LEA R0, R0, UR4, 0x2 ;  /* 0x0000000400007c11 */ /* 0x000fcc000f8e10ff */
[----:B------:R-:W2:Y:S02]  /*79a0*/  LDS R0, [R0] ;  /* 0x0000000000007984 */ /* 0x000ea40000000800 */
.L_x_221:
[----:B--2---:R2:W-:Y:S01]  /*79b0*/  STS [R15], R0 ;  /* 0x000000000f007388 */ /* 0x0045e20000000800 */
[----:B------:R-:W-:-:S07]  /*79c0*/  IADD3 R8, PT, PT, R8, 0x1, RZ ;  /* 0x0000000108087810 */ /* 0x000fce0007ffe0ff */
.L_x_151:
[----:B------:R-:W-:-:S13]  /*79d0*/  ISETP.GT.U32.AND P0, PT, R6, 0x1, PT ;  /* 0x000000010600780c */ /* 0x000fda0003f04070 */
[----:B------:R-:W-:Y:S05]  /*79e0*/  @P0 BRA `(.L_x_222) ;  /* 0xffffffa400100947 */ /* 0x000fea000383ffff */
.L_x_147:
[----:B------:R-:W-:Y:S01]  /*79f0*/  ISETP.GE.AND P0, PT, R8, 0x1, PT ;  /* 0x000000010800780c */ /* 0x000fe20003f06270 */
[----:B-1-3--:R-:W-:Y:S01]  /*7a00*/  IMAD.MOV.U32 R5, RZ, RZ, RZ ;  /* 0x000000ffff057224 */ /* 0x00afe200078e00ff */
[----:B--2---:R-:W1:Y:S01]  /*7a10*/  LDC.64 R2, c[0x0][0x3a8] ;  /* 0x0000ea00ff027b82 */ /* 0x004e620000000a00 */
[----:B------:R-:W-:-:S04]  /*7a20*/  IMAD R7, R10, UR9, R13 ;  /* 0x000000090a077c24 */ /* 0x000fc8000f8e020d */
[----:B------:R-:W-:-:S06]  /*7a30*/  IMAD.IADD R7, R12, 0x1, R7 ;  /* 0x000000010c077824 */ /* 0x000fcc00078e0207 */
[----:B------:R-:W-:-:S05]  /*7a40*/  @P0 LEA R8, R8, R9, 0x2 ;  /* 0x0000000908080211 */ /* 0x000fca00078e10ff */
[----:B------:R-:W2:Y:S01]  /*7a50*/  @P0 LDS R5, [R8+-0x4] ;  /* 0xfffffc0008050984 */ /* 0x000ea20000000800 */
[----:B-1----:R-:W-:-:S05]  /*7a60*/  IMAD.WIDE R2, R7, 0x4, R2 ;  /* 0x0000000407027825 */ /* 0x002fca00078e0202 */
[----:B--2---:R3:W-:Y:S02]  /*7a70*/  STG.E desc[UR6][R2.64], R5 ;  /* 0x0000000502007986 */ /* 0x0047e4000c101906 */
.L_x_146:
[----:B------:R-:W-:Y:S05]  /*7a80*/  BSYNC.RECONVERGENT B0 ;  /* 0x0000000000007941 */ /* 0x000fea0003800200 */
.L_x_145:
[----:B------:R-:W-:Y:S01]  /*7a90*/  IADD3 R10, PT, PT, R10, 0x1, RZ ;  /* 0x000000010a0a7810 */ /* 0x000fe20007ffe0ff */
[----:B------:R-:W-:Y:S03]  /*7aa0*/  BAR.SYNC.DEFER_BLOCKING 0x0 ;  /* 0x0000000000007b1d */ /* 0x000fe60000010000 */
[----:B------:R-:W-:-:S13]  /*7ab0*/  ISETP.NE.AND P0, PT, R10, 0x4, PT ;  /* 0x000000040a00780c */ /* 0x000fda0003f05270 */
[----:B------:R-:W-:Y:S05]  /*7ac0*/  @P0 BRA `(.L_x_223) ;  /* 0xffffffa000a80947 */ /* 0x000fea000383ffff */
[----:B------:R-:W-:Y:S05]  /*7ad0*/  EXIT ;  /* 0x000000000000794d */ /* 0x000fea0003800000 */
        .weak           $__internal_4_$__cuda_sm20_rcp_rn_f32_slowpath
        .type           $__internal_4_$__cuda_sm20_rcp_rn_f32_slowpath,@function
        .size           $__internal_4_$__cuda_sm20_rcp_rn_f32_slowpath,($__internal_5_$__cuda_sm20_sqrt_rn_f32_slowpath - $__internal_4_$__cuda_sm20_rcp_rn_f32_slowpath)
$__internal_4_$__cuda_sm20_rcp_rn_f32_slowpath:
[----:B------:R-:W-:Y:S01]  /*7ae0*/  IMAD.SHL.U32 R2, R0, 0x2, RZ ;  /* 0x0000000200027824 */ /* 0x000fe200078e00ff */
[----:B------:R-:W-:Y:S04]  /*7af0*/  BSSY.RECONVERGENT B3, `(.L_x_224) ;  /* 0x0000030000037945 */ /* 0x000fe80003800200 */
[----:B------:R-:W-:-:S04]  /*7b00*/  SHF.R.U32.HI R2, RZ, 0x18, R2 ;  /* 0x00000018ff027819 */ /* 0x000fc80000011602 */
[----:B------:R-:W-:-:S13]  /*7b10*/  ISETP.NE.U32.AND P0, PT, R2, RZ, PT ;  /* 0x000000ff0200720c */ /* 0x000fda0003f05070 */
[----:B------:R-:W-:Y:S05]  /*7b20*/  @P0 BRA `(.L_x_225) ;  /* 0x0000000000280947 */ /* 0x000fea0003800000 */
[----:B------:R-:W-:-:S04]  /*7b30*/  SHF.L.U32 R2, R0, 0x1, RZ ;  /* 0x0000000100027819 */ /* 0x000fc800000006ff */
[----:B------:R-:W-:-:S13]  /*7b40*/  ISETP.NE.AND P0, PT, R2, RZ, PT ;  /* 0x000000ff0200720c */ /* 0x000fda0003f05270 */
[----:B------:R-:W-:Y:S01]  /*7b50*/  @P0 FFMA R5, R0, 1.84467440737095516160e+19, RZ ;  /* 0x5f80000000050823 */ /* 0x000fe200000000ff */
[----:B------:R-:W-:Y:S08]  /*7b60*/  @!P0 MUFU.RCP R3, R0 ;  /* 0x0000000000038308 */ /* 0x000ff00000001000 */
[----:B------:R-:W1:Y:S02]  /*7b70*/  @P0 MUFU.RCP R2, R5 ;  /* 0x0000000500020308 */ /* 0x000e640000001000 */
[----:B-1----:R-:W-:-:S04]  /*7b80*/  @P0 FFMA R15, R5, R2, -1 ;  /* 0xbf800000050f0423 */ /* 0x002fc80000000002 */
[----:B------:R-:W-:-:S04]  /*7b90*/  @P0 FADD.FTZ R15, -R15, -RZ ;  /* 0x800000ff0f0f0221 */ /* 0x000fc80000010100 */
[----:B------:R-:W-:-:S04]  /*7ba0*/  @P0 FFMA R2, R2, R15, R2 ;  /* 0x0000000f02020223 */ /* 0x000fc80000000002 */
[----:B------:R-:W-:Y:S01]  /*7bb0*/  @P0 FFMA R3, R2, 1.84467440737095516160e+19, RZ ;  /* 0x5f80000002030823 */ /* 0x000fe200000000ff */
[----:B------:R-:W-:Y:S06]  /*7bc0*/  BRA `(.L_x_226) ;  /* 0x0000000000887947 */ /* 0x000fec0003800000 */
.L_x_225:
[----:B------:R-:W-:-:S05]  /*7bd0*/  VIADD R17, R2, 0xffffff03 ;  /* 0xffffff0302117836 */ /* 0x000fca0000000000 */
[----:B------:R-:W-:-:S13]  /*7be0*/  ISETP.GT.U32.AND P0, PT, R17, 0x1, PT ;  /* 0x000000011100780c */ /* 0x000fda0003f04070 */
[----:B------:R-:W-:Y:S05]  /*7bf0*/  @P0 BRA `(.L_x_227) ;  /* 0x0000000000780947 */ /* 0x000fea0003800000 */
[----:B------:R-:W-:Y:S01]  /*7c00*/  LOP3.LUT R3, R0, 0x7fffff, RZ, 0xc0, !PT ;  /* 0x007fffff00037812 */ /* 0x000fe200078ec0ff */
[----:B------:R-:W-:Y:S01]  /*7c10*/  VIADD R2, R2, 0xffffff04 ;  /* 0xffffff0402027836 */ /* 0x000fe20000000000 */
[----:B------:R-:W-:Y:S02]  /*7c20*/  MOV R18, 0x3 ;  /* 0x0000000300127802 */ /* 0x000fe40000000f00 */
[----:B------:R-:W-:Y:S02]  /*7c30*/  LOP3.LUT R3, R3, 0x3f800000, RZ, 0xfc, !PT ;  /* 0x3f80000003037812 */ /* 0x000fe400078efcff */
[----:B------:R-:W-:Y:S02]  /*7c40*/  SHF.L.U32 R18, R18, R17, RZ ;  /* 0x0000001112127219 */ /* 0x000fe400000006ff */
[----:B------:R-:W1:Y:S02]  /*7c50*/  MUFU.RCP R16, R3 ;  /* 0x0000000300107308 */ /* 0x000e640000001000 */
[----:B-1----:R-:W-:-:S04]  /*7c60*/  FFMA R5, R3, R16, -1 ;  /* 0xbf80000003057423 */ /* 0x002fc80000000010 */
[----:B------:R-:W-:-:S04]  /*7c70*/  FADD.FTZ R5, -R5, -RZ ;  /* 0x800000ff05057221 */ /* 0x000fc80000010100 */
[CCC-:B------:R-:W-:Y:S01]  /*7c80*/  FFMA.RM R15, R16.reuse, R5.reuse, R16.reuse ;  /* 0x00000005100f7223 */ /* 0x1c0fe20000004010 */
[----:B------:R-:W-:-:S04]  /*7c90*/  FFMA.RP R16, R16, R5, R16 ;  /* 0x0000000510107223 */ /* 0x000fc80000008010 */
[C---:B------:R-:W-:Y:S02]  /*7ca0*/  LOP3.LUT R5, R15.reuse, 0x7fffff, RZ, 0xc0, !PT ;  /* 0x007fffff0f057812 */ /* 0x040fe400078ec0ff */
[----:B------:R-:W-:Y:S02]  /*7cb0*/  FSETP.NEU.FTZ.AND P0, PT, R15, R16, PT ;  /* 0x000000100f00720b */ /* 0x000fe40003f1d000 */
[----:B------:R-:W-:Y:S02]  /*7cc0*/  LOP3.LUT R5, R5, 0x800000, RZ, 0xfc, !PT ;  /* 0x0080000005057812 */ /* 0x000fe400078efcff */
[----:B------:R-:W-:Y:S02]  /*7cd0*/  SEL R15, RZ, 0xffffffff, !P0 ;  /* 0xffffffffff0f7807 */ /* 0x000fe40004000000 */
[----:B------:R-:W-:-:S03]  /*7ce0*/  LOP3.LUT R18, R18, R5, RZ, 0xc0, !PT ;  /* 0x0000000512127212 */ /* 0x000fc600078ec0ff */
[----:B------:R-:W-:Y:S01]  /*7cf0*/  IMAD.MOV R16, RZ, RZ, -R15 ;  /* 0x000000ffff107224 */ /* 0x000fe200078e0a0f */
[----:B------:R-:W-:-:S04]  /*7d00*/  SHF.R.U32.HI R18, RZ, R17, R18 ;  /* 0x00000011ff127219 */ /* 0x000fc80000011612 */
[----:B------:R-:W-:Y:S02]  /*7d10*/  LOP3.LUT P1, RZ, R16, R17, R5, 0xf8, !PT ;  /* 0x0000001110ff7212 */ /* 0x000fe4000782f805 */
[C---:B------:R-:W-:Y:S02]  /*7d20*/  LOP3.LUT P0, RZ, R18.reuse, 0x1, RZ, 0xc0, !PT ;  /* 0x0000000112ff7812 */ /* 0x040fe4000780c0ff */
[----:B------:R-:W-:-:S04]  /*7d30*/  LOP3.LUT P2, RZ, R18, 0x2, RZ, 0xc0, !PT ;  /* 0x0000000212ff7812 */ /* 0x000fc8000784c0ff */
[----:B------:R-:W-:Y:S02]  /*7d40*/  PLOP3.LUT P0, PT, P0, P1, P2, 0xe0, 0x0 ;  /* 0x000000000000781c */ /* 0x000fe40000703c20 */
[----:B------:R-:W-:Y:S02]  /*7d50*/  LOP3.LUT P1, RZ, R0, 0x7fffff, RZ, 0xc0, !PT ;  /* 0x007fffff00ff7812 */ /* 0x000fe4000782c0ff */
[----:B------:R-:W-:-:S04]  /*7d60*/  SEL R3, RZ, 0x1, !P0 ;  /* 0x00000001ff037807 */ /* 0x000fc80004000000 */
[----:B------:R-:W-:-:S04]  /*7d70*/  IADD3 R3, PT, PT, -R3, RZ, RZ ;  /* 0x000000ff03037210 */ /* 0x000fc80007ffe1ff */
[----:B------:R-:W-:Y:S02]  /*7d80*/  ISETP.GE.AND P0, PT, R3, RZ, PT ;  /* 0x000000ff0300720c */ /* 0x000fe40003f06270 */
[----:B------:R-:W-:-:S11]  /*7d90*/  SHF.R.U32.HI R3, RZ, R2, R5 ;  /* 0x00000002ff037219 */ /* 0x000fd60000011605 */
[----:B------:R-:W-:-:S05]  /*7da0*/  @!P0 IADD3 R3, PT, PT, R3, 0x1, RZ ;  /* 0x0000000103038810 */ /* 0x000fca0007ffe0ff */
[----:B------:R-:W-:-:S05]  /*7db0*/  @!P1 IMAD.SHL.U32 R3, R3, 0x2, RZ ;  /* 0x0000000203039824 */ /* 0x000fca00078e00ff */
[----:B------:R-:W-:Y:S01]  /*7dc0*/  LOP3.LUT R3, R3, 0x80000000, R0, 0xf8, !PT ;  /* 0x8000000003037812 */ /* 0x000fe200078ef800 */
[----:B------:R-:W-:Y:S06]  /*7dd0*/  BRA `(.L_x_226) ;  /* 0x0000000000047947 */ /* 0x000fec0003800000 */
.L_x_227:
[----:B------:R1:W2:Y:S02]  /*7de0*/  MUFU.RCP R3, R0 ;  /* 0x0000000000037308 */ /* 0x0002a40000001000 */
.L_x_226:
[----:B------:R-:W-:Y:S05]  /*7df0*/  BSYNC.RECONVERGENT B3 ;  /* 0x0000000000037941 */ /* 0x000fea0003800200 */
.L_x_224:
[----:B------:R-:W-:-:S04]  /*7e00*/  HFMA2 R5, -RZ, RZ, 0, 0 ;  /* 0x00000000ff057431 */ /* 0x000fc800000001ff */
[----:B-12---:R-:W-:Y:S05]  /*7e10*/  RET.REL.NODEC R4 `(_Z17eval_async_kernelILi128ELi4EEvPKiPKfS3_iiiPf) ;  /* 0xffffff8004787950 */ /* 0x006fea0003c3ffff */
        .weak           $__internal_5_$__cuda_sm20_sqrt_rn_f32_slowpath
        .type           $__internal_5_$__cuda_sm20_sqrt_rn_f32_slowpath,@function
        .size           $__internal_5_$__cuda_sm20_sqrt_rn_f32_slowpath,($__internal_6_$__cuda_sm3x_div_rn_noftz_f32_slowpath - $__internal_5_$__cuda_sm20_sqrt_rn_f32_slowpath)
$__internal_5_$__cuda_sm20_sqrt_rn_f32_slowpath:
[----:B------:R-:W-:-:S13]  /*7e20*/  LOP3.LUT P0, RZ, R0, 0x7fffffff, RZ, 0xc0, !PT ;  /* 0x7fffffff00ff7812 */ /* 0x000fda000780c0ff */
[----:B------:R-:W-:Y:S01]  /*7e30*/  @!P0 IMAD.MOV.U32 R2, RZ, RZ, R0 ;  /* 0x000000ffff028224 */ /* 0x000fe200078e0000 */
[----:B------:R-:W-:Y:S06]  /*7e40*/  @!P0 BRA `(.L_x_228) ;  /* 0x0000000000408947 */ /* 0x000fec0003800000 */
[----:B------:R-:W-:-:S13]  /*7e50*/  FSETP.GEU.FTZ.AND P0, PT, R0, RZ, PT ;  /* 0x000000ff0000720b */ /* 0x000fda0003f1e000 */
[----:B------:R-:W-:Y:S01]  /*7e60*/  @!P0 MOV R2, 0x7fffffff ;  /* 0x7fffffff00028802 */ /* 0x000fe20000000f00 */
[----:B------:R-:W-:Y:S06]  /*7e70*/  @!P0 BRA `(.L_x_228) ;  /* 0x0000000000348947 */ /* 0x000fec0003800000 */
[----:B------:R-:W-:-:S13]  /*7e80*/  FSETP.GTU.FTZ.AND P0, PT, |R0|, +INF , PT ;  /* 0x7f8000000000780b */ /* 0x000fda0003f1c200 */
[----:B------:R-:W-:Y:S01]  /*7e90*/  @P0 FADD.FTZ R2, R0, 1 ;  /* 0x3f80000000020421 */ /* 0x000fe20000010000 */
[----:B------:R-:W-:Y:S06]  /*7ea0*/  @P0 BRA `(.L_x_228) ;  /* 0x0000000000280947 */ /* 0x000fec0003800000 */
[----:B------:R-:W-:-:S13]  /*7eb0*/  FSETP.NEU.FTZ.AND P0, PT, |R0|, +INF , PT ;  /* 0x7f8000000000780b */ /* 0x000fda0003f1d200 */
[----:B------:R-:W-:-:S04]  /*7ec0*/  @P0 FFMA R3, R0, 1.84467440737095516160e+19, RZ ;  /* 0x5f80000000030823 */ /* 0x000fc800000000ff */
[----:B------:R-:W1:Y:S02]  /*7ed0*/  @P0 MUFU.RSQ R2, R3 ;  /* 0x0000000300020308 */ /* 0x000e640000001400 */
[----:B-1----:R-:W-:Y:S01]  /*7ee0*/  @P0 FMUL.FTZ R4, R3, R2 ;  /* 0x0000000203040220 */ /* 0x002fe20000410000 */
[----:B------:R-:W-:Y:S01]  /*7ef0*/  @P0 FMUL.FTZ R15, R2, 0.5 ;  /* 0x3f000000020f0820 */ /* 0x000fe20000410000 */
[----:B------:R-:W-:Y:S02]  /*7f00*/  @!P0 IMAD.MOV.U32 R2, RZ, RZ, R0 ;  /* 0x000000ffff028224 */ /* 0x000fe400078e0000 */
[----:B------:R-:W-:-:S04]  /*7f10*/  @P0 FADD.FTZ R5, -R4, -RZ ;  /* 0x800000ff04050221 */ /* 0x000fc80000010100 */
[----:B------:R-:W-:-:S04]  /*7f20*/  @P0 FFMA R5, R4, R5, R3 ;  /* 0x0000000504050223 */ /* 0x000fc80000000003 */
[----:B------:R-:W-:-:S04]  /*7f30*/  @P0 FFMA R5, R5, R15, R4 ;  /* 0x0000000f05050223 */ /* 0x000fc80000000004 */
[----:B------:R-:W-:-:S07]  /*7f40*/  @P0 FMUL.FTZ R2, R5, 2.3283064365386962891e-10 ;  /* 0x2f80000005020820 */ /* 0x000fce0000410000 */
.L_x_228:
[----:B------:R-:W-:Y:S01]  /*7f50*/  HFMA2 R3, -RZ, RZ, 0, 0 ;  /* 0x00000000ff037431 */ /* 0x000fe200000001ff */
[----:B------:R-:W-:Y:S01]  /*7f60*/  MOV R0, R2 ;  /* 0x0000000200007202 */ /* 0x000fe20000000f00 */
[----:B------:R-:W-:-:S04]  /*7f70*/  IMAD.MOV.U32 R2, RZ, RZ, R16 ;  /* 0x000000ffff027224 */ /* 0x000fc800078e0010 */
[----:B------:R-:W-:Y:S05]  /*7f80*/  RET.REL.NODEC R2 `(_Z17eval_async_kernelILi128ELi4EEvPKiPKfS3_iiiPf) ;  /* 0xffffff80021c7950 */ /* 0x000fea0003c3ffff */
        .weak           $__internal_6_$__cuda_sm3x_div_rn_noftz_f32_slowpath
        .type           $__internal_6_$__cuda_sm3x_div_rn_noftz_f32_slowpath,@function
        .size           $__internal_6_$__cuda_sm3x_div_rn_noftz_f32_slowpath,(.L_x_814 - $__internal_6_$__cuda_sm3x_div_rn_noftz_f32_slowpath)
$__internal_6_$__cuda_sm3x_div_rn_noftz_f32_slowpath:
[----:B------:R-:W-:Y:S01]  /*7f90*/  SHF.R.U32.HI R5, RZ, 0x17, R3 ;  /* 0x00000017ff057819 */ /* 0x000fe20000011603 */
[----:B------:R-:W-:Y:S01]  /*7fa0*/  BSSY.RECONVERGENT B3, `(.L_x_229) ;  /* 0x0000062000037945 */ /* 0x000fe20003800200 */
[----:B------:R-:W-:Y:S02]  /*7fb0*/  SHF.R.U32.HI R4, RZ, 0x17, R0 ;  /* 0x00000017ff047819 */ /* 0x000fe40000011600 */
[----:B------:R-:W-:Y:S02]  /*7fc0*/  LOP3.LUT R5, R5, 0xff, RZ, 0xc0, !PT ;  /* 0x000000ff05057812 */ /* 0x000fe400078ec0ff */
[----:B------:R-:W-:-:S03]  /*7fd0*/  LOP3.LUT R15, R4, 0xff, RZ, 0xc0, !PT ;  /* 0x000000ff040f7812 */ /* 0x000fc600078ec0ff */
[----:B------:R-:W-:Y:S01]  /*7fe0*/  VIADD R17, R5, 0xffffffff ;  /* 0xffffffff05117836 */ /* 0x000fe20000000000 */
[----:B------:R-:W-:-:S04]  /*7ff0*/  IADD3 R16, PT, PT, R15, -0x1, RZ ;  /* 0xffffffff0f107810 */ /* 0x000fc80007ffe0ff */
[----:B------:R-:W-:-:S04]  /*8000*/  ISETP.GT.U32.AND P0, PT, R17, 0xfd, PT ;  /* 0x000000fd1100780c */ /* 0x000fc80003f04070 */
[----:B------:R-:W-:-:S13]  /*8010*/  ISETP.GT.U32.OR P0, PT, R16, 0xfd, P0 ;  /* 0x000000fd1000780c */ /* 0x000fda0000704470 */
[----:B------:R-:W-:Y:S01]  /*8020*/  @!P0 IMAD.MOV.U32 R4, RZ, RZ, RZ ;  /* 0x000000ffff048224 */ /* 0x000fe200078e00ff */
        /* <DEDUP_REMOVED lines=19> */
[----:B------:R-:W-:Y:S01]  /*8160*/  @P0 MOV R4, RZ ;  /* 0x000000ff00040202 */ /* 0x000fe20000000f00 */
[----:B------:R-:W-:Y:S02]  /*8170*/  @!P0 IMAD.MOV.U32 R4, RZ, RZ, -0x40 ;  /* 0xffffffc0ff048424 */ /* 0x000fe400078e00ff */
[----:B------:R-:W-:Y:S01]  /*8180*/  @!P0 FFMA R0, R0, 1.84467440737095516160e+19, RZ ;  /* 0x5f80000000008823 */ /* 0x000fe200000000ff */
[----:B------:R-:W-:Y:S02]  /*8190*/  @!P1 FFMA R3, R3, 1.84467440737095516160e+19, RZ ;  /* 0x5f80000003039823 */ /* 0x000fe400000000ff */
[----:B------:R-:W-:-:S07]  /*81a0*/  @!P1 IADD3 R4, PT, PT, R4, 0x40, RZ ;  /* 0x0000004004049810 */ /* 0x000fce0007ffe0ff */
.L_x_230:
[----:B------:R-:W-:Y:S01]  /*81b0*/  LEA R16, R5, 0xc0800000, 0x17 ;  /* 0xc080000005107811 */ /* 0x000fe200078eb8ff */
[----:B------:R-:W-:Y:S01]  /*81c0*/  BSSY.RECONVERGENT B4, `(.L_x_235) ;  /* 0x0000036000047945 */ /* 0x000fe20003800200 */
[----:B------:R-:W-:-:S03]  /*81d0*/  IADD3 R15, PT, PT, R15, -0x7f, RZ ;  /* 0xffffff810f0f7810 */ /* 0x000fc60007ffe0ff */
[----:B------:R-:W-:Y:S02]  /*81e0*/  IMAD.IADD R16, R3, 0x1, -R16 ;  /* 0x0000000103107824 */ /* 0x000fe400078e0a10 */
[C---:B------:R-:W-:Y:S01]  /*81f0*/  IMAD R0, R15.reuse, -0x800000, R0 ;  /* 0xff8000000f007824 */ /* 0x040fe200078e0200 */
[----:B------:R-:W-:Y:S01]  /*8200*/  IADD3 R15, PT, PT, R15, 0x7f, -R5 ;  /* 0x0000007f0f0f7810 */ /* 0x000fe20007ffe805 */
[----:B------:R-:W1:Y:S01]  /*8210*/  MUFU.RCP R3, R16 ;  /* 0x0000001000037308 */ /* 0x000e620000001000 */
[----:B------:R-:W-:-:S03]  /*8220*/  FADD.FTZ R17, -R16, -RZ ;  /* 0x800000ff10117221 */ /* 0x000fc60000010100 */
[----:B------:R-:W-:Y:S02]  /*8230*/  IMAD.IADD R15, R15, 0x1, R4 ;  /* 0x000000010f0f7824 */ /* 0x000fe400078e0204 */
        /* <DEDUP_REMOVED lines=8> */
[----:B------:R-:W-:-:S04]  /*82c0*/  LOP3.LUT R5, R5, 0xff, RZ, 0xc0, !PT ;  /* 0x000000ff05057812 */ /* 0x000fc800078ec0ff */
[----:B------:R-:W-:-:S05]  /*82d0*/  IADD3 R19, PT, PT, R5, R15, RZ ;  /* 0x0000000f05137210 */ /* 0x000fca0007ffe0ff */
[----:B------:R-:W-:-:S05]  /*82e0*/  VIADD R4, R19, 0xffffffff ;  /* 0xffffffff13047836 */ /* 0x000fca0000000000 */
        /* <DEDUP_REMOVED lines=9> */
[-CC-:B------:R-:W-:Y:S01]  /*8380*/  FFMA.RZ R4, R3, R17.reuse, R18.reuse ;  /* 0x0000001103047223 */ /* 0x180fe2000000c012 */
[C---:B------:R-:W-:Y:S01]  /*8390*/  IADD3 R16, PT, PT, R19.reuse, 0x20, RZ ;  /* 0x0000002013107810 */ /* 0x040fe20007ffe0ff */
[----:B------:R-:W-:Y:S01]  /*83a0*/  IMAD.MOV R15, RZ, RZ, -R19 ;  /* 0x000000ffff0f7224 */ /* 0x000fe200078e0a13 */
[----:B------:R-:W-:Y:S02]  /*83b0*/  ISETP.NE.AND P2, PT, R19, RZ, PT ;  /* 0x000000ff1300720c */ /* 0x000fe40003f45270 */
[----:B------:R-:W-:Y:S01]  /*83c0*/  LOP3.LUT R5, R4, 0x7fffff, RZ, 0xc0, !PT ;  /* 0x007fffff04057812 */ /* 0x000fe200078ec0ff */
[CCC-:B------:R-:W-:Y:S01]  /*83d0*/  FFMA.RP R4, R3.reuse, R17.reuse, R18.reuse ;  /* 0x0000001103047223 */ /* 0x1c0fe20000008012 */
[----:B------:R-:W-:Y:S01]  /*83e0*/  FFMA.RM R3, R3, R17, R18 ;  /* 0x0000001103037223 */ /* 0x000fe20000004012 */
[----:B------:R-:W-:Y:S02]  /*83f0*/  ISETP.NE.AND P1, PT, R19, RZ, PT ;  /* 0x000000ff1300720c */ /* 0x000fe40003f25270 */
[----:B------:R-:W-:-:S02]  /*8400*/  LOP3.LUT R5, R5, 0x800000, RZ, 0xfc, !PT ;  /* 0x0080000005057812 */ /* 0x000fc400078efcff */
[----:B------:R-:W-:Y:S02]  /*8410*/  FSETP.NEU.FTZ.AND P0, PT, R4, R3, PT ;  /* 0x000000030400720b */ /* 0x000fe40003f1d000 */
[----:B------:R-:W-:Y:S02]  /*8420*/  SHF.L.U32 R16, R5, R16, RZ ;  /* 0x0000001005107219 */ /* 0x000fe400000006ff */
[----:B------:R-:W-:Y:S02]  /*8430*/  SEL R4, R15, RZ, P2 ;  /* 0x000000ff0f047207 */ /* 0x000fe40001000000 */
[----:B------:R-:W-:Y:S02]  /*8440*/  ISETP.NE.AND P1, PT, R16, RZ, P1 ;  /* 0x000000ff1000720c */ /* 0x000fe40000f25270 */
[----:B------:R-:W-:Y:S02]  /*8450*/  SHF.R.U32.HI R4, RZ, R4, R5 ;  /* 0x00000004ff047219 */ /* 0x000fe40000011605 */
[----:B------:R-:W-:-:S02]  /*8460*/  PLOP3.LUT P0, PT, P0, P1, PT, 0xf8, 0x8f ;  /* 0x00000000008f781c */ /* 0x000fc40000703f70 */
[----:B------:R-:W-:Y:S02]  /*8470*/  SHF.R.U32.HI R16, RZ, 0x1, R4 ;  /* 0x00000001ff107819 */ /* 0x000fe40000011604 */
[----:B------:R-:W-:-:S04]  /*8480*/  SEL R3, RZ, 0x1, !P0 ;  /* 0x00000001ff037807 */ /* 0x000fc80004000000 */
[----:B------:R-:W-:-:S04]  /*8490*/  LOP3.LUT R3, R3, 0x1, R16, 0xf8, !PT ;  /* 0x0000000103037812 */ /* 0x000fc800078ef810 */
[----:B------:R-:W-:-:S04]  /*84a0*/  LOP3.LUT R3, R3, R4, RZ, 0xc0, !PT ;  /* 0x0000000403037212 */ /* 0x000fc800078ec0ff */
[----:B------:R-:W-:-:S04]  /*84b0*/  IADD3 R3, PT, PT, R16, R3, RZ ;  /* 0x0000000310037210 */ /* 0x000fc80007ffe0ff */
[----:B------:R-:W-:Y:S01]  /*84c0*/  LOP3.LUT R0, R3, R0, RZ, 0xfc, !PT ;  /* 0x0000000003007212 */ /* 0x000fe200078efcff */
[----:B------:R-:W-:Y:S06]  /*84d0*/  BRA `(.L_x_238) ;  /* 0x0000000000107947 */ /* 0x000fec0003800000 */
.L_x_237:
[----:B------:R-:W-:-:S04]  /*84e0*/  LOP3.LUT R0, R0, 0x80000000, RZ, 0xc0, !PT ;  /* 0x8000000000007812 */ /* 0x000fc800078ec0ff */
[----:B------:R-:W-:Y:S01]  /*84f0*/  LOP3.LUT R0, R0, 0x7f800000, RZ, 0xfc, !PT ;  /* 0x7f80000000007812 */ /* 0x000fe200078efcff */
[----:B------:R-:W-:Y:S06]  /*8500*/  BRA `(.L_x_238) ;  /* 0x0000000000047947 */ /* 0x000fec0003800000 */
.L_x_236:
[----:B------:R-:W-:-:S07]  /*8510*/  IMAD R0, R15, 0x800000, R0 ;  /* 0x008000000f007824 */ /* 0x000fce00078e0200 */
.L_x_238:
[----:B------:R-:W-:Y:S05]  /*8520*/  BSYNC.RECONVERGENT B4 ;  /* 0x0000000000047941 */ /* 0x000fea0003800200 */
.L_x_235:
[----:B------:R-:W-:Y:S05]  /*8530*/  BRA `(.L_x_239) ;  /* 0x0000000000207947 */ /* 0x000fea0003800000 */
.L_x_234:
[----:B------:R-:W-:-:S04]  /*8540*/  LOP3.LUT R0, R3, 0x80000000, R0, 0x48, !PT ;  /* 0x8000000003007812 */ /* 0x000fc800078e4800 */
[----:B------:R-:W-:Y:S01]  /*8550*/  LOP3.LUT R0, R0, 0x7f800000, RZ, 0xfc, !PT ;  /* 0x7f80000000007812 */ /* 0x000fe200078efcff */
[----:B------:R-:W-:Y:S06]  /*8560*/  BRA `(.L_x_239) ;  /* 0x0000000000147947 */ /* 0x000fec0003800000 */
.L_x_233:
[----:B------:R-:W-:Y:S01]  /*8570*/  LOP3.LUT R0, R3, 0x80000000, R0, 0x48, !PT ;  /* 0x8000000003007812 */ /* 0x000fe200078e4800 */
[----:B------:R-:W-:Y:S06]  /*8580*/  BRA `(.L_x_239) ;  /* 0x00000000000c7947 */ /* 0x000fec0003800000 */
.L_x_232:
[----:B------:R-:W1:Y:S01]  /*8590*/  MUFU.RSQ R0, -QNAN ;  /* 0xffc0000000007908 */ /* 0x000e620000001400 */
[----:B------:R-:W-:Y:S05]  /*85a0*/  BRA `(.L_x_239) ;  /* 0x0000000000047947 */ /* 0x000fea0003800000 */
.L_x_231:
[----:B------:R-:W-:-:S07]  /*85b0*/  FADD.FTZ R0, R0, R3 ;  /* 0x0000000300007221 */ /* 0x000fce0000010000 */
.L_x_239:
[----:B------:R-:W-:Y:S05]  /*85c0*/  BSYNC.RECONVERGENT B3 ;  /* 0x0000000000037941 */ /* 0x000fea0003800200 */
.L_x_229:
[----:B------:R-:W-:-:S04]  /*85d0*/  HFMA2 R3, -RZ, RZ, 0, 0 ;  /* 0x00000000ff037431 */ /* 0x000fc800000001ff */
[----:B-1----:R-:W-:Y:S05]  /*85e0*/  RET.REL.NODEC R2 `(_Z17eval_async_kernelILi128ELi4EEvPKiPKfS3_iiiPf) ;  /* 0xffffff7802847950 */ /* 0x002fea0003c3ffff */
.L_x_240:
        /* <DEDUP_REMOVED lines=9> */
.L_x_814:


//--------------------- .text._Z18eval_prefix_kernelPKiPKfS2_iiPf --------------------------
	.section	.text._Z18eval_prefix_kernelPKiPKfS2_iiPf,"ax",@progbits
	.align	128
        .global         _Z18eval_prefix_kernelPKiPKfS2_iiPf
        .type           _Z18eval_prefix_kernelPKiPKfS2_iiPf,@function
        .size           _Z18eval_prefix_kernelPKiPKfS2_iiPf,(.L_x_817 - _Z18eval_prefix_kernelPKiPKfS2_iiPf)
        .other          _Z18eval_prefix_kernelPKiPKfS2_iiPf,@"STO_CUDA_ENTRY STV_DEFAULT"
_Z18eval_prefix_kernelPKiPKfS2_iiPf:
.text._Z18eval_prefix_kernelPKiPKfS2_iiPf:
[----:B------:R-:W-:Y:S01]  /*0000*/  LDC R1, c[0x0][0x37c] ;  /* 0x0000df00ff017b82 */ /* 0x000fe20000000800 */
[----:B------:R-:W0:Y:S07]  /*0010*/  S2R R0, SR_TID.X ;  /* 0x0000000000007919 */ /* 0x000e2e0000002100 */
[----:B------:R-:W0:Y:S01]  /*0020*/  S2UR UR4, SR_CTAID.X ;  /* 0x00000000000479c3 */ /* 0x000e220000002500 */
[----:B------:R-:W1:Y:S02]  /*0030*/  LDCU UR5, c[0x0][0x398] ;  /* 0x00007300ff0577ac */ /* 0x000e640008000800 */
[----:B-1----:R-:W-:Y:S01]  /*0040*/  IMAD.U32 R7, RZ, RZ, UR5 ;  /* 0x00000005ff077e24 */ /* 0x002fe2000f8e00ff */
[----:B0-----:R-:W-:-:S13]  /*0050*/  LOP3.LUT P0, RZ, R0, UR4, RZ, 0xfc, !PT ;  /* 0x0000000400ff7c12 */ /* 0x001fda000f80fcff */
[----:B------:R-:W-:Y:S05]  /*0060*/  @P0 EXIT ;  /* 0x000000000000094d */ /* 0x000fea0003800000 */
[----:B------:R-:W0:Y:S01]  /*0070*/  LDCU UR6, c[0x0][0x398] ;  /* 0x00007300ff0677ac */ /* 0x000e220008000800 */
[----:B------:R-:W-:Y:S01]  /*0080*/  IMAD.MOV.U32 R6, RZ, RZ, RZ ;  /* 0x000000ffff067224 */ /* 0x000fe200078e00ff */
[----:B------:R-:W1:Y:S01]  /*0090*/  LDCU.64 UR8, c[0x0][0x358] ;  /* 0x00006b00ff0877ac */ /* 0x000e620008000a00 */
[----:B0-----:R-:W-:-:S09]  /*00a0*/  UISETP.GE.AND UP0, UPT, UR6, 0x1, UPT ;  /* 0x000000010600788c */ /* 0x001fd2000bf06270 */
[----:B-1----:R-:W-:Y:S05]  /*00b0*/  BRA.U !UP0, `(.L_x_241) ;  /* 0x0000006908c47547 */ /* 0x002fea000b800000 */
[----:B------:R-:W0:Y:S01]  /*00c0*/  S2UR UR5, SR_CgaCtaId ;  /* 0x00000000000579c3 */ /* 0x000e220000008800 */
[----:B------:R-:W-:Y:S01]  /*00d0*/  UMOV UR4, 0x400 ;  /* 0x0000040000047882 */ /* 0x000fe20000000000 */
[----:B------:R-:W-:Y:S01]  /*00e0*/  IMAD.MOV.U32 R6, RZ, RZ, RZ ;  /* 0x000000ffff067224 */ /* 0x000fe200078e00ff */
[----:B0-----:R-:W-:-:S04]  /*00f0*/  ULEA UR4, UR5, UR4, 0x18 ;  /* 0x0000000405047291 */ /* 0x001fc8000f8ec0ff */
[----:B------:R-:W-:-:S04]  /*0100*/  ULEA UR5, UR6, UR4, 0x2 ;  /* 0x0000000406057291 */ /* 0x000fc8000f8e10ff */
[----:B------:R-:W-:-:S04]  /*0110*/  ULEA UR7, UR6, UR5, 0x2 ;  /* 0x0000000506077291 */ /* 0x000fc8000f8e10ff */
[----:B------:R-:W-:-:S12]  /*0120*/  ULEA UR6, UR6, UR7, 0x2 ;  /* 0x0000000706067291 */ /* 0x000fd8000f8e10ff */
.L_x_302:
[----:B012-4-:R-:W0:Y:S01]  /*0130*/  LDC.64 R2, c[0x0][0x380] ;  /* 0x0000e000ff027b82 */ /* 0x017e220000000a00 */
[----:B---3--:R-:W-:-:S05]  /*0140*/  IADD3 R15, PT, PT, R7, -0x1, RZ ;  /* 0xffffffff070f7810 */ /* 0x008fca0007ffe0ff */
[----:B0-----:R-:W-:-:S06]  /*0150*/  IMAD.WIDE.U32 R2, R15, 0x4, R2 ;  /* 0x000000040f027825 */ /* 0x001fcc00078e0002 */
[----:B------:R-:W2:Y:S01]  /*0160*/  LDG.E.CONSTANT R2, desc[UR8][R2.64] ;  /* 0x0000000802027981 */ /* 0x000ea2000c1e9900 */
[----:B------:R-:W-:Y:S01]  /*0170*/  IMAD.MOV.U32 R5, RZ, RZ, R7 ;  /* 0x000000ffff057224 */ /* 0x000fe200078e0007 */
[----:B------:R-:W-:Y:S01]  /*0180*/  PLOP3.LUT P0, PT, PT, PT, PT, 0x80, 0x8 ;  /* 0x000000000008781c */ /* 0x000fe20003f0f070 */
[----:B------:R-:W-:Y:S02]  /*0190*/  IMAD.MOV.U32 R7, RZ, RZ, R15 ;  /* 0x000000ffff077224 */ /* 0x000fe400078e000f */
[----:B--2---:R-:W-:-:S05]  /*01a0*/  VIADD R0, R2, 0xfffffff6 ;  /* 0xfffffff602007836 */ /* 0x004fca0000000000 */
[----:B------:R-:W-:-:S13]  /*01b0*/  ISETP.GE.U32.AND P1, PT, R0, 0xf, PT ;  /* 0x0000000f0000780c */ /* 0x000fda0003f26070 */
[----:B------:R-:W-:Y:S05]  /*01c0*/  @!P1 BRA `(.L_x_242) ;  /* 0x0000000000549947 */ /* 0x000fea0003800000 */
[----:B------:R-:W-:-:S13]  /*01d0*/  ISETP.NE.AND P0, PT, R2, -0x1, PT ;  /* 0xffffffff0200780c */ /* 0x000fda0003f05270 */
[----:B------:R-:W-:Y:S05]  /*01e0*/  @!P0 BRA `(.L_x_243) ;  /* 0x0000006800148947 */ /* 0x000fea0003800000 */
[----:B------:R-:W-:-:S13]  /*01f0*/  ISETP.NE.AND P0, PT, R2, RZ, PT ;  /* 0x000000ff0200720c */ /* 0x000fda0003f05270 */
[----:B------:R-:W-:Y:S05]  /*0200*/  @P0 BRA `(.L_x_244) ;  /* 0x0000000000400947 */ /* 0x000fea0003800000 */
[----:B------:R-:W0:Y:S02]  /*0210*/  LDC.64 R2, c[0x0][0x388] ;  /* 0x0000e200ff027b82 */ /* 0x000e240000000a00 */
[----:B0-----:R-:W-:-:S06]  /*0220*/  IMAD.WIDE.U32 R2, R15, 0x4, R2 ;  /* 0x000000040f027825 */ /* 0x001fcc00078e0002 */
[----:B------:R-:W2:Y:S01]  /*0230*/  LDG.E.CONSTANT R2, desc[UR8][R2.64] ;  /* 0x0000000802027981 */ /* 0x000ea2000c1e9900 */
[----:B------:R-:W-:Y:S02]  /*0240*/  MOV R0, 0x400 ;  /* 0x0000040000007802 */ /* 0x000fe40000000f00 */
[C---:B------:R-:W-:Y:S01]  /*0250*/  LEA R8, R6.reuse, UR7, 0x2 ;  /* 0x0000000706087c11 */ /* 0x040fe2000f8e10ff */
[----:B------:R-:W0:Y:S01]  /*0260*/  S2R R15, SR_CgaCtaId ;  /* 0x00000000000f7919 */ /* 0x000e220000008800 */
[C---:B------:R-:W-:Y:S02]  /*0270*/  LEA R14, R6.reuse, UR6, 0x2 ;  /* 0x00000006060e7c11 */ /* 0x040fe4000f8e10ff */
[----:B0-----:R-:W-:Y:S02]  /*0280*/  LEA R15, R15, R0, 0x18 ;  /* 0x000000000f0f7211 */ /* 0x001fe400078ec0ff */
[C---:B------:R-:W-:Y:S02]  /*0290*/  LEA R0, R6.reuse, UR5, 0x2 ;  /* 0x0000000506007c11 */ /* 0x040fe4000f8e10ff */
[C---:B------:R-:W-:Y:S01]  /*02a0*/  LEA R15, R6.reuse, R15, 0x2 ;  /* 0x0000000f060f7211 */ /* 0x040fe200078e10ff */
[----:B------:R-:W-:-:S04]  /*02b0*/  VIADD R6, R6, 0x1 ;  /* 0x0000000106067836 */ /* 0x000fc80000000000 */
[----:B--2---:R1:W-:Y:S04]  /*02c0*/  STS [R15], R2 ;  /* 0x000000020f007388 */ /* 0x0043e80000000800 */
[----:B------:R1:W-:Y:S04]  /*02d0*/  STS [R0], RZ ;  /* 0x000000ff00007388 */ /* 0x0003e80000000800 */
[----:B------:R1:W-:Y:S04]  /*02e0*/  STS [R8], RZ ;  /* 0x000000ff08007388 */ /* 0x0003e80000000800 */
[----:B------:R1:W-:Y:S01]  /*02f0*/  STS [R14], RZ ;  /* 0x000000ff0e007388 */ /* 0x0003e20000000800 */
[----:B------:R-:W-:Y:S05]  /*0300*/  BRA `(.L_x_245) ;  /* 0x0000006800287947 */ /* 0x000fea0003800000 */
.L_x_244:
[----:B------:R-:W-:-:S13]  /*0310*/  PLOP3.LUT P0, PT, PT, PT, PT, 0x8, 0x80 ;  /* 0x000000000080781c */ /* 0x000fda0003f0e170 */
.L_x_242:
[----:B------:R-:W-:Y:S02]  /*0320*/  VIADD R0, R2, 0xffffffe7 ;  /* 0xffffffe702007836 */ /* 0x000fe40000000000 */
[----:B------:R-:W-:-:S03]  /*0330*/  IMAD.MOV.U32 R3, RZ, RZ, RZ ;  /* 0x000000ffff037224 */ /* 0x000fc600078e00ff */
[----:B------:R-:W-:-:S13]  /*0340*/  ISETP.GT.U32.AND P1, PT, R0, 0x2, PT ;  /* 0x000000020000780c */ /* 0x000fda0003f24070 */
[----:B------:R-:W-:Y:S05]  /*0350*/  @!P0 BRA P1, `(.L_x_246) ;  /* 0x0000002c00c88947 */ /* 0x000fea0000800000 */
[----:B------:R-:W0:Y:S01]  /*0360*/  S2R R3, SR_CgaCtaId ;  /* 0x0000000000037919 */ /* 0x000e220000008800 */
[----:B------:R-:W-:Y:S02]  /*0370*/  MOV R0, 0x400 ;  /* 0x0000040000007802 */ /* 0x000fe40000000f00 */
[----:B------:R-:W-:Y:S02]  /*0380*/  ISETP.GT.AND P0, PT, R2, 0xd, PT ;  /* 0x0000000d0200780c */ /* 0x000fe40003f04270 */
[----:B0-----:R-:W-:-:S04]  /*0390*/  LEA R3, R3, R0, 0x18 ;  /* 0x0000000003037211 */ /* 0x001fc800078ec0ff */
[----:B------:R-:W-:-:S05]  /*03a0*/  LEA R8, R6, R3, 0x2 ;  /* 0x0000000306087211 */ /* 0x000fca00078e10ff */
[----:B------:R0:W1:Y:S02]  /*03b0*/  LDS R0, [R8+-0x4] ;  /* 0xfffffc0008007984 */ /* 0x0000640000000800 */
[----:B------:R-:W-:Y:S05]  /*03c0*/  @P0 BRA `(.L_x_247) ;  /* 0x0000001c00000947 */ /* 0x000fea0003800000 */
[----:B------:R-:W-:-:S13]  /*03d0*/  ISETP.GT.AND P0, PT, R2, 0x6, PT ;  /* 0x000000060200780c */ /* 0x000fda0003f04270 */
[----:B------:R-:W-:Y:S05]  /*03e0*/  @P0 BRA `(.L_x_248) ;  /* 0x0000000000740947 */ /* 0x000fea0003800000 */
[----:B------:R-:W-:-:S13]  /*03f0*/  ISETP.GT.AND P0, PT, R2, 0x3, PT ;  /* 0x000000030200780c */ /* 0x000fda0003f04270 */
[----:B------:R-:W-:Y:S05]  /*0400*/  @P0 BRA `(.L_x_249) ;  /* 0x0000000000300947 */ /* 0x000fea0003800000 */
[----:B------:R-:W-:-:S13]  /*0410*/  ISETP.NE.AND P0, PT, R2, 0x1, PT ;  /* 0x000000010200780c */ /* 0x000fda0003f05270 */
[----:B------:R-:W-:Y:S05]  /*0420*/  @!P0 BRA `(.L_x_250) ;  /* 0x0000000000208947 */ /* 0x000fea0003800000 */
[----:B------:R-:W-:Y:S01]  /*0430*/  ISETP.NE.AND P0, PT, R2, 0x2, PT ;  /* 0x000000020200780c */ /* 0x000fe20003f05270 */
[----:B-1----:R-:W-:-:S12]  /*0440*/  IMAD.MOV.U32 R3, RZ, RZ, R0 ;  /* 0x000000ffff037224 */ /* 0x002fd800078e0000 */
[----:B------:R-:W-:Y:S05]  /*0450*/  @!P0 BRA `(.L_x_251) ;  /* 0x0000002c00688947 */ /* 0x000fea0003800000 */
[----:B------:R-:W-:Y:S01]  /*0460*/  ISETP.NE.AND P0, PT, R2, 0x3, PT ;  /* 0x000000030200780c */ /* 0x000fe20003f05270 */
[----:B------:R-:W-:-:S12]  /*0470*/  IMAD.MOV.U32 R3, RZ, RZ, RZ ;  /* 0x000000ffff037224 */ /* 0x000fd800078e00ff */
[----:B------:R-:W-:Y:S05]  /*0480*/  @P0 BRA `(.L_x_251) ;  /* 0x0000002c005c0947 */ /* 0x000fea0003800000 */
[----:B------:R-:W-:Y:S01]  /*0490*/  FMUL R3, RZ, R0 ;  /* 0x00000000ff037220 */ /* 0x000fe20000400000 */
[----:B------:R-:W-:Y:S06]  /*04a0*/  BRA `(.L_x_251) ;  /* 0x0000002c00547947 */ /* 0x000fec0003800000 */
.L_x_250:
[----:B-1----:R-:W-:Y:S01]  /*04b0*/  FADD R3, RZ, R0 ;  /* 0x00000000ff037221 */ /* 0x002fe20000000000 */
[----:B------:R-:W-:Y:S06]  /*04c0*/  BRA `(.L_x_251) ;  /* 0x0000002c004c7947 */ /* 0x000fec0003800000 */
.L_x_249:
[----:B------:R-:W-:-:S04]  /*04d0*/  MOV R3, 0xfffffffc ;  /* 0xfffffffc00037802 */ /* 0x000fc80000000f00 */
[----:B------:R-:W-:-:S05]  /*04e0*/  VIADDMNMX.U32 R3, R2, R3, 0x2, PT ;  /* 0x0000000202037446 */ /* 0x000fca0003800003 */
[----:B------:R-:W-:-:S04]  /*04f0*/  IMAD.SHL.U32 R3, R3, 0x4, RZ ;  /* 0x0000000403037824 */ /* 0x000fc800078e00ff */
[----:B------:R-:W2:Y:S02]  /*0500*/  LDC R14, c[0x2][R3] ;  /* 0x00800000030e7b82 */ /* 0x000ea40000000800 */
[----:B--2---:R-:W-:-:S04]  /*0510*/  SHF.R.S32.HI R15, RZ, 0x1f, R14 ;  /* 0x0000001fff0f7819 */ /* 0x004fc8000001140e */
.L_x_640:
[----:B------:R-:W-:Y:S05]  /*0520*/  BRX R14 -0x530                                                                        (*"BRANCH_TARGETS .L_x_641,.L_x_642,.L_x_643"*) ;  /* 0xfffffff80eb47949 */ /* 0x000fea000383ffff */
.L_x_643:
[----:B------:R-:W-:Y:S01]  /*0530*/  ISETP.NE.AND P0, PT, R2, 0x6, PT ;  /* 0x000000060200780c */ /* 0x000fe20003f05270 */
[----:B------:R-:W-:-:S12]  /*0540*/  IMAD.MOV.U32 R3, RZ, RZ, RZ ;  /* 0x000000ffff037224 */ /* 0x000fd800078e00ff */
[----:B------:R-:W-:Y:S05]  /*0550*/  @P0 BRA `(.L_x_251) ;  /* 0x0000002c00280947 */ /* 0x000fea0003800000 */
[----:B-1----:R-:W-:Y:S01]  /*0560*/  FMNMX R3, RZ, R0, PT ;  /* 0x00000000ff037209 */ /* 0x002fe20003800000 */
[----:B------:R-:W-:Y:S06]  /*0570*/  BRA `(.L_x_251) ;  /* 0x0000002c00207947 */ /* 0x000fec0003800000 */
.L_x_641:
[----:B------:R-:W-:Y:S01]  /*0580*/  MOV R3, 0x7fc00000 ;  /* 0x7fc0000000037802 */ /* 0x000fe20000000f00 */
[----:B------:R-:W-:Y:S06]  /*0590*/  BRA `(.L_x_251) ;  /* 0x0000002c00187947 */ /* 0x000fec0003800000 */
.L_x_642:
[----:B------:R-:W-:Y:S01]  /*05a0*/  IMAD.MOV.U32 R3, RZ, RZ, 0x3f800000 ;  /* 0x3f800000ff037424 */ /* 0x000fe200078e00ff */
[----:B------:R-:W-:Y:S06]  /*05b0*/  BRA `(.L_x_251) ;  /* 0x0000002c00107947 */ /* 0x000fec0003800000 */
.L_x_248:
[----:B------:R-:W-:-:S13]  /*05c0*/  ISETP.GT.AND P0, PT, R2, 0x9, PT ;  /* 0x000000090200780c */ /* 0x000fda0003f04270 */
[----:B------:R-:W-:Y:S05]  /*05d0*/  @P0 BRA `(.L_x_252) ;  /* 0x00000000007c0947 */ /* 0x000fea0003800000 */
[----:B------:R-:W-:-:S05]  /*05e0*/  IMAD.MOV.U32 R3, RZ, RZ, -0x7 ;  /* 0xfffffff9ff037424 */ /* 0x000fca00078e00ff */
[----:B------:R-:W-:-:S04]  /*05f0*/  VIADDMNMX.U32 R3, R2, R3, 0x2, PT ;  /* 0x0000000202037446 */ /* 0x000fc80003800003 */
[----:B------:R-:W-:-:S04]  /*0600*/  SHF.L.U32 R3, R3, 0x2, RZ ;  /* 0x0000000203037819 */ /* 0x000fc800000006ff */
[----:B------:R-:W2:Y:S02]  /*0610*/  LDC R14, c[0x2][R3+0xc] ;  /* 0x00800300030e7b82 */ /* 0x000ea40000000800 */
[----:B--2---:R-:W-:-:S04]  /*0620*/  SHF.R.S32.HI R15, RZ, 0x1f, R14 ;  /* 0x0000001fff0f7819 */ /* 0x004fc8000001140e */
.L_x_644:
[----:B------:R-:W-:Y:S05]  /*0630*/  BRX R14 -0x640                                                                        (*"BRANCH_TARGETS .L_x_645,.L_x_646,.L_x_647"*) ;  /* 0xfffffff80e707949 */ /* 0x000fea000383ffff */
.L_x_647:
[----:B------:R-:W-:Y:S01]  /*0640*/  ISETP.NE.AND P0, PT, R2, 0x9, PT ;  /* 0x000000090200780c */ /* 0x000fe20003f05270 */
[----:B------:R-:W-:-:S12]  /*0650*/  IMAD.MOV.U32 R3, RZ, RZ, RZ ;  /* 0x000000ffff037224 */ /* 0x000fd800078e00ff */
[----:B------:R-:W-:Y:S05]  /*0660*/  @P0 BRA `(.L_x_251) ;  /* 0x0000002800e40947 */ /* 0x000fea0003800000 */
[----:B-1----:R-:W-:Y:S01]  /*0670*/  FSETP.NEU.AND P0, PT, R0, RZ, PT ;  /* 0x000000ff0000720b */ /* 0x002fe20003f0d000 */
[----:B------:R-:W-:-:S12]  /*0680*/  IMAD.MOV.U32 R3, RZ, RZ, RZ ;  /* 0x000000ffff037224 */ /* 0x000fd800078e00ff */
[----:B------:R-:W-:Y:S05]  /*0690*/  @!P0 BRA `(.L_x_251) ;  /* 0x0000002800d88947 */ /* 0x000fea0003800000 */
[----:B------:R-:W-:Y:S01]  /*06a0*/  HFMA2 R3, -RZ, RZ, 1.875, 0 ;  /* 0x3f800000ff037431 */ /* 0x000fe200000001ff */
[----:B------:R-:W-:Y:S06]  /*06b0*/  BRA `(.L_x_251) ;  /* 0x0000002800d07947 */ /* 0x000fec0003800000 */
.L_x_645:
[----:B-1----:R-:W-:-:S04]  /*06c0*/  FSETP.GE.AND P0, PT, R0, RZ, PT ;  /* 0x000000ff0000720b */ /* 0x002fc80003f06000 */
[----:B------:R-:W-:Y:S01]  /*06d0*/  FSEL R3, R0, RZ, P0 ;  /* 0x000000ff00037208 */ /* 0x000fe20000000000 */
[----:B------:R-:W-:Y:S08]  /*06e0*/  BRA `(.L_x_251) ;  /* 0x0000002800c47947 */ /* 0x000ff00003800000 */
.L_x_646:
[----:B------:R-:W-:Y:S01]  /*06f0*/  IMAD.MOV.U32 R3, RZ, RZ, 0x4e6e6b28 ;  /* 0x4e6e6b28ff037424 */ /* 0x000fe200078e00ff */
[----:B-1----:R-:W1:Y:S01]  /*0700*/  FCHK P0, R0, 9.9999997171806853657e-10 ;  /* 0x3089705f00007902 */ /* 0x002e620000000000 */
[----:B------:R-:W-:-:S04]  /*0710*/  IMAD.MOV.U32 R2, RZ, RZ, 0x3f800000 ;  /* 0x3f800000ff027424 */ /* 0x000fc800078e00ff */
        /* <DEDUP_REMOVED lines=8> */
[----:B0-----:R-:W-:Y:S05]  /*07a0*/  CALL.REL.NOINC `($__internal_9_$__cuda_sm3x_div_rn_noftz_f32_slowpath) ;  /* 0x0000006800607944 */ /* 0x001fea0003c00000 */
[----:B------:R-:W-:Y:S01]  /*07b0*/  IMAD.MOV.U32 R3, RZ, RZ, R0 ;  /* 0x000000ffff037224 */ /* 0x000fe200078e0000 */
[----:B------:R-:W-:Y:S06]  /*07c0*/  BRA `(.L_x_251) ;  /* 0x00000028008c7947 */ /* 0x000fec0003800000 */
.L_x_252:
[----:B------:R-:W-:-:S13]  /*07d0*/  ISETP.GT.AND P0, PT, R2, 0xb, PT ;  /* 0x0000000b0200780c */ /* 0x000fda0003f04270 */
[----:B------:R-:W-:Y:S05]  /*07e0*/  @P0 BRA `(.L_x_253) ;  /* 0x0000000c00b80947 */ /* 0x000fea0003800000 */
[----:B------:R-:W-:-:S13]  /*07f0*/  ISETP.NE.AND P0, PT, R2, 0xa, PT ;  /* 0x0000000a0200780c */ /* 0x000fda0003f05270 */
[----:B------:R-:W-:Y:S05]  /*0800*/  @!P0 BRA `(.L_x_254) ;  /* 0x0000000400e08947 */ /* 0x000fea0003800000 */
[----:B------:R-:W-:Y:S01]  /*0810*/  ISETP.NE.AND P0, PT, R2, 0xb, PT ;  /* 0x0000000b0200780c */ /* 0x000fe20003f05270 */
[----:B------:R-:W-:-:S12]  /*0820*/  IMAD.MOV.U32 R3, RZ, RZ, RZ ;  /* 0x000000ffff037224 */ /* 0x000fd800078e00ff */
[----:B------:R-:W-:Y:S05]  /*0830*/  @P0 BRA `(.L_x_251) ;  /* 0x0000002800700947 */ /* 0x000fea0003800000 */
[C---:B-1----:R-:W-:Y:S01]  /*0840*/  FMUL R2, R0.reuse, 0.63661974668502807617 ;  /* 0x3f22f98300027820 */ /* 0x042fe20000400000 */
[----:B------:R-:W-:-:S03]  /*0850*/  FSETP.GE.AND P0, PT, |R0|, 105615, PT ;  /* 0x47ce47800000780b */ /* 0x000fc60003f06200 */
        /* <DEDUP_REMOVED lines=13> */
[----:B------:R-:W-:Y:S02]  /*0930*/  IMAD.MOV.U32 R19, RZ, RZ, RZ ;  /* 0x000000ffff137224 */ /* 0x000fe400078e00ff */
[----:B------:R-:W-:Y:S01]  /*0940*/  IMAD.MOV.U32 R21, RZ, RZ, RZ ;  /* 0x000000ffff157224 */ /* 0x000fe200078e00ff */
[----:B------:R-:W-:-:S07]  /*0950*/  LOP3.LUT R25, R14, 0x80000000, RZ, 0xfc, !PT ;  /* 0x800000000e197812 */ /* 0x000fce00078efcff */
.L_x_256:
[----:B-1----:R-:W-:-:S06]  /*0960*/  IMAD.WIDE.U32 R14, R21, 0x4, R2 ;  /* 0x00000004150e7825 */ /* 0x002fcc00078e0002 */
[----:B------:R-:W2:Y:S01]  /*0970*/  LDG.E.CONSTANT R14, desc[UR8][R14.64] ;  /* 0x000000080e0e7981 */ /* 0x000ea2000c1e9900 */
[C---:B------:R-:W-:Y:S01]  /*0980*/  IMAD.SHL.U32 R18, R21.reuse, 0x4, RZ ;  /* 0x0000000415127824 */ /* 0x040fe200078e00ff */
[----:B------:R-:W-:-:S04]  /*0990*/  IADD3 R21, PT, PT, R21, 0x1, RZ ;  /* 0x0000000115157810 */ /* 0x000fc80007ffe0ff */
[C---:B------:R-:W-:Y:S02]  /*09a0*/  ISETP.EQ.AND P0, PT, R18.reuse, RZ, PT ;  /* 0x000000ff1200720c */ /* 0x040fe40003f02270 */
[C---:B------:R-:W-:Y:S02]  /*09b0*/  ISETP.EQ.AND P5, PT, R18.reuse, 0x4, PT ;  /* 0x000000041200780c */ /* 0x040fe40003fa2270 */
[C---:B------:R-:W-:Y:S02]  /*09c0*/  ISETP.EQ.AND P4, PT, R18.reuse, 0x8, PT ;  /* 0x000000081200780c */ /* 0x040fe40003f82270 */
[C---:B------:R-:W-:Y:S02]  /*09d0*/  ISETP.EQ.AND P3, PT, R18.reuse, 0xc, PT ;  /* 0x0000000c1200780c */ /* 0x040fe40003f62270 */
[C---:B------:R-:W-:Y:S02]  /*09e0*/  ISETP.EQ.AND P2, PT, R18.reuse, 0x10, PT ;  /* 0x000000101200780c */ /* 0x040fe40003f42270 */
[----:B------:R-:W-:Y:S01]  /*09f0*/  ISETP.EQ.AND P1, PT, R18, 0x14, PT ;  /* 0x000000141200780c */ /* 0x000fe20003f22270 */
[----:B--2---:R-:W-:-:S03]  /*0a00*/  IMAD.WIDE.U32 R16, R14, R25, RZ ;  /* 0x000000190e107225 */ /* 0x004fc600078e00ff */
[----:B------:R-:W-:-:S04]  /*0a10*/  IADD3 R16, P6, PT, R16, R19, RZ ;  /* 0x0000001310107210 */ /* 0x000fc80007fde0ff */
[-C--:B------:R-:W-:Y:S01]  /*0a20*/  @P5 MOV R13, R16.reuse ;  /* 0x00000010000d5202 */ /* 0x080fe20000000f00 */
[----:B------:R-:W-:Y:S01]  /*0a30*/  IMAD.X R19, R17, 0x1, R23, P6 ;  /* 0x0000000111137824 */ /* 0x000fe200030e0617 */
[----:B------:R-:W-:Y:S01]  /*0a40*/  ISETP.NE.AND P6, PT, R21, 0x6, PT ;  /* 0x000000061500780c */ /* 0x000fe20003fc5270 */
[--C-:B------:R-:W-:Y:S01]  /*0a50*/  @P0 IMAD.MOV.U32 R4, RZ, RZ, R16.reuse ;  /* 0x000000ffff040224 */ /* 0x100fe200078e0010 */
[----:B------:R-:W-:Y:S01]  /*0a60*/  @P2 MOV R10, R16 ;  /* 0x00000010000a2202 */ /* 0x000fe20000000f00 */
[--C-:B------:R-:W-:Y:S02]  /*0a70*/  @P4 IMAD.MOV.U32 R12, RZ, RZ, R16.reuse ;  /* 0x000000ffff0c4224 */ /* 0x100fe400078e0010 */
[--C-:B------:R-:W-:Y:S02]  /*0a80*/  @P3 IMAD.MOV.U32 R11, RZ, RZ, R16.reuse ;  /* 0x000000ffff0b3224 */ /* 0x100fe400078e0010 */
[----:B------:R-:W-:-:S06]  /*0a90*/  @P1 IMAD.MOV.U32 R9, RZ, RZ, R16 ;  /* 0x000000ffff091224 */ /* 0x000fcc00078e0010 */
[----:B------:R-:W-:Y:S05]  /*0aa0*/  @P6 BRA `(.L_x_256) ;  /* 0xfffffffc00ac6947 */ /* 0x000fea000383ffff */
[----:B------:R-:W-:-:S04]  /*0ab0*/  SHF.R.U32.HI R2, RZ, 0x17, R0 ;  /* 0x00000017ff027819 */ /* 0x000fc80000011600 */
[C---:B------:R-:W-:Y:S02]  /*0ac0*/  LOP3.LUT R3, R2.reuse, 0xe0, RZ, 0xc0, !PT ;  /* 0x000000e002037812 */ /* 0x040fe400078ec0ff */
[----:B------:R-:W-:-:S03]  /*0ad0*/  LOP3.LUT P6, RZ, R2, 0x1f, RZ, 0xc0, !PT ;  /* 0x0000001f02ff7812 */ /* 0x000fc600078cc0ff */
[----:B------:R-:W-:-:S05]  /*0ae0*/  VIADD R3, R3, 0xffffff80 ;  /* 0xffffff8003037836 */ /* 0x000fca0000000000 */
[----:B------:R-:W-:-:S04]  /*0af0*/  SHF.R.U32.HI R3, RZ, 0x5, R3 ;  /* 0x00000005ff037819 */ /* 0x000fc80000011603 */
[----:B------:R-:W-:-:S04]  /*0b00*/  LEA R15, -R3, RZ, 0x2 ;  /* 0x000000ff030f7211 */ /* 0x000fc800078e11ff */
[C---:B------:R-:W-:Y:S02]  /*0b10*/  ISETP.EQ.AND P3, PT, R15.reuse, -0x18, PT ;  /* 0xffffffe80f00780c */ /* 0x040fe40003f62270 */
[C---:B------:R-:W-:Y:S02]  /*0b20*/  ISETP.EQ.AND P4, PT, R15.reuse, -0x14, PT ;  /* 0xffffffec0f00780c */ /* 0x040fe40003f82270 */
[C---:B------:R-:W-:Y:S02]  /*0b30*/  ISETP.EQ.AND P2, PT, R15.reuse, -0x10, PT ;  /* 0xfffffff00f00780c */ /* 0x040fe40003f42270 */
[C---:B------:R-:W-:Y:S02]  /*0b40*/  ISETP.EQ.AND P1, PT, R15.reuse, -0xc, PT ;  /* 0xfffffff40f00780c */ /* 0x040fe40003f22270 */
[C---:B------:R-:W-:Y:S02]  /*0b50*/  ISETP.EQ.AND P0, PT, R15.reuse, -0x8, PT ;  /* 0xfffffff80f00780c */ /* 0x040fe40003f02270 */
[----:B------:R-:W-:-:S03]  /*0b60*/  ISETP.EQ.AND P5, PT, R15, RZ, PT ;  /* 0x000000ff0f00720c */ /* 0x000fc60003fa2270 */
[--C-:B------:R-:W-:Y:S01]  /*0b70*/  @P3 IMAD.MOV.U32 R3, RZ, RZ, R4.reuse ;  /* 0x000000ffff033224 */ /* 0x100fe200078e0004 */
[C---:B------:R-:W-:Y:S01]  /*0b80*/  ISETP.EQ.AND P3, PT, R15.reuse, -0x4, PT ;  /* 0xfffffffc0f00780c */ /* 0x040fe20003f62270 */
[----:B------:R-:W-:Y:S01]  /*0b90*/  @P4 IMAD.MOV.U32 R14, RZ, RZ, R4 ;  /* 0x000000ffff0e4224 */ /* 0x000fe200078e0004 */
[----:B------:R-:W-:Y:S01]  /*0ba0*/  @P4 MOV R3, R13 ;  /* 0x0000000d00034202 */ /* 0x000fe20000000f00 */
[----:B------:R-:W-:Y:S01]  /*0bb0*/  @P2 IMAD.MOV.U32 R3, RZ, RZ, R12 ;  /* 0x000000ffff032224 */ /* 0x000fe200078e000c */
[----:B------:R-:W-:Y:S01]  /*0bc0*/  ISETP.EQ.AND P4, PT, R15, 0x4, PT ;  /* 0x000000040f00780c */ /* 0x000fe20003f82270 */
[----:B------:R-:W-:Y:S02]  /*0bd0*/  @P1 IMAD.MOV.U32 R3, RZ, RZ, R11 ;  /* 0x000000ffff031224 */ /* 0x000fe400078e000b */
[----:B------:R-:W-:Y:S01]  /*0be0*/  @P0 MOV R3, R10 ;  /* 0x0000000a00030202 */ /* 0x000fe20000000f00 */
[----:B------:R-:W-:Y:S01]  /*0bf0*/  @P2 IMAD.MOV.U32 R14, RZ, RZ, R13 ;  /* 0x000000ffff0e2224 */ /* 0x000fe200078e000d */
[----:B------:R-:W-:Y:S01]  /*0c00*/  @P1 MOV R14, R12 ;  /* 0x0000000c000e1202 */ /* 0x000fe20000000f00 */
[----:B------:R-:W-:-:S03]  /*0c10*/  @P0 IMAD.MOV.U32 R14, RZ, RZ, R11 ;  /* 0x000000ffff0e0224 */ /* 0x000fc600078e000b */
[----:B------:R-:W-:Y:S02]  /*0c20*/  @P3 IMAD.MOV.U32 R3, RZ, RZ, R9 ;  /* 0x000000ffff033224 */ /* 0x000fe400078e0009 */
[--C-:B------:R-:W-:Y:S02]  /*0c30*/  @P5 IMAD.MOV.U32 R3, RZ, RZ, R19.reuse ;  /* 0x000000ffff035224 */ /* 0x100fe400078e0013 */
[----:B------:R-:W-:Y:S01]  /*0c40*/  @P3 IMAD.MOV.U32 R14, RZ, RZ, R10 ;  /* 0x000000ffff0e3224 */ /* 0x000fe200078e000a */
[----:B------:R-:W-:Y:S01]  /*0c50*/  @P5 MOV R14, R9 ;  /* 0x00000009000e5202 */ /* 0x000fe20000000f00 */
[----:B------:R-:W-:Y:S01]  /*0c60*/  @P4 IMAD.MOV.U32 R14, RZ, RZ, R19 ;  /* 0x000000ffff0e4224 */ /* 0x000fe200078e0013 */
[----:B------:R-:W-:Y:S01]  /*0c70*/  MOV R16, R3 ;  /* 0x0000000300107202 */ /* 0x000fe20000000f00 */
[----:B------:R-:W-:Y:S06]  /*0c80*/  @!P6 BRA `(.L_x_257) ;  /* 0x00000000002ce947 */ /* 0x000fec0003800000 */
[----:B------:R-:W-:Y:S02]  /*0c90*/  @P2 IMAD.MOV.U32 R3, RZ, RZ, R4 ;  /* 0x000000ffff032224 */ /* 0x000fe400078e0004 */
[----:B------:R-:W-:Y:S01]  /*0ca0*/  @P1 IMAD.MOV.U32 R3, RZ, RZ, R13 ;  /* 0x000000ffff031224 */ /* 0x000fe200078e000d */
[----:B------:R-:W-:Y:S01]  /*0cb0*/  @P0 MOV R3, R12 ;  /* 0x0000000c00030202 */ /* 0x000fe20000000f00 */
[----:B------:R-:W-:Y:S01]  /*0cc0*/  @P3 IMAD.MOV.U32 R3, RZ, RZ, R11 ;  /* 0x000000ffff033224 */ /* 0x000fe200078e000b */
[----:B------:R-:W-:Y:S01]  /*0cd0*/  ISETP.EQ.AND P0, PT, R15, 0x8, PT ;  /* 0x000000080f00780c */ /* 0x000fe20003f02270 */
[----:B------:R-:W-:Y:S01]  /*0ce0*/  @P5 IMAD.MOV.U32 R3, RZ, RZ, R10 ;  /* 0x000000ffff035224 */ /* 0x000fe200078e000a */
[----:B------:R-:W-:Y:S02]  /*0cf0*/  @P4 MOV R3, R9 ;  /* 0x0000000900034202 */ /* 0x000fe40000000f00 */
[----:B------:R-:W-:-:S04]  /*0d00*/  LOP3.LUT R15, R2, 0x1f, RZ, 0xc0, !PT ;  /* 0x0000001f020f7812 */ /* 0x000fc800078ec0ff */
[----:B------:R-:W-:-:S05]  /*0d10*/  SHF.L.W.U32.HI R16, R14, R15, R16 ;  /* 0x0000000f0e107219 */ /* 0x000fca0000010e10 */
[----:B------:R-:W-:-:S05]  /*0d20*/  @P0 IMAD.MOV.U32 R3, RZ, RZ, R19 ;  /* 0x000000ffff030224 */ /* 0x000fca00078e0013 */
[----:B------:R-:W-:-:S07]  /*0d30*/  SHF.L.W.U32.HI R14, R3, R15, R14 ;  /* 0x0000000f030e7219 */ /* 0x000fce0000010e0e */
.L_x_257:
[C---:B------:R-:W-:Y:S01]  /*0d40*/  SHF.L.W.U32.HI R17, R14.reuse, 0x2, R16 ;  /* 0x000000020e117819 */ /* 0x040fe20000010e10 */
[----:B------:R-:W-:Y:S01]  /*0d50*/  IMAD.SHL.U32 R2, R14, 0x4, RZ ;  /* 0x000000040e027824 */ /* 0x000fe200078e00ff */
[----:B------:R-:W-:Y:S01]  /*0d60*/  UMOV UR10, 0x54442d19 ;  /* 0x54442d19000a7882 */ /* 0x000fe20000000000 */
[----:B------:R-:W-:Y:S01]  /*0d70*/  UMOV UR11, 0x3bf921fb ;  /* 0x3bf921fb000b7882 */ /* 0x000fe20000000000 */
[----:B------:R-:W-:Y:S02]  /*0d80*/  SHF.R.S32.HI R3, RZ, 0x1f, R17 ;  /* 0x0000001fff037819 */ /* 0x000fe40000011411 */
[----:B------:R-:W-:Y:S02]  /*0d90*/  ISETP.GE.AND P0, PT, R0, RZ, PT ;  /* 0x000000ff0000720c */ /* 0x000fe40003f06270 */
[C---:B------:R-:W-:Y:S02]  /*0da0*/  LOP3.LUT R2, R3.reuse, R2, RZ, 0x3c, !PT ;  /* 0x0000000203027212 */ /* 0x040fe400078e3cff */
[----:B------:R-:W-:-:S02]  /*0db0*/  LOP3.LUT R3, R3, R17, RZ, 0x3c, !PT ;  /* 0x0000001103037212 */ /* 0x000fc400078e3cff */
[----:B------:R-:W-:Y:S02]  /*0dc0*/  SHF.R.U32.HI R16, RZ, 0x1e, R16 ;  /* 0x0000001eff107819 */ /* 0x000fe40000011610 */
[C---:B------:R-:W-:Y:S02]  /*0dd0*/  LOP3.LUT R0, R17.reuse, R0, RZ, 0x3c, !PT ;  /* 0x0000000011007212 */ /* 0x040fe400078e3cff */
[----:B------:R-:W1:Y:S01]  /*0de0*/  I2F.F64.S64 R2, R2 ;  /* 0x0000000200027312 */ /* 0x000e620000301c00 */
[----:B------:R-:W-:Y:S02]  /*0df0*/  LEA.HI R16, R17, R16, RZ, 0x1 ;  /* 0x0000001011107211 */ /* 0x000fe400078f08ff */
[----:B------:R-:W-:Y:S02]  /*0e00*/  ISETP.GE.AND P1, PT, R0, RZ, PT ;  /* 0x000000ff0000720c */ /* 0x000fe40003f26270 */
[----:B------:R-:W-:-:S05]  /*0e10*/  IADD3 R0, PT, PT, -R16, RZ, RZ ;  /* 0x000000ff10007210 */ /* 0x000fca0007ffe1ff */
[----:B------:R-:W-:Y:S01]  /*0e20*/  @!P0 IMAD.MOV.U32 R16, RZ, RZ, R0 ;  /* 0x000000ffff108224 */ /* 0x000fe200078e0000 */
[----:B-1----:R-:W-:-:S10]  /*0e30*/  DMUL R14, R2, UR10 ;  /* 0x0000000a020e7c28 */ /* 0x002fd40008000000 */
[----:B------:R-:W1:Y:S02]  /*0e40*/  F2F.F32.F64 R14, R14 ;  /* 0x0000000e000e7310 */ /* 0x000e640000301000 */
[----:B-1----:R-:W-:-:S07]  /*0e50*/  FSEL R3, -R14, R14, !P1 ;  /* 0x0000000e0e037208 */ /* 0x002fce0004800100 */
.L_x_255:
[----:B------:R-:W-:Y:S02]  /*0e60*/  IMAD.MOV.U32 R0, RZ, RZ, 0x37cbac00 ;  /* 0x37cbac00ff007424 */ /* 0x000fe400078e00ff */
[----:B------:R-:W-:Y:S01]  /*0e70*/  FMUL R15, R3, R3 ;  /* 0x00000003030f7220 */ /* 0x000fe20000400000 */
[C---:B------:R-:W-:Y:S01]  /*0e80*/  LOP3.LUT R2, R16.reuse, 0x1, RZ, 0xc0, !PT ;  /* 0x0000000110027812 */ /* 0x040fe200078ec0ff */
[----:B------:R-:W-:Y:S01]  /*0e90*/  VIADD R16, R16, 0x1 ;  /* 0x0000000110107836 */ /* 0x000fe20000000000 */
[----:B------:R-:W-:Y:S01]  /*0ea0*/  MOV R14, 0x3c0885e4 ;  /* 0x3c0885e4000e7802 */ /* 0x000fe20000000f00 */
        /* <DEDUP_REMOVED lines=14> */
.L_x_254:
[C---:B-1----:R-:W-:Y:S01]  /*0f90*/  FMUL R16, R0.reuse, 0.63661974668502807617 ;  /* 0x3f22f98300107820 */ /* 0x042fe20000400000 */
[----:B------:R-:W-:-:S05]  /*0fa0*/  FSETP.GE.AND P0, PT, |R0|, 105615, PT ;  /* 0x47ce47800000780b */ /* 0x000fca0003f06200 */
        /* <DEDUP_REMOVED lines=16> */
.L_x_259:
        /* <DEDUP_REMOVED lines=32> */
[----:B------:R-:W-:-:S03]  /*12b0*/  ISETP.EQ.AND P5, PT, R15, 0x4, PT ;  /* 0x000000040f00780c */ /* 0x000fc60003fa2270 */
[--C-:B------:R-:W-:Y:S01]  /*12c0*/  @P3 IMAD.MOV.U32 R2, RZ, RZ, R4.reuse ;  /* 0x000000ffff023224 */ /* 0x100fe200078e0004 */
[C---:B------:R-:W-:Y:S01]  /*12d0*/  ISETP.EQ.AND P3, PT, R15.reuse, -0x4, PT ;  /* 0xfffffffc0f00780c */ /* 0x040fe20003f62270 */
[----:B------:R-:W-:Y:S01]  /*12e0*/  @P4 IMAD.MOV.U32 R3, RZ, RZ, R4 ;  /* 0x000000ffff034224 */ /* 0x000fe200078e0004 */
[----:B------:R-:W-:Y:S01]  /*12f0*/  @P4 MOV R2, R13 ;  /* 0x0000000d00024202 */ /* 0x000fe20000000f00 */
[----:B------:R-:W-:Y:S01]  /*1300*/  @P2 IMAD.MOV.U32 R2, RZ, RZ, R12 ;  /* 0x000000ffff022224 */ /* 0x000fe200078e000c */
[----:B------:R-:W-:Y:S01]  /*1310*/  ISETP.EQ.AND P4, PT, R15, RZ, PT ;  /* 0x000000ff0f00720c */ /* 0x000fe20003f82270 */
[----:B------:R-:W-:Y:S02]  /*1320*/  @P1 IMAD.MOV.U32 R2, RZ, RZ, R11 ;  /* 0x000000ffff021224 */ /* 0x000fe400078e000b */
[----:B------:R-:W-:Y:S01]  /*1330*/  @P0 MOV R2, R10 ;  /* 0x0000000a00020202 */ /* 0x000fe20000000f00 */
[----:B------:R-:W-:Y:S01]  /*1340*/  @P2 IMAD.MOV.U32 R3, RZ, RZ, R13 ;  /* 0x000000ffff032224 */ /* 0x000fe200078e000d */
[----:B------:R-:W-:Y:S01]  /*1350*/  @P1 MOV R3, R12 ;  /* 0x0000000c00031202 */ /* 0x000fe20000000f00 */
[----:B------:R-:W-:-:S03]  /*1360*/  @P0 IMAD.MOV.U32 R3, RZ, RZ, R11 ;  /* 0x000000ffff030224 */ /* 0x000fc600078e000b */
[----:B------:R-:W-:Y:S02]  /*1370*/  @P3 IMAD.MOV.U32 R2, RZ, RZ, R9 ;  /* 0x000000ffff023224 */ /* 0x000fe400078e0009 */
[----:B------:R-:W-:Y:S02]  /*1380*/  @P3 IMAD.MOV.U32 R3, RZ, RZ, R10 ;  /* 0x000000ffff033224 */ /* 0x000fe400078e000a */
[--C-:B------:R-:W-:Y:S01]  /*1390*/  @P4 IMAD.MOV.U32 R2, RZ, RZ, R19.reuse ;  /* 0x000000ffff024224 */ /* 0x100fe200078e0013 */
[----:B------:R-:W-:Y:S01]  /*13a0*/  @P4 MOV R3, R9 ;  /* 0x0000000900034202 */ /* 0x000fe20000000f00 */
[----:B------:R-:W-:-:S03]  /*13b0*/  @P5 IMAD.MOV.U32 R3, RZ, RZ, R19 ;  /* 0x000000ffff035224 */ /* 0x000fc600078e0013 */
[----:B------:R-:W-:Y:S01]  /*13c0*/  MOV R16, R2 ;  /* 0x0000000200107202 */ /* 0x000fe20000000f00 */
[----:B------:R-:W-:Y:S06]  /*13d0*/  @!P6 BRA `(.L_x_260) ;  /* 0x00000000002ce947 */ /* 0x000fec0003800000 */
[----:B------:R-:W-:Y:S01]  /*13e0*/  @P2 IMAD.MOV.U32 R2, RZ, RZ, R4 ;  /* 0x000000ffff022224 */ /* 0x000fe200078e0004 */
[----:B------:R-:W-:Y:S01]  /*13f0*/  LOP3.LUT R14, R14, 0x1f, RZ, 0xc0, !PT ;  /* 0x0000001f0e0e7812 */ /* 0x000fe200078ec0ff */
[----:B------:R-:W-:Y:S01]  /*1400*/  @P1 IMAD.MOV.U32 R2, RZ, RZ, R13 ;  /* 0x000000ffff021224 */ /* 0x000fe200078e000d */
[----:B------:R-:W-:Y:S01]  /*1410*/  @P0 MOV R2, R12 ;  /* 0x0000000c00020202 */ /* 0x000fe20000000f00 */
[----:B------:R-:W-:Y:S01]  /*1420*/  @P3 IMAD.MOV.U32 R2, RZ, RZ, R11 ;  /* 0x000000ffff023224 */ /* 0x000fe200078e000b */
[----:B------:R-:W-:Y:S01]  /*1430*/  ISETP.EQ.AND P0, PT, R15, 0x8, PT ;  /* 0x000000080f00780c */ /* 0x000fe20003f02270 */
[----:B------:R-:W-:Y:S01]  /*1440*/  @P4 IMAD.MOV.U32 R2, RZ, RZ, R10 ;  /* 0x000000ffff024224 */ /* 0x000fe200078e000a */
[----:B------:R-:W-:Y:S02]  /*1450*/  @P5 MOV R2, R9 ;  /* 0x0000000900025202 */ /* 0x000fe40000000f00 */
[----:B------:R-:W-:-:S09]  /*1460*/  SHF.L.W.U32.HI R16, R3, R14, R16 ;  /* 0x0000000e03107219 */ /* 0x000fd20000010e10 */
[----:B------:R-:W-:-:S05]  /*1470*/  @P0 IMAD.MOV.U32 R2, RZ, RZ, R19 ;  /* 0x000000ffff020224 */ /* 0x000fca00078e0013 */
[----:B------:R-:W-:-:S07]  /*1480*/  SHF.L.W.U32.HI R3, R2, R14, R3 ;  /* 0x0000000e02037219 */ /* 0x000fce0000010e03 */
.L_x_260:
        /* <DEDUP_REMOVED lines=18> */
.L_x_258:
        /* <DEDUP_REMOVED lines=18> */
.L_x_253:
[----:B------:R-:W-:-:S13]  /*16d0*/  ISETP.NE.AND P0, PT, R2, 0xc, PT ;  /* 0x0000000c0200780c */ /* 0x000fda0003f05270 */
[----:B------:R-:W-:Y:S05]  /*16e0*/  @!P0 BRA `(.L_x_261) ;  /* 0x0000000000748947 */ /* 0x000fea0003800000 */
[----:B------:R-:W-:Y:S01]  /*16f0*/  ISETP.NE.AND P0, PT, R2, 0xd, PT ;  /* 0x0000000d0200780c */ /* 0x000fe20003f05270 */
[----:B------:R-:W-:-:S12]  /*1700*/  IMAD.MOV.U32 R3, RZ, RZ, RZ ;  /* 0x000000ffff037224 */ /* 0x000fd800078e00ff */
[----:B------:R-:W-:Y:S05]  /*1710*/  @P0 BRA `(.L_x_251) ;  /* 0x0000001800b80947 */ /* 0x000fea0003800000 */
[C---:B-1----:R-:W-:Y:S01]  /*1720*/  FMUL R2, |R0|.reuse, 1.4426950216293334961 ;  /* 0x3fb8aa3b00027820 */ /* 0x042fe20000400200 */
[----:B------:R-:W-:Y:S01]  /*1730*/  MOV R3, 0x42fc0000 ;  /* 0x42fc000000037802 */ /* 0x000fe20000000f00 */
[----:B------:R-:W-:Y:S02]  /*1740*/  IMAD.MOV.U32 R16, RZ, RZ, 0x363d0ada ;  /* 0x363d0adaff107424 */ /* 0x000fe400078e00ff */
[----:B------:R-:W-:Y:S02]  /*1750*/  FMUL R15, R0, R0 ;  /* 0x00000000000f7220 */ /* 0x000fe40000400000 */
        /* <DEDUP_REMOVED lines=22> */
.L_x_261:
        /* <DEDUP_REMOVED lines=18> */
.L_x_263:
        /* <DEDUP_REMOVED lines=62> */
.L_x_264:
        /* <DEDUP_REMOVED lines=18> */
.L_x_262:
        /* <DEDUP_REMOVED lines=12> */
[----:B------:R-:W1:Y:S02]  /*1fa0*/  @!P1 MUFU.RCP R2, -R2 ;  /* 0x8000000200029308 */ /* 0x000e640000001000 */
[----:B-1----:R-:W-:Y:S01]  /*1fb0*/  MOV R3, R2 ;  /* 0x0000000200037202 */ /* 0x002fe20000000f00 */
[----:B------:R-:W-:Y:S06]  /*1fc0*/  BRA `(.L_x_251) ;  /* 0x00000010008c7947 */ /* 0x000fec0003800000 */
.L_x_247:
[----:B------:R-:W-:-:S13]  /*1fd0*/  ISETP.GT.AND P0, PT, R2, 0x14, PT ;  /* 0x000000140200780c */ /* 0x000fda0003f04270 */
[----:B------:R-:W-:Y:S05]  /*1fe0*/  @P0 BRA `(.L_x_265) ;  /* 0x0000000800940947 */ /* 0x000fea0003800000 */
[----:B------:R-:W-:-:S13]  /*1ff0*/  ISETP.GT.AND P0, PT, R2, 0x10, PT ;  /* 0x000000100200780c */ /* 0x000fda0003f04270 */
[----:B------:R-:W-:Y:S05]  /*2000*/  @P0 BRA `(.L_x_266) ;  /* 0x0000000000dc0947 */ /* 0x000fea0003800000 */
[----:B------:R-:W-:-:S05]  /*2010*/  IMAD.MOV.U32 R3, RZ, RZ, -0xe ;  /* 0xfffffff2ff037424 */ /* 0x000fca00078e00ff */
[----:B------:R-:W-:-:S05]  /*2020*/  VIADDMNMX.U32 R3, R2, R3, 0x2, PT ;  /* 0x0000000202037446 */ /* 0x000fca0003800003 */
[----:B------:R-:W-:-:S04]  /*2030*/  IMAD.SHL.U32 R3, R3, 0x4, RZ ;  /* 0x0000000403037824 */ /* 0x000fc800078e00ff */
[----:B------:R-:W2:Y:S02]  /*2040*/  LDC R14, c[0x2][R3+0x18] ;  /* 0x00800600030e7b82 */ /* 0x000ea40000000800 */
[----:B--2---:R-:W-:-:S04]  /*2050*/  SHF.R.S32.HI R15, RZ, 0x1f, R14 ;  /* 0x0000001fff0f7819 */ /* 0x004fc8000001140e */
.L_x_648:
[----:B------:R-:W-:Y:S05]  /*2060*/  BRX R14 -0x2070                                                                       (*"BRANCH_TARGETS .L_x_649,.L_x_650,.L_x_651"*) ;  /* 0xffffffdc0ee47949 */ /* 0x000fea000383ffff */
.L_x_651:
[----:B------:R-:W-:Y:S01]  /*2070*/  ISETP.NE.AND P0, PT, R2, 0x10, PT ;  /* 0x000000100200780c */ /* 0x000fe20003f05270 */
[----:B------:R-:W-:-:S12]  /*2080*/  HFMA2 R3, -RZ, RZ, 0, 0 ;  /* 0x00000000ff037431 */ /* 0x000fd800000001ff */
[----:B------:R-:W-:Y:S05]  /*2090*/  @P0 BRA `(.L_x_251) ;  /* 0x0000001000580947 */ /* 0x000fea0003800000 */
[----:B------:R-:W-:Y:S02]  /*20a0*/  IMAD.MOV.U32 R3, RZ, RZ, 0x3bbb989d ;  /* 0x3bbb989dff037424 */ /* 0x000fe400078e00ff */
[----:B------:R-:W-:Y:S02]  /*20b0*/  IMAD.MOV.U32 R15, RZ, RZ, 0x437c0000 ;  /* 0x437c0000ff0f7424 */ /* 0x000fe400078e00ff */
[----:B-1----:R-:W-:-:S04]  /*20c0*/  FFMA.SAT R2, R0, R3, 0.5 ;  /* 0x3f00000000027423 */ /* 0x002fc80000002003 */
        /* <DEDUP_REMOVED lines=8> */
.L_x_649:
[----:B-1----:R-:W-:Y:S01]  /*2150*/  FMUL R2, |R0|, 1.4426950216293334961 ;  /* 0x3fb8aa3b00027820 */ /* 0x002fe20000400200 */
        /* <DEDUP_REMOVED lines=16> */
.L_x_650:
[C---:B-1----:R-:W-:Y:S01]  /*2260*/  FMUL R2, |R0|.reuse, 2.8853900432586669922 ;  /* 0x4038aa3b00027820 */ /* 0x042fe20000400200 */
[----:B------:R-:W-:Y:S01]  /*2270*/  MOV R15, 0x3c80f082 ;  /* 0x3c80f082000f7802 */ /* 0x000fe20000000f00 */
[C---:B------:R-:W-:Y:S01]  /*2280*/  FMUL R17, R0.reuse, R0 ;  /* 0x0000000000117220 */ /* 0x040fe20000400000 */
[----:B------:R-:W-:Y:S01]  /*2290*/  IMAD.MOV.U32 R14, RZ, RZ, 0x3f800000 ;  /* 0x3f800000ff0e7424 */ /* 0x000fe200078e00ff */
[C---:B------:R-:W-:Y:S02]  /*22a0*/  FSETP.GE.AND P0, PT, |R0|.reuse, 9.010913848876953125, PT ;  /* 0x41102cb40000780b */ /* 0x040fe40003f06200 */
        /* <DEDUP_REMOVED lines=13> */
.L_x_266:
[----:B------:R-:W-:-:S13]  /*2380*/  ISETP.GT.AND P0, PT, R2, 0x12, PT ;  /* 0x000000120200780c */ /* 0x000fda0003f04270 */
[----:B------:R-:W-:Y:S05]  /*2390*/  @P0 BRA `(.L_x_267) ;  /* 0x0000000000c00947 */ /* 0x000fea0003800000 */
[----:B------:R-:W-:-:S13]  /*23a0*/  ISETP.NE.AND P0, PT, R2, 0x11, PT ;  /* 0x000000110200780c */ /* 0x000fda0003f05270 */
[----:B------:R-:W-:Y:S05]  /*23b0*/  @!P0 BRA `(.L_x_268) ;  /* 0x0000000000488947 */ /* 0x000fea0003800000 */
[----:B------:R-:W-:Y:S01]  /*23c0*/  ISETP.NE.AND P0, PT, R2, 0x12, PT ;  /* 0x000000120200780c */ /* 0x000fe20003f05270 */
[----:B------:R-:W-:-:S12]  /*23d0*/  IMAD.MOV.U32 R3, RZ, RZ, RZ ;  /* 0x000000ffff037224 */ /* 0x000fd800078e00ff */
[----:B------:R-:W-:Y:S05]  /*23e0*/  @P0 BRA `(.L_x_251) ;  /* 0x0000000c00840947 */ /* 0x000fea0003800000 */
[C---:B-1----:R-:W-:Y:S02]  /*23f0*/  IADD3 R2, PT, PT, R0.reuse, 0x1800000, RZ ;  /* 0x0180000000027810 */ /* 0x042fe40007ffe0ff */
[----:B------:R-:W-:Y:S02]  /*2400*/  FSETP.NEU.AND P3, PT, R0, RZ, PT ;  /* 0x000000ff0000720b */ /* 0x000fe40003f6d000 */
[----:B------:R-:W-:-:S04]  /*2410*/  LOP3.LUT R2, R2, 0x7f800000, RZ, 0xc0, !PT ;  /* 0x7f80000002027812 */ /* 0x000fc800078ec0ff */
[----:B------:R-:W-:-:S13]  /*2420*/  ISETP.GT.U32.AND P0, PT, R2, 0x1ffffff, PT ;  /* 0x01ffffff0200780c */ /* 0x000fda0003f04070 */
[----:B------:R-:W-:Y:S05]  /*2430*/  @P0 BRA `(.L_x_269) ;  /* 0x0000000000100947 */ /* 0x000fea0003800000 */
[----:B------:R-:W-:-:S07]  /*2440*/  MOV R2, 0x2460 ;  /* 0x0000246000027802 */ /* 0x000fce0000000f00 */
[----:B0-----:R-:W-:Y:S05]  /*2450*/  CALL.REL.NOINC `($__internal_7_$__cuda_sm20_rcp_rn_f32_slowpath) ;  /* 0x0000004800047944 */ /* 0x001fea0003c00000 */
[----:B------:R-:W-:Y:S01]  /*2460*/  IMAD.MOV.U32 R3, RZ, RZ, R0 ;  /* 0x000000ffff037224 */ /* 0x000fe200078e0000 */
[----:B------:R-:W-:Y:S06]  /*2470*/  BRA `(.L_x_270) ;  /* 0x0000000000107947 */ /* 0x000fec0003800000 */
.L_x_269:
[----:B------:R-:W1:Y:S02]  /*2480*/  MUFU.RCP R3, R0 ;  /* 0x0000000000037308 */ /* 0x000e640000001000 */
[----:B-1----:R-:W-:-:S04]  /*2490*/  FFMA R2, R0, R3, -1 ;  /* 0xbf80000000027423 */ /* 0x002fc80000000003 */
[----:B------:R-:W-:-:S04]  /*24a0*/  FADD.FTZ R2, -R2, -RZ ;  /* 0x800000ff02027221 */ /* 0x000fc80000010100 */
[----:B------:R-:W-:-:S07]  /*24b0*/  FFMA R3, R3, R2, R3 ;  /* 0x0000000203037223 */ /* 0x000fce0000000003 */
.L_x_270:
[----:B------:R-:W-:Y:S01]  /*24c0*/  FSEL R3, R3, +QNAN , P3 ;  /* 0x7fc0000003037808 */ /* 0x000fe20001800000 */
[----:B------:R-:W-:Y:S06]  /*24d0*/  BRA `(.L_x_251) ;  /* 0x0000000c00487947 */ /* 0x000fec0003800000 */
.L_x_268:
[C---:B-1----:R-:W-:Y:S01]  /*24e0*/  FMUL R3, R0.reuse, 8388608 ;  /* 0x4b00000000037820 */ /* 0x042fe20000400000 */
        /* <DEDUP_REMOVED lines=27> */
.L_x_267:
[----:B------:R-:W-:-:S13]  /*26a0*/  ISETP.NE.AND P0, PT, R2, 0x13, PT ;  /* 0x000000130200780c */ /* 0x000fda0003f05270 */
[----:B------:R-:W-:Y:S05]  /*26b0*/  @!P0 BRA `(.L_x_271) ;  /* 0x0000000000788947 */ /* 0x000fea0003800000 */
[----:B------:R-:W-:Y:S01]  /*26c0*/  ISETP.NE.AND P0, PT, R2, 0x14, PT ;  /* 0x000000140200780c */ /* 0x000fe20003f05270 */
[----:B------:R-:W-:-:S12]  /*26d0*/  HFMA2 R3, -RZ, RZ, 0, 0 ;  /* 0x00000000ff037431 */ /* 0x000fd800000001ff */
[----:B------:R-:W-:Y:S05]  /*26e0*/  @P0 BRA `(.L_x_251) ;  /* 0x0000000800c40947 */ /* 0x000fea0003800000 */
[----:B------:R-:W-:Y:S01]  /*26f0*/  IMAD.MOV.U32 R3, RZ, RZ, 0x3f000000 ;  /* 0x3f000000ff037424 */ /* 0x000fe200078e00ff */
[C---:B-1----:R-:W-:Y:S01]  /*2700*/  FSETP.NEU.AND P1, PT, |R0|.reuse, 1, PT ;  /* 0x3f8000000000780b */ /* 0x042fe20003f2d200 */
[----:B------:R-:W-:Y:S01]  /*2710*/  IMAD.MOV.U32 R15, RZ, RZ, 0x3d10ecef ;  /* 0x3d10ecefff0f7424 */ /* 0x000fe200078e00ff */
[C---:B------:R-:W-:Y:S01]  /*2720*/  FSETP.GT.AND P0, PT, |R0|.reuse, 0.56000000238418579102, PT ;  /* 0x3f0f5c290000780b */ /* 0x040fe20003f04200 */
[----:B------:R-:W-:-:S04]  /*2730*/  FFMA R2, |R0|, -R3, 0.5 ;  /* 0x3f00000000027423 */ /* 0x000fc80000000a03 */
[----:B------:R-:W1:Y:S02]  /*2740*/  MUFU.RSQ R3, R2 ;  /* 0x0000000200037308 */ /* 0x000e640000001400 */
[----:B-1----:R-:W-:Y:S01]  /*2750*/  FMUL R14, R2, R3 ;  /* 0x00000003020e7220 */ /* 0x002fe20000400000 */
        /* <DEDUP_REMOVED lines=14> */
[----:B------:R-:W-:-:S03]  /*2840*/  MOV R15, 0x3fd774eb ;  /* 0x3fd774eb000f7802 */ /* 0x000fc60000000f00 */
[----:B------:R-:W-:-:S05]  /*2850*/  FFMA R3, R3, R2, R3 ;  /* 0x0000000203037223 */ /* 0x000fca0000000003 */
[----:B------:R-:W-:-:S05]  /*2860*/  FSEL R0, R3, -R3, P0 ;  /* 0x8000000303007208 */ /* 0x000fca0000000000 */
[----:B------:R-:W-:-:S04]  /*2870*/  @!P1 FFMA R3, R15, 0.93318945169448852539, R0 ;  /* 0x3f6ee5810f039823 */ /* 0x000fc80000000000 */
[----:B------:R-:W-:Y:S01]  /*2880*/  @P0 FADD R3, R3, R3 ;  /* 0x0000000303030221 */ /* 0x000fe20000000000 */
[----:B------:R-:W-:Y:S06]  /*2890*/  BRA `(.L_x_251) ;  /* 0x0000000800587947 */ /* 0x000fec0003800000 */
.L_x_271:
[----:B------:R-:W-:Y:S01]  /*28a0*/  IMAD.MOV.U32 R3, RZ, RZ, 0x3f000000 ;  /* 0x3f000000ff037424 */ /* 0x000fe200078e00ff */
[C---:B-1----:R-:W-:Y:S02]  /*28b0*/  FSETP.NEU.AND P0, PT, |R0|.reuse, 1, PT ;  /* 0x3f8000000000780b */ /* 0x042fe40003f0d200 */
[C---:B------:R-:W-:Y:S01]  /*28c0*/  FSETP.GT.AND P1, PT, |R0|.reuse, 0.56000000238418579102, PT ;  /* 0x3f0f5c290000780b */ /* 0x040fe20003f24200 */
[----:B------:R-:W-:Y:S01]  /*28d0*/  FFMA R14, |R0|, -R3, 0.5 ;  /* 0x3f000000000e7423 */ /* 0x000fe20000000a03 */
[----:B------:R-:W-:-:S03]  /*28e0*/  MOV R15, 0x3fd774eb ;  /* 0x3fd774eb000f7802 */ /* 0x000fc60000000f00 */
        /* <DEDUP_REMOVED lines=21> */
.L_x_265:
[----:B------:R-:W-:-:S13]  /*2a40*/  ISETP.GT.AND P0, PT, R2, 0x17, PT ;  /* 0x000000170200780c */ /* 0x000fda0003f04270 */
[----:B------:R-:W-:Y:S05]  /*2a50*/  @P0 BRA `(.L_x_272) ;  /* 0x00000004003c0947 */ /* 0x000fea0003800000 */
[----:B------:R-:W-:-:S05]  /*2a60*/  IMAD.MOV.U32 R3, RZ, RZ, -0x15 ;  /* 0xffffffebff037424 */ /* 0x000fca00078e00ff */
[----:B------:R-:W-:-:S05]  /*2a70*/  VIADDMNMX.U32 R3, R2, R3, 0x2, PT ;  /* 0x0000000202037446 */ /* 0x000fca0003800003 */
[----:B------:R-:W-:-:S04]  /*2a80*/  IMAD.SHL.U32 R3, R3, 0x4, RZ ;  /* 0x0000000403037824 */ /* 0x000fc800078e00ff */
[----:B------:R-:W2:Y:S02]  /*2a90*/  LDC R14, c[0x2][R3+0x24] ;  /* 0x00800900030e7b82 */ /* 0x000ea40000000800 */
[----:B--2---:R-:W-:-:S04]  /*2aa0*/  SHF.R.S32.HI R15, RZ, 0x1f, R14 ;  /* 0x0000001fff0f7819 */ /* 0x004fc8000001140e */
.L_x_652:
[----:B------:R-:W-:Y:S05]  /*2ab0*/  BRX R14 -0x2ac0                                                                       (*"BRANCH_TARGETS .L_x_653,.L_x_654,.L_x_655"*) ;  /* 0xffffffd40e507949 */ /* 0x000fea000383ffff */
.L_x_655:
[----:B------:R-:W-:Y:S01]  /*2ac0*/  ISETP.NE.AND P0, PT, R2, 0x17, PT ;  /* 0x000000170200780c */ /* 0x000fe20003f05270 */
[----:B------:R-:W-:-:S12]  /*2ad0*/  HFMA2 R3, -RZ, RZ, 0, 0 ;  /* 0x00000000ff037431 */ /* 0x000fd800000001ff */
[----:B------:R-:W-:Y:S05]  /*2ae0*/  @P0 BRA `(.L_x_251) ;  /* 0x0000000400c40947 */ /* 0x000fea0003800000 */
[----:B------:R-:W-:Y:S01]  /*2af0*/  IMAD.MOV.U32 R3, RZ, RZ, 0x3089705f ;  /* 0x3089705fff037424 */ /* 0x000fe200078e00ff */
[C---:B-1----:R-:W-:Y:S02]  /*2b00*/  FSETP.GEU.AND P1, PT, R0.reuse, RZ, PT ;  /* 0x000000ff0000720b */ /* 0x042fe40003f2e000 */
[----:B------:R-:W-:Y:S02]  /*2b10*/  FSETP.GTU.AND P0, PT, |R0|, 9.9999997171806853657e-10, PT ;  /* 0x3089705f0000780b */ /* 0x000fe40003f0c200 */
[----:B------:R-:W-:-:S04]  /*2b20*/  FSEL R3, -R3, 9.9999997171806853657e-10, !P1 ;  /* 0x3089705f03037808 */ /* 0x000fc80004800100 */
[----:B------:R-:W-:-:S05]  /*2b30*/  FSEL R2, R3, R0, !P0 ;  /* 0x0000000003027208 */ /* 0x000fca0004000000 */
[----:B------:R-:W-:-:S05]  /*2b40*/  VIADD R0, R2, 0x1800000 ;  /* 0x0180000002007836 */ /* 0x000fca0000000000 */
[----:B------:R-:W-:-:S04]  /*2b50*/  LOP3.LUT R0, R0, 0x7f800000, RZ, 0xc0, !PT ;  /* 0x7f80000000007812 */ /* 0x000fc800078ec0ff */
[----:B------:R-:W-:-:S13]  /*2b60*/  ISETP.GT.U32.AND P0, PT, R0, 0x1ffffff, PT ;  /* 0x01ffffff0000780c */ /* 0x000fda0003f04070 */
[----:B------:R-:W-:Y:S05]  /*2b70*/  @P0 BRA `(.L_x_273) ;  /* 0x0000000000140947 */ /* 0x000fea0003800000 */
[----:B------:R-:W-:Y:S02]  /*2b80*/  MOV R0, R2 ;  /* 0x0000000200007202 */ /* 0x000fe40000000f00 */
[----:B------:R-:W-:-:S07]  /*2b90*/  MOV R2, 0x2bb0 ;  /* 0x00002bb000027802 */ /* 0x000fce0000000f00 */
[----:B0-----:R-:W-:Y:S05]  /*2ba0*/  CALL.REL.NOINC `($__internal_7_$__cuda_sm20_rcp_rn_f32_slowpath) ;  /* 0x0000004000307944 */ /* 0x001fea0003c00000 */
[----:B------:R-:W-:Y:S01]  /*2bb0*/  IMAD.MOV.U32 R3, RZ, RZ, R0 ;  /* 0x000000ffff037224 */ /* 0x000fe200078e0000 */
[----:B------:R-:W-:Y:S06]  /*2bc0*/  BRA `(.L_x_251) ;  /* 0x00000004008c7947 */ /* 0x000fec0003800000 */
.L_x_273:
[----:B------:R-:W1:Y:S02]  /*2bd0*/  MUFU.RCP R3, R2 ;  /* 0x0000000200037308 */ /* 0x000e640000001000 */
[----:B-1----:R-:W-:-:S04]  /*2be0*/  FFMA R0, R2, R3, -1 ;  /* 0xbf80000002007423 */ /* 0x002fc80000000003 */
[----:B------:R-:W-:-:S04]  /*2bf0*/  FADD.FTZ R0, -R0, -RZ ;  /* 0x800000ff00007221 */ /* 0x000fc80000010100 */
[----:B------:R-:W-:Y:S01]  /*2c00*/  FFMA R3, R3, R0, R3 ;  /* 0x0000000003037223 */ /* 0x000fe20000000003 */
[----:B------:R-:W-:Y:S06]  /*2c10*/  BRA `(.L_x_251) ;  /* 0x0000000400787947 */ /* 0x000fec0003800000 */
.L_x_653:
[----:B-1----:R-:W1:Y:S01]  /*2c20*/  MUFU.RCP R3, |R0| ;  /* 0x4000000000037308 */ /* 0x002e620000001000 */
[----:B------:R-:W-:Y:S01]  /*2c30*/  FSETP.GT.AND P0, PT, |R0|, 1, PT ;  /* 0x3f8000000000780b */ /* 0x000fe20003f04200 */
[----:B------:R-:W-:Y:S02]  /*2c40*/  IMAD.MOV.U32 R15, RZ, RZ, 0x3b2090aa ;  /* 0x3b2090aaff0f7424 */ /* 0x000fe400078e00ff */
[----:B------:R-:W-:Y:S01]  /*2c50*/  HFMA2 R14, -RZ, RZ, 1.9599609375, 20144 ;  /* 0x3fd774ebff0e7431 */ /* 0x000fe200000001ff */
        /* <DEDUP_REMOVED lines=16> */
.L_x_654:
[----:B-1----:R-:W-:Y:S01]  /*2d60*/  FSETP.NEU.AND P0, PT, R0, RZ, PT ;  /* 0x000000ff0000720b */ /* 0x002fe20003f0d000 */
[----:B------:R-:W-:-:S12]  /*2d70*/  IMAD.MOV.U32 R3, RZ, RZ, -0x319194d8 ;  /* 0xce6e6b28ff037424 */ /* 0x000fd800078e00ff */
        /* <DEDUP_REMOVED lines=29> */
.L_x_272:
[----:B------:R-:W-:-:S13]  /*2f50*/  ISETP.GT.AND P0, PT, R2, 0x19, PT ;  /* 0x000000190200780c */ /* 0x000fda0003f04270 */
[----:B------:R-:W-:Y:S05]  /*2f60*/  @P0 BRA `(.L_x_274) ;  /* 0x0000000000240947 */ /* 0x000fea0003800000 */
[----:B------:R-:W-:-:S13]  /*2f70*/  ISETP.NE.AND P0, PT, R2, 0x18, PT ;  /* 0x000000180200780c */ /* 0x000fda0003f05270 */
[----:B------:R-:W-:Y:S05]  /*2f80*/  @!P0 BRA `(.L_x_275) ;  /* 0x0000000000148947 */ /* 0x000fea0003800000 */
[----:B------:R-:W-:Y:S02]  /*2f90*/  ISETP.NE.AND P0, PT, R2, 0x19, PT ;  /* 0x000000190200780c */ /* 0x000fe40003f05270 */
[----:B------:R-:W-:-:S11]  /*2fa0*/  MOV R3, RZ ;  /* 0x000000ff00037202 */ /* 0x000fd60000000f00 */
[----:B------:R-:W-:Y:S05]  /*2fb0*/  @P0 BRA `(.L_x_251) ;  /* 0x0000000000900947 */ /* 0x000fea0003800000 */
[----:B-1----:R-:W-:Y:S01]  /*2fc0*/  FADD R3, -R0, -RZ ;  /* 0x800000ff00037221 */ /* 0x002fe20000000100 */
[----:B------:R-:W-:Y:S06]  /*2fd0*/  BRA `(.L_x_251) ;  /* 0x0000000000887947 */ /* 0x000fec0003800000 */
.L_x_275:
[----:B-1----:R-:W-:Y:S01]  /*2fe0*/  FADD R3, |R0|, -RZ ;  /* 0x800000ff00037221 */ /* 0x002fe20000000200 */
[----:B------:R-:W-:Y:S06]  /*2ff0*/  BRA `(.L_x_251) ;  /* 0x0000000000807947 */ /* 0x000fec0003800000 */
.L_x_274:
[----:B------:R-:W-:-:S13]  /*3000*/  ISETP.NE.AND P0, PT, R2, 0x1a, PT ;  /* 0x0000001a0200780c */ /* 0x000fda0003f05270 */
[----:B------:R-:W-:Y:S05]  /*3010*/  @!P0 BRA `(.L_x_276) ;  /* 0x0000000000488947 */ /* 0x000fea0003800000 */
[----:B------:R-:W-:Y:S01]  /*3020*/  ISETP.NE.AND P0, PT, R2, 0x1b, PT ;  /* 0x0000001b0200780c */ /* 0x000fe20003f05270 */
[----:B------:R-:W-:-:S12]  /*3030*/  IMAD.MOV.U32 R3, RZ, RZ, RZ ;  /* 0x000000ffff037224 */ /* 0x000fd800078e00ff */
[----:B------:R-:W-:Y:S05]  /*3040*/  @P0 BRA `(.L_x_251) ;  /* 0x00000000006c0947 */ /* 0x000fea0003800000 */
[----:B-1----:R-:W-:Y:S01]  /*3050*/  FADD R3, |R0|, -RZ ;  /* 0x800000ff00037221 */ /* 0x002fe20000000200 */
[----:B------:R1:W2:Y:S03]  /*3060*/  MUFU.RSQ R15, |R0| ;  /* 0x40000000000f7308 */ /* 0x0002a60000001400 */
[----:B------:R-:W-:-:S05]  /*3070*/  VIADD R2, R3, 0xf3000000 ;  /* 0xf300000003027836 */ /* 0x000fca0000000000 */
[----:B------:R-:W-:-:S13]  /*3080*/  ISETP.GT.U32.AND P0, PT, R2, 0x727fffff, PT ;  /* 0x727fffff0200780c */ /* 0x000fda0003f04070 */
[----:B-12---:R-:W-:Y:S05]  /*3090*/  @!P0 BRA `(.L_x_277) ;  /* 0x0000000000148947 */ /* 0x006fea0003800000 */
[----:B------:R-:W-:Y:S02]  /*30a0*/  MOV R0, R3 ;  /* 0x0000000300007202 */ /* 0x000fe40000000f00 */
[----:B------:R-:W-:-:S07]  /*30b0*/  MOV R14, 0x30d0 ;  /* 0x000030d0000e7802 */ /* 0x000fce0000000f00 */
[----:B0-----:R-:W-:Y:S05]  /*30c0*/  CALL.REL.NOINC `($__internal_8_$__cuda_sm20_sqrt_rn_f32_slowpath) ;  /* 0x0000003c00b87944 */ /* 0x001fea0003c00000 */
[----:B------:R-:W-:Y:S01]  /*30d0*/  IMAD.MOV.U32 R3, RZ, RZ, R0 ;  /* 0x000000ffff037224 */ /* 0x000fe200078e0000 */
[----:B------:R-:W-:Y:S06]  /*30e0*/  BRA `(.L_x_251) ;  /* 0x0000000000447947 */ /* 0x000fec0003800000 */
.L_x_277:
[----:B------:R-:W-:Y:S01]  /*30f0*/  FMUL.FTZ R3, |R0|, R15 ;  /* 0x0000000f00037220 */ /* 0x000fe20000410200 */
[----:B------:R-:W-:-:S03]  /*3100*/  FMUL.FTZ R2, R15, 0.5 ;  /* 0x3f0000000f027820 */ /* 0x000fc60000410000 */
[----:B------:R-:W-:-:S04]  /*3110*/  FFMA R0, -R3, R3, |R0| ;  /* 0x0000000303007223 */ /* 0x000fc80000000500 */
[----:B------:R-:W-:Y:S01]  /*3120*/  FFMA R3, R0, R2, R3 ;  /* 0x0000000200037223 */ /* 0x000fe20000000003 */
[----:B------:R-:W-:Y:S06]  /*3130*/  BRA `(.L_x_251) ;  /* 0x0000000000307947 */ /* 0x000fec0003800000 */
.L_x_276:
[----:B-1----:R-:W-:Y:S01]  /*3140*/  VIADD R2, R0, 0xf3000000 ;  /* 0xf300000000027836 */ /* 0x002fe20000000000 */
[----:B------:R1:W2:Y:S04]  /*3150*/  MUFU.RSQ R15, R0 ;  /* 0x00000000000f7308 */ /* 0x0002a80000001400 */
[----:B------:R-:W-:-:S13]  /*3160*/  ISETP.GT.U32.AND P0, PT, R2, 0x727fffff, PT ;  /* 0x727fffff0200780c */ /* 0x000fda0003f04070 */
[----:B-12---:R-:W-:Y:S05]  /*3170*/  @!P0 BRA `(.L_x_278) ;  /* 0x0000000000108947 */ /* 0x006fea0003800000 */
[----:B------:R-:W-:-:S07]  /*3180*/  MOV R14, 0x31a0 ;  /* 0x000031a0000e7802 */ /* 0x000fce0000000f00 */
[----:B0-----:R-:W-:Y:S05]  /*3190*/  CALL.REL.NOINC `($__internal_8_$__cuda_sm20_sqrt_rn_f32_slowpath) ;  /* 0x0000003c00847944 */ /* 0x001fea0003c00000 */
[----:B------:R-:W-:Y:S01]  /*31a0*/  MOV R3, R0 ;  /* 0x0000000000037202 */ /* 0x000fe20000000f00 */
[----:B------:R-:W-:Y:S06]  /*31b0*/  BRA `(.L_x_251) ;  /* 0x0000000000107947 */ /* 0x000fec0003800000 */
.L_x_278:
[----:B------:R-:W-:Y:S01]  /*31c0*/  FMUL.FTZ R3, R0, R15 ;  /* 0x0000000f00037220 */ /* 0x000fe20000410000 */
[----:B------:R-:W-:-:S03]  /*31d0*/  FMUL.FTZ R2, R15, 0.5 ;  /* 0x3f0000000f027820 */ /* 0x000fc60000410000 */
[----:B------:R-:W-:-:S04]  /*31e0*/  FFMA R0, -R3, R3, R0 ;  /* 0x0000000303007223 */ /* 0x000fc80000000100 */
[----:B------:R-:W-:-:S07]  /*31f0*/  FFMA R3, R0, R2, R3 ;  /* 0x0000000200037223 */ /* 0x000fce0000000003 */
.L_x_251:
[C---:B-1----:R-:W-:Y:S01]  /*3200*/  LEA R0, R6.reuse, UR5, 0x2 ;  /* 0x0000000506007c11 */ /* 0x042fe2000f8e10ff */
[----:B------:R4:W-:Y:S01]  /*3210*/  STS [R8+-0x4], R3 ;  /* 0xfffffc0308007388 */ /* 0x0009e20000000800 */
[C---:B------:R-:W-:Y:S02]  /*3220*/  LEA R2, R6.reuse, UR7, 0x2 ;  /* 0x0000000706027c11 */ /* 0x040fe4000f8e10ff */
[----:B------:R-:W-:Y:S01]  /*3230*/  LEA R14, R6, UR6, 0x2 ;  /* 0x00000006060e7c11 */ /* 0x000fe2000f8e10ff */
[----:B------:R4:W-:Y:S04]  /*3240*/  STS [R0+-0x4], RZ ;  /* 0xfffffcff00007388 */ /* 0x0009e80000000800 */
[----:B------:R4:W-:Y:S04]  /*3250*/  STS [R2+-0x4], RZ ;  /* 0xfffffcff02007388 */ /* 0x0009e80000000800 */
[----:B------:R4:W-:Y:S01]  /*3260*/  STS [R14+-0x4], RZ ;  /* 0xfffffcff0e007388 */ /* 0x0009e20000000800 */
[----:B------:R-:W-:Y:S05]  /*3270*/  BRA `(.L_x_245) ;  /* 0x00000038004c7947 */ /* 0x000fea0003800000 */
.L_x_246:
[----:B------:R-:W0:Y:S01]  /*3280*/  S2R R15, SR_CgaCtaId ;  /* 0x00000000000f7919 */ /* 0x000e220000008800 */
[----:B------:R-:W-:Y:S02]  /*3290*/  MOV R0, 0x400 ;  /* 0x0000040000007802 */ /* 0x000fe40000000f00 */
[----:B------:R-:W-:Y:S02]  /*32a0*/  ISETP.GT.AND P0, PT, R2, 0xc, PT ;  /* 0x0000000c0200780c */ /* 0x000fe40003f04270 */
[----:B0-----:R-:W-:-:S05]  /*32b0*/  LEA R15, R15, R0, 0x18 ;  /* 0x000000000f0f7211 */ /* 0x001fca00078ec0ff */
[----:B------:R-:W-:-:S05]  /*32c0*/  IMAD R8, R6, 0x4, R15 ;  /* 0x0000000406087824 */ /* 0x000fca00078e020f */
[----:B------:R0:W1:Y:S01]  /*32d0*/  LDS R0, [R8+-0x4] ;  /* 0xfffffc0008007984 */ /* 0x0000620000000800 */
[----:B------:R-:W-:Y:S05]  /*32e0*/  @P0 BRA `(.L_x_279) ;  /* 0x0000002400840947 */ /* 0x000fea0003800000 */
[----:B------:R2:W3:Y:S01]  /*32f0*/  LDS R15, [R8+-0x8] ;  /* 0xfffff800080f7984 */ /* 0x0004e20000000800 */
[----:B------:R-:W-:-:S13]  /*3300*/  ISETP.GT.AND P0, PT, R2, 0x6, PT ;  /* 0x000000060200780c */ /* 0x000fda0003f04270 */
[----:B--2---:R-:W-:Y:S05]  /*3310*/  @P0 BRA `(.L_x_280) ;  /* 0x0000000800040947 */ /* 0x004fea0003800000 */
[----:B------:R-:W-:-:S13]  /*3320*/  ISETP.GT.AND P0, PT, R2, 0x3, PT ;  /* 0x000000030200780c */ /* 0x000fda0003f04270 */
[----:B------:R-:W-:Y:S05]  /*3330*/  @P0 BRA `(.L_x_281) ;  /* 0x0000000000300947 */ /* 0x000fea0003800000 */
[----:B------:R-:W-:-:S05]  /*3340*/  IMAD.MOV.U32 R17, RZ, RZ, -0x1 ;  /* 0xffffffffff117424 */ /* 0x000fca00078e00ff */
[----:B------:R-:W-:-:S04]  /*3350*/  VIADDMNMX.U32 R2, R2, R17, 0x3, PT ;  /* 0x0000000302027446 */ /* 0x000fc80003800011 */
[----:B------:R-:W-:-:S04]  /*3360*/  SHF.L.U32 R2, R2, 0x2, RZ ;  /* 0x0000000202027819 */ /* 0x000fc800000006ff */
[----:B------:R-:W2:Y:S02]  /*3370*/  LDC R16, c[0x2][R2+0x30] ;  /* 0x00800c0002107b82 */ /* 0x000ea40000000800 */
[----:B--2---:R-:W-:-:S04]  /*3380*/  SHF.R.S32.HI R17, RZ, 0x1f, R16 ;  /* 0x0000001fff117819 */ /* 0x004fc80000011410 */
.L_x_656:
[----:B------:R-:W-:Y:S05]  /*3390*/  BRX R16 -0x33a0                                                                       (*"BRANCH_TARGETS .L_x_657,.L_x_658,.L_x_659,.L_x_282"*) ;  /* 0xffffffcc10187949 */ /* 0x000fea000383ffff */
.L_x_659:
[----:B-1-3--:R-:W-:Y:S01]  /*33a0*/  FMUL R3, R0, R15 ;  /* 0x0000000f00037220 */ /* 0x00afe20000400000 */
[----:B------:R-:W-:Y:S06]  /*33b0*/  BRA `(.L_x_282) ;  /* 0x00000034007c7947 */ /* 0x000fec0003800000 */
.L_x_657:
[----:B-1-3--:R-:W-:Y:S01]  /*33c0*/  FADD R3, R0, R15 ;  /* 0x0000000f00037221 */ /* 0x00afe20000000000 */
[----:B------:R-:W-:Y:S06]  /*33d0*/  BRA `(.L_x_282) ;  /* 0x0000003400747947 */ /* 0x000fec0003800000 */
.L_x_658:
[----:B-1-3--:R-:W-:Y:S01]  /*33e0*/  FADD R3, R0, -R15 ;  /* 0x8000000f00037221 */ /* 0x00afe20000000000 */
[----:B------:R-:W-:Y:S06]  /*33f0*/  BRA `(.L_x_282) ;  /* 0x00000034006c7947 */ /* 0x000fec0003800000 */
.L_x_281:
[----:B------:R-:W-:-:S05]  /*3400*/  IMAD.MOV.U32 R17, RZ, RZ, -0x4 ;  /* 0xfffffffcff117424 */ /* 0x000fca00078e00ff */
[----:B------:R-:W-:-:S05]  /*3410*/  VIADDMNMX.U32 R2, R2, R17, 0x3, PT ;  /* 0x0000000302027446 */ /* 0x000fca0003800011 */
[----:B------:R-:W-:-:S04]  /*3420*/  IMAD.SHL.U32 R2, R2, 0x4, RZ ;  /* 0x0000000402027824 */ /* 0x000fc800078e00ff */
[----:B------:R-:W2:Y:S02]  /*3430*/  LDC R16, c[0x2][R2+0x40] ;  /* 0x0080100002107b82 */ /* 0x000ea40000000800 */
[----:B--2---:R-:W-:-:S04]  /*3440*/  SHF.R.S32.HI R17, RZ, 0x1f, R16 ;  /* 0x0000001fff117819 */ /* 0x004fc80000011410 */
.L_x_661:
[----:B------:R-:W-:Y:S05]  /*3450*/  BRX R16 -0x3460                                                                       (*"BRANCH_TARGETS .L_x_662,.L_x_663,.L_x_664,.L_x_282"*) ;  /* 0xffffffc810e87949 */ /* 0x000fea000383ffff */
.L_x_664:
[----:B-1-3--:R-:W-:-:S04]  /*3460*/  FSETP.GTU.AND P0, PT, R0, R15, PT ;  /* 0x0000000f0000720b */ /* 0x00afc80003f0c000 */
[----:B------:R-:W-:Y:S01]  /*3470*/  FSEL R3, R0, R15, !P0 ;  /* 0x0000000f00037208 */ /* 0x000fe20004000000 */
[----:B------:R-:W-:Y:S08]  /*3480*/  BRA `(.L_x_282) ;  /* 0x0000003400487947 */ /* 0x000ff00003800000 */
.L_x_662:
[----:B---3--:R-:W2:Y:S01]  /*3490*/  MUFU.RCP R2, R15 ;  /* 0x0000000f00027308 */ /* 0x008ea20000001000 */
[----:B------:R-:W-:-:S07]  /*34a0*/  FSETP.NEU.AND P2, PT, R15, RZ, PT ;  /* 0x000000ff0f00720b */ /* 0x000fce0003f4d000 */
[----:B-1----:R-:W1:Y:S01]  /*34b0*/  FCHK P0, R0, R15 ;  /* 0x0000000f00007302 */ /* 0x002e620000000000 */
[----:B--2---:R-:W-:-:S04]  /*34c0*/  FFMA R3, -R15, R2, 1 ;  /* 0x3f8000000f037423 */ /* 0x004fc80000000102 */
[----:B------:R-:W-:-:S04]  /*34d0*/  FFMA R3, R2, R3, R2 ;  /* 0x0000000302037223 */ /* 0x000fc80000000002 */
[----:B------:R-:W-:-:S04]  /*34e0*/  FFMA R2, R0, R3, RZ ;  /* 0x0000000300027223 */ /* 0x000fc800000000ff */
[----:B------:R-:W-:-:S04]  /*34f0*/  FFMA R14, -R15, R2, R0 ;  /* 0x000000020f0e7223 */ /* 0x000fc80000000100 */
[----:B------:R-:W-:Y:S01]  /*3500*/  FFMA R3, R3, R14, R2 ;  /* 0x0000000e03037223 */ /* 0x000fe20000000002 */
[----:B-1----:R-:W-:Y:S06]  /*3510*/  @!P0 BRA `(.L_x_283) ;  /* 0x0000000000108947 */ /* 0x002fec0003800000 */
[----:B------:R-:W-:Y:S02]  /*3520*/  MOV R3, R15 ;  /* 0x0000000f00037202 */ /* 0x000fe40000000f00 */
[----:B------:R-:W-:-:S07]  /*3530*/  MOV R2, 0x3550 ;  /* 0x0000355000027802 */ /* 0x000fce0000000f00 */
[----:B0-----:R-:W-:Y:S05]  /*3540*/  CALL.REL.NOINC `($__internal_9_$__cuda_sm3x_div_rn_noftz_f32_slowpath) ;  /* 0x0000003800f87944 */ /* 0x001fea0003c00000 */
[----:B------:R-:W-:-:S07]  /*3550*/  IMAD.MOV.U32 R3, RZ, RZ, R0 ;  /* 0x000000ffff037224 */ /* 0x000fce00078e0000 */
.L_x_283:
[----:B------:R-:W-:Y:S01]  /*3560*/  FSEL R3, R3, +QNAN , P2 ;  /* 0x7fc0000003037808 */ /* 0x000fe20001000000 */
[----:B------:R-:W-:Y:S06]  /*3570*/  BRA `(.L_x_282) ;  /* 0x00000034000c7947 */ /* 0x000fec0003800000 */
.L_x_663:
[C---:B-1----:R-:W-:Y:S01]  /*3580*/  FMUL R3, |R0|.reuse, 16777216 ;  /* 0x4b80000000037820 */ /* 0x042fe20000400200 */
[----:B------:R-:W-:Y:S01]  /*3590*/  FSETP.GEU.AND P0, PT, |R0|, 1.175494350822287508e-38, PT ;  /* 0x008000000000780b */ /* 0x000fe20003f0e200 */
[----:B------:R-:W-:-:S03]  /*35a0*/  IMAD.MOV.U32 R21, RZ, RZ, 0x3a2c32e4 ;  /* 0x3a2c32e4ff157424 */ /* 0x000fc600078e00ff */
        /* <DEDUP_REMOVED lines=31> */
[----:B---3--:R-:W-:Y:S01]  /*37a0*/  FMUL R2, R15, R3 ;  /* 0x000000030f027220 */ /* 0x008fe20000400000 */
[----:B------:R-:W-:-:S03]  /*37b0*/  FADD R14, -R14, R3 ;  /* 0x000000030e0e7221 */ /* 0x000fc60000000100 */
[----:B------:R-:W1:Y:S01]  /*37c0*/  FRND R17, R2 ;  /* 0x0000000200117307 */ /* 0x000e620000201000 */
[----:B------:R-:W-:Y:S01]  /*37d0*/  FADD R14, R21, -R14 ;  /* 0x8000000e150e7221 */ /* 0x000fe20000000000 */
[C---:B------:R-:W-:Y:S01]  /*37e0*/  FFMA R3, R15.reuse, R3, -R2 ;  /* 0x000000030f037223 */ /* 0x040fe20000000802 */
[C---:B------:R-:W-:Y:S02]  /*37f0*/  FSETP.GT.AND P1, PT, |R2|.reuse, 152, PT ;  /* 0x431800000200780b */ /* 0x040fe40003f24200 */
[C---:B------:R-:W-:Y:S01]  /*3800*/  FSETP.GEU.AND P2, PT, R2.reuse, RZ, PT ;  /* 0x000000ff0200720b */ /* 0x040fe20003f4e000 */
[----:B------:R-:W-:Y:S02]  /*3810*/  FFMA R3, R15, R14, R3 ;  /* 0x0000000e0f037223 */ /* 0x000fe40000000003 */
[----:B------:R-:W2:Y:S01]  /*3820*/  F2I.NTZ R18, R2 ;  /* 0x0000000200127305 */ /* 0x000ea20000203100 */
[----:B-1----:R-:W-:Y:S01]  /*3830*/  FADD R14, R2, -R17 ;  /* 0x80000011020e7221 */ /* 0x002fe20000000000 */
[----:B------:R-:W-:-:S03]  /*3840*/  FSETP.GT.AND P0, PT, R17, RZ, PT ;  /* 0x000000ff1100720b */ /* 0x000fc60003f04000 */
[----:B------:R-:W-:Y:S01]  /*3850*/  FADD R3, R3, R14 ;  /* 0x0000000e03037221 */ /* 0x000fe20000000000 */
[----:B------:R-:W-:Y:S02]  /*3860*/  SEL R17, RZ, 0x83000000, P0 ;  /* 0x83000000ff117807 */ /* 0x000fe40000000000 */
[----:B------:R-:W-:Y:S01]  /*3870*/  FSETP.NEU.AND P0, PT, R15, RZ, PT ;  /* 0x000000ff0f00720b */ /* 0x000fe20003f0d000 */
[C---:B------:R-:W-:Y:S02]  /*3880*/  FFMA R14, R3.reuse, R16, 0.0013391353422775864601 ;  /* 0x3aaf85ed030e7423 */ /* 0x040fe40000000010 */
[----:B--2---:R-:W-:Y:S01]  /*3890*/  IMAD R18, R18, 0x800000, -R17 ;  /* 0x0080000012127824 */ /* 0x004fe200078e0a11 */
        /* <DEDUP_REMOVED lines=8> */
[----:B------:R-:W-:-:S05]  /*3920*/  IADD3 R3, PT, PT, R17, 0x7f000000, RZ ;  /* 0x7f00000011037810 */ /* 0x000fca0007ffe0ff */
[----:B------:R-:W-:-:S04]  /*3930*/  FMUL R3, R16, R3 ;  /* 0x0000000310037220 */ /* 0x000fc80000400000 */
[----:B------:R-:W-:Y:S01]  /*3940*/  FMUL R18, R3, R18 ;  /* 0x0000001203127220 */ /* 0x000fe20000400000 */
[----:B------:R-:W-:Y:S01]  /*3950*/  IMAD.MOV.U32 R3, RZ, RZ, 0x3f800000 ;  /* 0x3f800000ff037424 */ /* 0x000fe200078e00ff */
[----:B------:R-:W-:Y:S01]  /*3960*/  @P1 FSEL R18, RZ, +INF , !P2 ;  /* 0x7f800000ff121808 */ /* 0x000fe20005000000 */
[----:B-1----:R-:W-:Y:S01]  /*3970*/  FADD R14, R14, R14 ;  /* 0x0000000e0e0e7221 */ /* 0x002fe20000000000 */
[----:B------:R-:W-:Y:S06]  /*3980*/  @P0 BRA `(.L_x_282) ;  /* 0x0000003000080947 */ /* 0x000fec0003800000 */
[----:B------:R-:W-:-:S04]  /*3990*/  FSETP.NAN.AND P0, PT, |R15|, |R15|, PT ;  /* 0x4000000f0f00720b */ /* 0x000fc80003f08200 */
[----:B------:R-:W-:-:S13]  /*39a0*/  FSETP.NUM.AND P0, PT, |R0|, |R0|, !P0 ;  /* 0x400000000000720b */ /* 0x000fda0004707200 */
[----:B------:R-:W-:Y:S01]  /*39b0*/  @!P0 FADD R3, R0, R15 ;  /* 0x0000000f00038221 */ /* 0x000fe20000000000 */
[----:B------:R-:W-:Y:S06]  /*39c0*/  @!P0 BRA `(.L_x_282) ;  /* 0x0000002c00f88947 */ /* 0x000fec0003800000 */
[C---:B------:R-:W-:Y:S01]  /*39d0*/  FSETP.NEU.AND P0, PT, |R0|.reuse, +INF , PT ;  /* 0x7f8000000000780b */ /* 0x040fe20003f0d200 */
[----:B------:R-:W-:Y:S01]  /*39e0*/  FADD R14, R15, -R14 ;  /* 0x8000000e0f0e7221 */ /* 0x000fe20000000000 */
[----:B------:R-:W-:-:S13]  /*39f0*/  FSETP.NEU.AND P1, PT, R0, RZ, PT ;  /* 0x000000ff0000720b */ /* 0x000fda0003f2d000 */
[----:B------:R-:W-:Y:S05]  /*3a00*/  @P0 BRA P1, `(.L_x_284) ;  /* 0x0000000000180947 */ /* 0x000fea0000800000 */
[----:B------:R-:W-:Y:S01]  /*3a10*/  FSETP.GEU.AND P1, PT, R15, RZ, PT ;  /* 0x000000ff0f00720b */ /* 0x000fe20003f2e000 */
[----:B------:R-:W-:Y:S01]  /*3a20*/  FADD R3, R0, R0 ;  /* 0x0000000000037221 */ /* 0x000fe20000000000 */
[----:B------:R-:W-:-:S11]  /*3a30*/  FSETP.NEU.AND P0, PT, |R14|, 1, PT ;  /* 0x3f8000000e00780b */ /* 0x000fd60003f0d200 */
[----:B------:R-:W-:-:S04]  /*3a40*/  @!P1 LOP3.LUT R3, R3, 0x7f800000, RZ, 0x3c, !PT ;  /* 0x7f80000003039812 */ /* 0x000fc800078e3cff */
[----:B------:R-:W-:Y:S01]  /*3a50*/  @P0 LOP3.LUT R3, R3, 0x7fffffff, RZ, 0xc0, !PT ;  /* 0x7fffffff03030812 */ /* 0x000fe200078ec0ff */
[----:B------:R-:W-:Y:S06]  /*3a60*/  BRA `(.L_x_282) ;  /* 0x0000002c00d07947 */ /* 0x000fec0003800000 */
.L_x_284:
[----:B------:R-:W-:Y:S02]  /*3a70*/  FSETP.NEU.AND P0, PT, |R15|, +INF , PT ;  /* 0x7f8000000f00780b */ /* 0x000fe40003f0d200 */
[----:B------:R-:W-:-:S13]  /*3a80*/  FSETP.EQ.AND P1, PT, R0, -1, PT ;  /* 0xbf8000000000780b */ /* 0x000fda0003f22000 */
[----:B------:R-:W-:Y:S05]  /*3a90*/  @!P0 BRA P1, `(.L_x_282) ;  /* 0x0000002c00c48947 */ /* 0x000fea0000800000 */
[----:B------:R-:W-:Y:S02]  /*3aa0*/  FSETP.GEU.AND P0, PT, R0, RZ, PT ;  /* 0x000000ff0000720b */ /* 0x000fe40003f0e000 */
[----:B------:R-:W-:-:S11]  /*3ab0*/  MOV R3, R18 ;  /* 0x0000001200037202 */ /* 0x000fd60000000f00 */
[----:B------:R-:W-:Y:S05]  /*3ac0*/  @P0 BRA `(.L_x_282) ;  /* 0x0000002c00b80947 */ /* 0x000fea0003800000 */
[----:B------:R-:W1:Y:S01]  /*3ad0*/  FRND.FLOOR R0, R15 ;  /* 0x0000000f00007307 */ /* 0x000e620000205000 */
[----:B------:R-:W-:-:S04]  /*3ae0*/  FSETP.NEU.AND P1, PT, |R14|, 1, PT ;  /* 0x3f8000000e00780b */ /* 0x000fc80003f2d200 */
[----:B------:R-:W-:Y:S02]  /*3af0*/  FSEL R3, R18, -R18, P1 ;  /* 0x8000001212037208 */ /* 0x000fe40000800000 */
[----:B-1----:R-:W-:-:S04]  /*3b00*/  FSETP.NEU.AND P0, PT, R15, R0, PT ;  /* 0x000000000f00720b */ /* 0x002fc80003f0d000 */
[----:B------:R-:W-:Y:S01]  /*3b10*/  FSEL R3, R3, +QNAN , !P0 ;  /* 0x7fffffff03037808 */ /* 0x000fe20004000000 */
[----:B------:R-:W-:Y:S08]  /*3b20*/  BRA `(.L_x_282) ;  /* 0x0000002c00a07947 */ /* 0x000ff00003800000 */
.L_x_280:
[----:B------:R-:W-:-:S13]  /*3b30*/  ISETP.GT.AND P0, PT, R2, 0x9, PT ;  /* 0x000000090200780c */ /* 0x000fda0003f04270 */
[----:B------:R-:W-:Y:S05]  /*3b40*/  @P0 BRA `(.L_x_285) ;  /* 0x0000000400dc0947 */ /* 0x000fea0003800000 */
[----:B------:R-:W-:-:S05]  /*3b50*/  IMAD.MOV.U32 R17, RZ, RZ, -0x7 ;  /* 0xfffffff9ff117424 */ /* 0x000fca00078e00ff */
[----:B------:R-:W-:-:S05]  /*3b60*/  VIADDMNMX.U32 R2, R2, R17, 0x3, PT ;  /* 0x0000000302027446 */ /* 0x000fca0003800011 */
[----:B------:R-:W-:-:S04]  /*3b70*/  IMAD.SHL.U32 R2, R2, 0x4, RZ ;  /* 0x0000000402027824 */ /* 0x000fc800078e00ff */
[----:B------:R-:W2:Y:S02]  /*3b80*/  LDC R16, c[0x2][R2+0x50] ;  /* 0x0080140002107b82 */ /* 0x000ea40000000800 */
[----:B--2---:R-:W-:-:S04]  /*3b90*/  SHF.R.S32.HI R17, RZ, 0x1f, R16 ;  /* 0x0000001fff117819 */ /* 0x004fc80000011410 */
.L_x_666:
[----:B------:R-:W-:Y:S05]  /*3ba0*/  BRX R16 -0x3bb0                                                                       (*"BRANCH_TARGETS .L_x_667,.L_x_668,.L_x_669,.L_x_282"*) ;  /* 0xffffffc410147949 */ /* 0x000fea000383ffff */
.L_x_669:
[----:B---3--:R-:W-:Y:S02]  /*3bb0*/  FSETP.NEU.AND P0, PT, R15, RZ, PT ;  /* 0x000000ff0f00720b */ /* 0x008fe40003f0d000 */
[----:B-1----:R-:W-:-:S13]  /*3bc0*/  FSETP.EQ.AND P1, PT, R0, RZ, PT ;  /* 0x000000ff0000720b */ /* 0x002fda0003f22000 */
[----:B------:R-:W-:Y:S05]  /*3bd0*/  @!P0 BRA P1, `(.L_x_282) ;  /* 0x0000002c00748947 */ /* 0x000fea0000800000 */
[C---:B------:R-:W-:Y:S01]  /*3be0*/  FMUL R3, |R0|.reuse, 16777216 ;  /* 0x4b80000000037820 */ /* 0x040fe20000400200 */
[C---:B------:R-:W-:Y:S01]  /*3bf0*/  FSETP.GEU.AND P1, PT, |R0|.reuse, 1.175494350822287508e-38, PT ;  /* 0x008000000000780b */ /* 0x040fe20003f2e200 */
[----:B------:R-:W-:Y:S01]  /*3c00*/  IMAD.MOV.U32 R21, RZ, RZ, 0x3a2c32e4 ;  /* 0x3a2c32e4ff157424 */ /* 0x000fe200078e00ff */
[----:B------:R-:W-:Y:S02]  /*3c10*/  FSETP.EQ.OR P0, PT, |R0|, 1, !P0 ;  /* 0x3f8000000000780b */ /* 0x000fe40004702600 */
        /* <DEDUP_REMOVED lines=25> */
[----:B------:R-:W-:Y:S02]  /*3db0*/  HFMA2 R16, -RZ, RZ, 0.64013671875, -15.109375 ;  /* 0x391fcb8eff107431 */ /* 0x000fe400000001ff */
        /* <DEDUP_REMOVED lines=12> */
[----:B------:R-:W2:Y:S01]  /*3e80*/  F2I.NTZ R18, R2 ;  /* 0x0000000200127305 */ /* 0x000ea20000203100 */
        /* <DEDUP_REMOVED lines=8> */
[----:B------:R-:W-:Y:S01]  /*3f10*/  FFMA R16, R3, R16, 0.0096188392490148544312 ;  /* 0x3c1d985603107423 */ /* 0x000fe20000000010 */
[----:B--2---:R-:W-:-:S03]  /*3f20*/  IMAD R18, R18, 0x800000, -R17 ;  /* 0x0080000012127824 */ /* 0x004fc600078e0a11 */
[----:B------:R-:W-:-:S04]  /*3f30*/  FFMA R16, R3, R16, 0.055503588169813156128 ;  /* 0x3d6357bb03107423 */ /* 0x000fc80000000010 */
[----:B------:R-:W-:-:S04]  /*3f40*/  FFMA R16, R3, R16, 0.24022644758224487305 ;  /* 0x3e75fdec03107423 */ /* 0x000fc80000000010 */
[----:B------:R-:W-:Y:S01]  /*3f50*/  FFMA R16, R3, R16, 0.69314718246459960938 ;  /* 0x3f31721803107423 */ /* 0x000fe20000000010 */
[----:B-1----:R-:W-:-:S03]  /*3f60*/  FADD R2, R14, R14 ;  /* 0x0000000e0e027221 */ /* 0x002fc60000000000 */
[----:B------:R-:W-:Y:S01]  /*3f70*/  FFMA R16, R3, R16, 1 ;  /* 0x3f80000003107423 */ /* 0x000fe20000000010 */
[----:B------:R-:W-:-:S04]  /*3f80*/  VIADD R3, R17, 0x7f000000 ;  /* 0x7f00000011037836 */ /* 0x000fc80000000000 */
[----:B------:R-:W-:-:S04]  /*3f90*/  FMUL R3, R16, R3 ;  /* 0x0000000310037220 */ /* 0x000fc80000400000 */
[----:B------:R-:W-:Y:S01]  /*3fa0*/  FMUL R18, R3, R18 ;  /* 0x0000001203127220 */ /* 0x000fe20000400000 */
[----:B------:R-:W-:Y:S02]  /*3fb0*/  MOV R3, 0x3f800000 ;  /* 0x3f80000000037802 */ /* 0x000fe40000000f00 */
[----:B------:R-:W-:Y:S01]  /*3fc0*/  @P1 FSEL R18, RZ, +INF , !P2 ;  /* 0x7f800000ff121808 */ /* 0x000fe20005000000 */
[----:B------:R-:W-:Y:S06]  /*3fd0*/  @P0 BRA `(.L_x_282) ;  /* 0x0000002800740947 */ /* 0x000fec0003800000 */
[----:B------:R-:W-:-:S04]  /*3fe0*/  FSETP.NAN.AND P0, PT, |R15|, |R15|, PT ;  /* 0x4000000f0f00720b */ /* 0x000fc80003f08200 */
[----:B------:R-:W-:-:S13]  /*3ff0*/  FSETP.NUM.AND P0, PT, |R0|, |R0|, !P0 ;  /* 0x400000000000720b */ /* 0x000fda0004707200 */
[----:B------:R-:W-:Y:S01]  /*4000*/  @!P0 FADD R3, |R0|, R15 ;  /* 0x0000000f00038221 */ /* 0x000fe20000000200 */
[----:B------:R-:W-:Y:S06]  /*4010*/  @!P0 BRA `(.L_x_282) ;  /* 0x0000002800648947 */ /* 0x000fec0003800000 */
[C---:B------:R-:W-:Y:S01]  /*4020*/  FSETP.NEU.AND P0, PT, |R0|.reuse, +INF , PT ;  /* 0x7f8000000000780b */ /* 0x040fe20003f0d200 */
[----:B------:R-:W-:Y:S01]  /*4030*/  FADD R2, R15, -R2 ;  /* 0x800000020f027221 */ /* 0x000fe20000000000 */
[----:B------:R-:W-:-:S13]  /*4040*/  FSETP.NEU.AND P1, PT, |R0|, RZ, PT ;  /* 0x000000ff0000720b */ /* 0x000fda0003f2d200 */
[----:B------:R-:W-:Y:S05]  /*4050*/  @P0 BRA P1, `(.L_x_286) ;  /* 0x0000000000180947 */ /* 0x000fea0000800000 */
[----:B------:R-:W-:Y:S01]  /*4060*/  FSETP.GEU.AND P1, PT, R15, RZ, PT ;  /* 0x000000ff0f00720b */ /* 0x000fe20003f2e000 */
[----:B------:R-:W-:Y:S01]  /*4070*/  FADD R3, |R0|, |R0| ;  /* 0x4000000000037221 */ /* 0x000fe20000000200 */
[----:B------:R-:W-:-:S11]  /*4080*/  FSETP.NEU.AND P0, PT, |R2|, 1, PT ;  /* 0x3f8000000200780b */ /* 0x000fd60003f0d200 */
[----:B------:R-:W-:-:S04]  /*4090*/  @!P1 LOP3.LUT R3, R3, 0x7f800000, RZ, 0x3c, !PT ;  /* 0x7f80000003039812 */ /* 0x000fc800078e3cff */
[----:B------:R-:W-:Y:S01]  /*40a0*/  @P0 LOP3.LUT R3, R3, 0x7fffffff, RZ, 0xc0, !PT ;  /* 0x7fffffff03030812 */ /* 0x000fe200078ec0ff */
[----:B------:R-:W-:Y:S06]  /*40b0*/  BRA `(.L_x_282) ;  /* 0x00000028003c7947 */ /* 0x000fec0003800000 */
.L_x_286:
        /* <DEDUP_REMOVED lines=12> */
.L_x_667:
[----:B-1-3--:R-:W-:-:S04]  /*4180*/  FSETP.GE.AND P0, PT, R0, R15, PT ;  /* 0x0000000f0000720b */ /* 0x00afc80003f06000 */
[----:B------:R-:W-:Y:S01]  /*4190*/  FSEL R3, R0, R15, P0 ;  /* 0x0000000f00037208 */ /* 0x000fe20000000000 */
[----:B------:R-:W-:Y:S08]  /*41a0*/  BRA `(.L_x_282) ;  /* 0x0000002800007947 */ /* 0x000ff00003800000 */
.L_x_668:
[C---:B---3--:R-:W-:Y:S01]  /*41b0*/  FSETP.GTU.AND P0, PT, |R15|.reuse, 9.9999997171806853657e-10, PT ;  /* 0x3089705f0f00780b */ /* 0x048fe20003f0c200 */
[----:B------:R-:W-:Y:S01]  /*41c0*/  IMAD.MOV.U32 R2, RZ, RZ, 0x3089705f ;  /* 0x3089705fff027424 */ /* 0x000fe200078e00ff */
[----:B------:R-:W-:-:S11]  /*41d0*/  FSETP.GEU.AND P1, PT, R15, RZ, PT ;  /* 0x000000ff0f00720b */ /* 0x000fd60003f2e000 */
[----:B------:R-:W-:-:S04]  /*41e0*/  @!P0 FSEL R15, -R2, 9.9999997171806853657e-10, !P1 ;  /* 0x3089705f020f8808 */ /* 0x000fc80004800100 */
[----:B------:R-:W2:Y:S08]  /*41f0*/  MUFU.RCP R2, R15 ;  /* 0x0000000f00027308 */ /* 0x000eb00000001000 */
        /* <DEDUP_REMOVED lines=10> */
[----:B------:R-:W-:Y:S01]  /*42a0*/  IMAD.MOV.U32 R3, RZ, RZ, R0 ;  /* 0x000000ffff037224 */ /* 0x000fe200078e0000 */
[----:B------:R-:W-:Y:S06]  /*42b0*/  BRA `(.L_x_282) ;  /* 0x0000002400bc7947 */ /* 0x000fec0003800000 */
.L_x_285:
[----:B---3--:R-:W-:-:S05]  /*42c0*/  IMAD.MOV.U32 R15, RZ, RZ, -0xa ;  /* 0xfffffff6ff0f7424 */ /* 0x008fca00078e00ff */
[----:B------:R-:W-:-:S04]  /*42d0*/  VIADDMNMX.U32 R2, R2, R15, 0x3, PT ;  /* 0x0000000302027446 */ /* 0x000fc8000380000f */
[----:B------:R-:W-:-:S04]  /*42e0*/  SHF.L.U32 R2, R2, 0x2, RZ ;  /* 0x0000000202027819 */ /* 0x000fc800000006ff */
[----:B------:R-:W2:Y:S02]  /*42f0*/  LDC R14, c[0x2][R2+0x60] ;  /* 0x00801800020e7b82 */ /* 0x000ea40000000800 */
[----:B--2---:R-:W-:-:S04]  /*4300*/  SHF.R.S32.HI R15, RZ, 0x1f, R14 ;  /* 0x0000001fff0f7819 */ /* 0x004fc8000001140e */
.L_x_671:
[----:B------:R-:W-:Y:S05]  /*4310*/  BRX R14 -0x4320                                                                       (*"BRANCH_TARGETS .L_x_672,.L_x_673,.L_x_674,.L_x_282"*) ;  /* 0xffffffbc0e387949 */ /* 0x000fea000383ffff */
.L_x_674:
        /* <DEDUP_REMOVED lines=13> */
[----:B------:R-:W-:Y:S01]  /*43f0*/  HFMA2 R19, -RZ, RZ, 0, 0 ;  /* 0x00000000ff137431 */ /* 0x000fe200000001ff */
[----:B------:R-:W-:Y:S01]  /*4400*/  CS2R R14, SRZ ;  /* 0x00000000000e7805 */ /* 0x000fe2000001ff00 */
[----:B------:R-:W1:Y:S01]  /*4410*/  LDCU.64 UR10, c[0x4][URZ] ;  /* 0x01000000ff0a77ac */ /* 0x000e620008000a00 */
[----:B------:R-:W-:Y:S01]  /*4420*/  LOP3.LUT R21, R2, 0x80000000, RZ, 0xfc, !PT ;  /* 0x8000000002157812 */ /* 0x000fe200078efcff */
[----:B------:R-:W-:-:S06]  /*4430*/  UMOV UR4, URZ ;  /* 0x000000ff00047c82 */ /* 0x000fcc0008000000 */
.L_x_288:
[----:B-1----:R-:W-:Y:S02]  /*4440*/  IMAD.U32 R16, RZ, RZ, UR10 ;  /* 0x0000000aff107e24 */ /* 0x002fe4000f8e00ff */
[----:B------:R-:W-:-:S05]  /*4450*/  IMAD.U32 R17, RZ, RZ, UR11 ;  /* 0x0000000bff117e24 */ /* 0x000fca000f8e00ff */
[----:B------:R-:W2:Y:S01]  /*4460*/  LDG.E.CONSTANT R2, desc[UR8][R16.64] ;  /* 0x0000000810027981 */ /* 0x000ea2000c1e9900 */
[----:B------:R-:W-:Y:S01]  /*4470*/  UIADD3 UR4, UPT, UPT, UR4, 0x1, URZ ;  /* 0x0000000104047890 */ /* 0x000fe2000fffe0ff */
[C---:B------:R-:W-:Y:S01]  /*4480*/  ISETP.EQ.AND P0, PT, R14.reuse, RZ, PT ;  /* 0x000000ff0e00720c */ /* 0x040fe20003f02270 */
[----:B------:R-:W-:Y:S01]  /*4490*/  UIADD3 UR10, UP1, UPT, UR10, 0x4, URZ ;  /* 0x000000040a0a7890 */ /* 0x000fe2000ff3e0ff */
[C---:B------:R-:W-:Y:S01]  /*44a0*/  ISETP.EQ.AND P1, PT, R14.reuse, 0x4, PT ;  /* 0x000000040e00780c */ /* 0x040fe20003f22270 */
[----:B------:R-:W-:Y:S01]  /*44b0*/  UISETP.NE.AND UP0, UPT, UR4, 0x6, UPT ;  /* 0x000000060400788c */ /* 0x000fe2000bf05270 */
[C---:B------:R-:W-:Y:S01]  /*44c0*/  ISETP.EQ.AND P2, PT, R14.reuse, 0x8, PT ;  /* 0x000000080e00780c */ /* 0x040fe20003f42270 */
[----:B------:R-:W-:Y:S01]  /*44d0*/  UIADD3.X UR11, UPT, UPT, URZ, UR11, URZ, UP1, !UPT ;  /* 0x0000000bff0b7290 */ /* 0x000fe20008ffe4ff */
[C---:B------:R-:W-:Y:S02]  /*44e0*/  ISETP.EQ.AND P3, PT, R14.reuse, 0xc, PT ;  /* 0x0000000c0e00780c */ /* 0x040fe40003f62270 */
[----:B------:R-:W-:-:S02]  /*44f0*/  ISETP.EQ.AND P4, PT, R14, 0x10, PT ;  /* 0x000000100e00780c */ /* 0x000fc40003f82270 */
[C---:B------:R-:W-:Y:S01]  /*4500*/  ISETP.EQ.AND P5, PT, R14.reuse, 0x14, PT ;  /* 0x000000140e00780c */ /* 0x040fe20003fa2270 */
[----:B------:R-:W-:Y:S02]  /*4510*/  VIADD R14, R14, 0x4 ;  /* 0x000000040e0e7836 */ /* 0x000fe40000000000 */
[----:B--2---:R-:W-:-:S03]  /*4520*/  IMAD.WIDE.U32 R2, R2, R21, RZ ;  /* 0x0000001502027225 */ /* 0x004fc600078e00ff */
[----:B------:R-:W-:-:S04]  /*4530*/  IADD3 R2, P6, PT, R2, R15, RZ ;  /* 0x0000000f02027210 */ /* 0x000fc80007fde0ff */
[----:B------:R-:W-:Y:S01]  /*4540*/  IADD3.X R15, PT, PT, R3, R19, RZ, P6, !PT ;  /* 0x00000013030f7210 */ /* 0x000fe200037fe4ff */
[--C-:B------:R-:W-:Y:S01]  /*4550*/  @P0 IMAD.MOV.U32 R4, RZ, RZ, R2.reuse ;  /* 0x000000ffff040224 */ /* 0x100fe200078e0002 */
[-C--:B------:R-:W-:Y:S01]  /*4560*/  @P2 MOV R12, R2.reuse ;  /* 0x00000002000c2202 */ /* 0x080fe20000000f00 */
[--C-:B------:R-:W-:Y:S01]  /*4570*/  @P1 IMAD.MOV.U32 R13, RZ, RZ, R2.reuse ;  /* 0x000000ffff0d1224 */ /* 0x100fe200078e0002 */
[----:B------:R-:W-:Y:S01]  /*4580*/  @P5 MOV R9, R2 ;  /* 0x0000000200095202 */ /* 0x000fe20000000f00 */
[--C-:B------:R-:W-:Y:S02]  /*4590*/  @P3 IMAD.MOV.U32 R11, RZ, RZ, R2.reuse ;  /* 0x000000ffff0b3224 */ /* 0x100fe400078e0002 */
[----:B------:R-:W-:Y:S01]  /*45a0*/  @P4 IMAD.MOV.U32 R10, RZ, RZ, R2 ;  /* 0x000000ffff0a4224 */ /* 0x000fe200078e0002 */
[----:B------:R-:W-:Y:S06]  /*45b0*/  BRA.U UP0, `(.L_x_288) ;  /* 0xfffffffd00a07547 */ /* 0x000fec000b83ffff */
        /* <DEDUP_REMOVED lines=41> */
.L_x_289:
        /* <DEDUP_REMOVED lines=18> */
.L_x_287:
[----:B------:R-:W-:Y:S01]  /*4970*/  IMAD.MOV.U32 R2, RZ, RZ, R3 ;  /* 0x000000ffff027224 */ /* 0x000fe200078e0003 */
[----:B------:R-:W-:Y:S02]  /*4980*/  MOV R3, 0x3c190000 ;  /* 0x3c19000000037802 */ /* 0x000fe40000000f00 */
        /* <DEDUP_REMOVED lines=14> */
.L_x_672:
        /* <DEDUP_REMOVED lines=14> */
[----:B------:R-:W-:Y:S01]  /*4b50*/  IMAD.MOV.U32 R19, RZ, RZ, RZ ;  /* 0x000000ffff137224 */ /* 0x000fe200078e00ff */
[----:B------:R-:W-:Y:S01]  /*4b60*/  MOV R21, RZ ;  /* 0x000000ff00157202 */ /* 0x000fe20000000f00 */
[----:B------:R-:W-:Y:S01]  /*4b70*/  IMAD.MOV.U32 R23, RZ, RZ, RZ ;  /* 0x000000ffff177224 */ /* 0x000fe200078e00ff */
[----:B------:R-:W-:-:S07]  /*4b80*/  LOP3.LUT R25, R14, 0x80000000, RZ, 0xfc, !PT ;  /* 0x800000000e197812 */ /* 0x000fce00078efcff */
.L_x_291:
[----:B-1----:R-:W-:-:S06]  /*4b90*/  IMAD.WIDE.U32 R14, R21, 0x4, R2 ;  /* 0x00000004150e7825 */ /* 0x002fcc00078e0002 */
[----:B------:R-:W2:Y:S01]  /*4ba0*/  LDG.E.CONSTANT R14, desc[UR8][R14.64] ;  /* 0x000000080e0e7981 */ /* 0x000ea2000c1e9900 */
[C---:B------:R-:W-:Y:S02]  /*4bb0*/  IMAD.SHL.U32 R18, R21.reuse, 0x4, RZ ;  /* 0x0000000415127824 */ /* 0x040fe400078e00ff */
[----:B------:R-:W-:-:S03]  /*4bc0*/  VIADD R21, R21, 0x1 ;  /* 0x0000000115157836 */ /* 0x000fc60000000000 */
        /* <DEDUP_REMOVED lines=8> */
[----:B------:R-:W-:Y:S01]  /*4c50*/  IADD3.X R19, PT, PT, R17, R23, RZ, P6, !PT ;  /* 0x0000001711137210 */ /* 0x000fe200037fe4ff */
[--C-:B------:R-:W-:Y:S01]  /*4c60*/  @P0 IMAD.MOV.U32 R4, RZ, RZ, R16.reuse ;  /* 0x000000ffff040224 */ /* 0x100fe200078e0010 */
[----:B------:R-:W-:Y:S01]  /*4c70*/  ISETP.NE.AND P6, PT, R21, 0x6, PT ;  /* 0x000000061500780c */ /* 0x000fe20003fc5270 */
[--C-:B------:R-:W-:Y:S01]  /*4c80*/  @P5 IMAD.MOV.U32 R13, RZ, RZ, R16.reuse ;  /* 0x000000ffff0d5224 */ /* 0x100fe200078e0010 */
[-C--:B------:R-:W-:Y:S01]  /*4c90*/  @P4 MOV R12, R16.reuse ;  /* 0x00000010000c4202 */ /* 0x080fe20000000f00 */
[--C-:B------:R-:W-:Y:S01]  /*4ca0*/  @P3 IMAD.MOV.U32 R11, RZ, RZ, R16.reuse ;  /* 0x000000ffff0b3224 */ /* 0x100fe200078e0010 */
[----:B------:R-:W-:Y:S01]  /*4cb0*/  @P1 MOV R9, R16 ;  /* 0x0000001000091202 */ /* 0x000fe20000000f00 */
[----:B------:R-:W-:-:S08]  /*4cc0*/  @P2 IMAD.MOV.U32 R10, RZ, RZ, R16 ;  /* 0x000000ffff0a2224 */ /* 0x000fd000078e0010 */
[----:B------:R-:W-:Y:S05]  /*4cd0*/  @P6 BRA `(.L_x_291) ;  /* 0xfffffffc00ac6947 */ /* 0x000fea000383ffff */
[----:B------:R-:W-:-:S04]  /*4ce0*/  SHF.R.U32.HI R14, RZ, 0x17, R0 ;  /* 0x00000017ff0e7819 */ /* 0x000fc80000011600 */
[C---:B------:R-:W-:Y:S02]  /*4cf0*/  LOP3.LUT R2, R14.reuse, 0xe0, RZ, 0xc0, !PT ;  /* 0x000000e00e027812 */ /* 0x040fe400078ec0ff */
[----:B------:R-:W-:-:S03]  /*4d00*/  LOP3.LUT P6, RZ, R14, 0x1f, RZ, 0xc0, !PT ;  /* 0x0000001f0eff7812 */ /* 0x000fc600078cc0ff */
[----:B------:R-:W-:-:S05]  /*4d10*/  VIADD R2, R2, 0xffffff80 ;  /* 0xffffff8002027836 */ /* 0x000fca0000000000 */
[----:B------:R-:W-:-:S05]  /*4d20*/  SHF.R.U32.HI R2, RZ, 0x5, R2 ;  /* 0x00000005ff027819 */ /* 0x000fca0000011602 */
[----:B------:R-:W-:-:S05]  /*4d30*/  IMAD.U32 R15, R2, -0x4, RZ ;  /* 0xfffffffc020f7824 */ /* 0x000fca00078e00ff */
[C---:B------:R-:W-:Y:S02]  /*4d40*/  ISETP.EQ.AND P3, PT, R15.reuse, -0x18, PT ;  /* 0xffffffe80f00780c */ /* 0x040fe40003f62270 */
[C---:B------:R-:W-:Y:S02]  /*4d50*/  ISETP.EQ.AND P4, PT, R15.reuse, -0x14, PT ;  /* 0xffffffec0f00780c */ /* 0x040fe40003f82270 */
[C---:B------:R-:W-:Y:S02]  /*4d60*/  ISETP.EQ.AND P2, PT, R15.reuse, -0x10, PT ;  /* 0xfffffff00f00780c */ /* 0x040fe40003f42270 */
[C---:B------:R-:W-:Y:S02]  /*4d70*/  ISETP.EQ.AND P1, PT, R15.reuse, -0xc, PT ;  /* 0xfffffff40f00780c */ /* 0x040fe40003f22270 */
[C---:B------:R-:W-:Y:S02]  /*4d80*/  ISETP.EQ.AND P0, PT, R15.reuse, -0x8, PT ;  /* 0xfffffff80f00780c */ /* 0x040fe40003f02270 */
[----:B------:R-:W-:-:S03]  /*4d90*/  ISETP.EQ.AND P5, PT, R15, 0x4, PT ;  /* 0x000000040f00780c */ /* 0x000fc60003fa2270 */
[----:B------:R-:W-:Y:S02]  /*4da0*/  @P3 MOV R2, R4 ;  /* 0x0000000400023202 */ /* 0x000fe40000000f00 */
[----:B------:R-:W-:Y:S01]  /*4db0*/  @P4 IMAD.MOV.U32 R3, RZ, RZ, R4 ;  /* 0x000000ffff034224 */ /* 0x000fe200078e0004 */
[C---:B------:R-:W-:Y:S01]  /*4dc0*/  ISETP.EQ.AND P3, PT, R15.reuse, -0x4, PT ;  /* 0xfffffffc0f00780c */ /* 0x040fe20003f62270 */
[----:B------:R-:W-:Y:S01]  /*4dd0*/  @P4 IMAD.MOV.U32 R2, RZ, RZ, R13 ;  /* 0x000000ffff024224 */ /* 0x000fe200078e000d */
[----:B------:R-:W-:Y:S01]  /*4de0*/  ISETP.EQ.AND P4, PT, R15, RZ, PT ;  /* 0x000000ff0f00720c */ /* 0x000fe20003f82270 */
[----:B------:R-:W-:Y:S01]  /*4df0*/  @P2 IMAD.MOV.U32 R2, RZ, RZ, R12 ;  /* 0x000000ffff022224 */ /* 0x000fe200078e000c */
[----:B------:R-:W-:Y:S01]  /*4e00*/  @P1 MOV R2, R11 ;  /* 0x0000000b00021202 */ /* 0x000fe20000000f00 */
[----:B------:R-:W-:Y:S01]  /*4e10*/  @P0 IMAD.MOV.U32 R2, RZ, RZ, R10 ;  /* 0x000000ffff020224 */ /* 0x000fe200078e000a */
[----:B------:R-:W-:Y:S01]  /*4e20*/  @P2 MOV R3, R13 ;  /* 0x0000000d00032202 */ /* 0x000fe20000000f00 */
[----:B------:R-:W-:-:S02]  /*4e30*/  @P1 IMAD.MOV.U32 R3, RZ, RZ, R12 ;  /* 0x000000ffff031224 */ /* 0x000fc400078e000c */
[----:B------:R-:W-:-:S04]  /*4e40*/  @P0 IMAD.MOV.U32 R3, RZ, RZ, R11 ;  /* 0x000000ffff030224 */ /* 0x000fc800078e000b */
[--C-:B------:R-:W-:Y:S01]  /*4e50*/  @P3 IMAD.MOV.U32 R2, RZ, RZ, R9.reuse ;  /* 0x000000ffff023224 */ /* 0x100fe200078e0009 */
[----:B------:R-:W-:Y:S01]  /*4e60*/  @P3 MOV R3, R10 ;  /* 0x0000000a00033202 */ /* 0x000fe20000000f00 */
[----:B------:R-:W-:Y:S01]  /*4e70*/  @P4 IMAD.MOV.U32 R3, RZ, RZ, R9 ;  /* 0x000000ffff034224 */ /* 0x000fe200078e0009 */
[----:B------:R-:W-:Y:S01]  /*4e80*/  @P4 MOV R2, R19 ;  /* 0x0000001300024202 */ /* 0x000fe20000000f00 */
[----:B------:R-:W-:-:S04]  /*4e90*/  @P5 IMAD.MOV.U32 R3, RZ, RZ, R19 ;  /* 0x000000ffff035224 */ /* 0x000fc800078e0013 */
[----:B------:R-:W-:Y:S01]  /*4ea0*/  IMAD.MOV.U32 R16, RZ, RZ, R2 ;  /* 0x000000ffff107224 */ /* 0x000fe200078e0002 */
[----:B------:R-:W-:Y:S06]  /*4eb0*/  @!P6 BRA `(.L_x_292) ;  /* 0x00000000002ce947 */ /* 0x000fec0003800000 */
[----:B------:R-:W-:Y:S01]  /*4ec0*/  @P2 MOV R2, R4 ;  /* 0x0000000400022202 */ /* 0x000fe20000000f00 */
[----:B------:R-:W-:Y:S01]  /*4ed0*/  @P1 IMAD.MOV.U32 R2, RZ, RZ, R13 ;  /* 0x000000ffff021224 */ /* 0x000fe200078e000d */
[----:B------:R-:W-:Y:S01]  /*4ee0*/  LOP3.LUT R14, R14, 0x1f, RZ, 0xc0, !PT ;  /* 0x0000001f0e0e7812 */ /* 0x000fe200078ec0ff */
[----:B------:R-:W-:Y:S01]  /*4ef0*/  @P0 IMAD.MOV.U32 R2, RZ, RZ, R12 ;  /* 0x000000ffff020224 */ /* 0x000fe200078e000c */
[----:B------:R-:W-:Y:S02]  /*4f00*/  ISETP.EQ.AND P0, PT, R15, 0x8, PT ;  /* 0x000000080f00780c */ /* 0x000fe40003f02270 */
[----:B------:R-:W-:Y:S01]  /*4f10*/  @P3 MOV R2, R11 ;  /* 0x0000000b00023202 */ /* 0x000fe20000000f00 */
[----:B------:R-:W-:Y:S01]  /*4f20*/  @P4 IMAD.MOV.U32 R2, RZ, RZ, R10 ;  /* 0x000000ffff024224 */ /* 0x000fe200078e000a */
[----:B------:R-:W-:Y:S01]  /*4f30*/  SHF.L.W.U32.HI R16, R3, R14, R16 ;  /* 0x0000000e03107219 */ /* 0x000fe20000010e10 */
[----:B------:R-:W-:-:S08]  /*4f40*/  @P5 IMAD.MOV.U32 R2, RZ, RZ, R9 ;  /* 0x000000ffff025224 */ /* 0x000fd000078e0009 */
[----:B------:R-:W-:-:S04]  /*4f50*/  @P0 MOV R2, R19 ;  /* 0x0000001300020202 */ /* 0x000fc80000000f00 */
[----:B------:R-:W-:-:S07]  /*4f60*/  SHF.L.W.U32.HI R3, R2, R14, R3 ;  /* 0x0000000e02037219 */ /* 0x000fce0000010e03 */
.L_x_292:
[C-C-:B------:R-:W-:Y:S01]  /*4f70*/  SHF.L.W.U32.HI R17, R3.reuse, 0x2, R16.reuse ;  /* 0x0000000203117819 */ /* 0x140fe20000010e10 */
[----:B------:R-:W-:Y:S01]  /*4f80*/  IMAD.SHL.U32 R3, R3, 0x4, RZ ;  /* 0x0000000403037824 */ /* 0x000fe200078e00ff */
[----:B------:R-:W-:Y:S01]  /*4f90*/  UMOV UR10, 0x54442d19 ;  /* 0x54442d19000a7882 */ /* 0x000fe20000000000 */
[----:B------:R-:W-:Y:S01]  /*4fa0*/  UMOV UR11, 0x3bf921fb ;  /* 0x3bf921fb000b7882 */ /* 0x000fe20000000000 */
[----:B------:R-:W-:Y:S02]  /*4fb0*/  SHF.R.S32.HI R14, RZ, 0x1f, R17 ;  /* 0x0000001fff0e7819 */ /* 0x000fe40000011411 */
[----:B------:R-:W-:Y:S02]  /*4fc0*/  SHF.R.U32.HI R16, RZ, 0x1e, R16 ;  /* 0x0000001eff107819 */ /* 0x000fe40000011610 */
[C---:B------:R-:W-:Y:S02]  /*4fd0*/  LOP3.LUT R2, R14.reuse, R3, RZ, 0x3c, !PT ;  /* 0x000000030e027212 */ /* 0x040fe400078e3cff */
[----:B------:R-:W-:-:S02]  /*4fe0*/  LOP3.LUT R3, R14, R17, RZ, 0x3c, !PT ;  /* 0x000000110e037212 */ /* 0x000fc400078e3cff */
[----:B------:R-:W-:Y:S02]  /*4ff0*/  ISETP.GE.AND P1, PT, R0, RZ, PT ;  /* 0x000000ff0000720c */ /* 0x000fe40003f26270 */
[C---:B------:R-:W-:Y:S02]  /*5000*/  LOP3.LUT R0, R17.reuse, R0, RZ, 0x3c, !PT ;  /* 0x0000000011007212 */ /* 0x040fe400078e3cff */
[----:B------:R-:W1:Y:S01]  /*5010*/  I2F.F64.S64 R2, R2 ;  /* 0x0000000200027312 */ /* 0x000e620000301c00 */
[----:B------:R-:W-:Y:S02]  /*5020*/  LEA.HI R16, R17, R16, RZ, 0x1 ;  /* 0x0000001011107211 */ /* 0x000fe400078f08ff */
[----:B------:R-:W-:-:S03]  /*5030*/  ISETP.GE.AND P0, PT, R0, RZ, PT ;  /* 0x000000ff0000720c */ /* 0x000fc60003f06270 */
[----:B------:R-:W-:-:S05]  /*5040*/  IMAD.MOV R0, RZ, RZ, -R16 ;  /* 0x000000ffff007224 */ /* 0x000fca00078e0a10 */
[----:B------:R-:W-:Y:S01]  /*5050*/  @!P1 MOV R16, R0 ;  /* 0x0000000000109202 */ /* 0x000fe20000000f00 */
[----:B-1----:R-:W-:-:S10]  /*5060*/  DMUL R14, R2, UR10 ;  /* 0x0000000a020e7c28 */ /* 0x002fd40008000000 */
[----:B------:R-:W1:Y:S02]  /*5070*/  F2F.F32.F64 R14, R14 ;  /* 0x0000000e000e7310 */ /* 0x000e640000301000 */
[----:B-1----:R-:W-:-:S07]  /*5080*/  FSEL R2, -R14, R14, !P0 ;  /* 0x0000000e0e027208 */ /* 0x002fce0004000100 */
.L_x_290:
        /* <DEDUP_REMOVED lines=18> */
.L_x_673:
        /* <DEDUP_REMOVED lines=13> */
[----:B------:R-:W-:Y:S02]  /*5280*/  IMAD.SHL.U32 R14, R0, 0x100, RZ ;  /* 0x00000100000e7824 */ /* 0x000fe400078e00ff */
[----:B------:R-:W-:Y:S02]  /*5290*/  HFMA2 R19, -RZ, RZ, 0, 0 ;  /* 0x00000000ff137431 */ /* 0x000fe400000001ff */
[----:B------:R-:W-:Y:S02]  /*52a0*/  IMAD.MOV.U32 R23, RZ, RZ, RZ ;  /* 0x000000ffff177224 */ /* 0x000fe400078e00ff */
[----:B------:R-:W-:Y:S01]  /*52b0*/  IMAD.MOV.U32 R21, RZ, RZ, RZ ;  /* 0x000000ffff157224 */ /* 0x000fe200078e00ff */
[----:B------:R-:W-:-:S07]  /*52c0*/  LOP3.LUT R25, R14, 0x80000000, RZ, 0xfc, !PT ;  /* 0x800000000e197812 */ /* 0x000fce00078efcff */
.L_x_294:
[----:B-1----:R-:W-:-:S06]  /*52d0*/  IMAD.WIDE.U32 R14, R21, 0x4, R2 ;  /* 0x00000004150e7825 */ /* 0x002fcc00078e0002 */
[----:B------:R-:W2:Y:S01]  /*52e0*/  LDG.E.CONSTANT R14, desc[UR8][R14.64] ;  /* 0x000000080e0e7981 */ /* 0x000ea2000c1e9900 */
[C---:B------:R-:W-:Y:S01]  /*52f0*/  SHF.L.U32 R18, R21.reuse, 0x2, RZ ;  /* 0x0000000215127819 */ /* 0x040fe200000006ff */
        /* <DEDUP_REMOVED lines=20> */
[----:B------:R-:W-:Y:S02]  /*5440*/  LOP3.LUT P6, RZ, R14, 0x1f, RZ, 0xc0, !PT ;  /* 0x0000001f0eff7812 */ /* 0x000fe400078cc0ff */
[----:B------:R-:W-:-:S04]  /*5450*/  IADD3 R2, PT, PT, R2, -0x80, RZ ;  /* 0xffffff8002027810 */ /* 0x000fc80007ffe0ff */
        /* <DEDUP_REMOVED lines=8> */
[----:B------:R-:W-:Y:S01]  /*54e0*/  @P3 IMAD.MOV.U32 R2, RZ, RZ, R4 ;  /* 0x000000ffff023224 */ /* 0x000fe200078e0004 */
[C---:B------:R-:W-:Y:S01]  /*54f0*/  ISETP.EQ.AND P3, PT, R15.reuse, -0x4, PT ;  /* 0xfffffffc0f00780c */ /* 0x040fe20003f62270 */
[--C-:B------:R-:W-:Y:S01]  /*5500*/  @P4 IMAD.MOV.U32 R2, RZ, RZ, R13.reuse ;  /* 0x000000ffff024224 */ /* 0x100fe200078e000d */
[----:B------:R-:W-:Y:S01]  /*5510*/  @P4 MOV R3, R4 ;  /* 0x0000000400034202 */ /* 0x000fe20000000f00 */
[----:B------:R-:W-:Y:S01]  /*5520*/  @P2 IMAD.MOV.U32 R3, RZ, RZ, R13 ;  /* 0x000000ffff032224 */ /* 0x000fe200078e000d */
[----:B------:R-:W-:Y:S01]  /*5530*/  ISETP.EQ.AND P4, PT, R15, RZ, PT ;  /* 0x000000ff0f00720c */ /* 0x000fe20003f82270 */
[----:B------:R-:W-:Y:S01]  /*5540*/  @P1 IMAD.MOV.U32 R3, RZ, RZ, R12 ;  /* 0x000000ffff031224 */ /* 0x000fe200078e000c */
[----:B------:R-:W-:Y:S01]  /*5550*/  @P2 MOV R2, R12 ;  /* 0x0000000c00022202 */ /* 0x000fe20000000f00 */
[----:B------:R-:W-:Y:S01]  /*5560*/  @P1 IMAD.MOV.U32 R2, RZ, RZ, R11 ;  /* 0x000000ffff021224 */ /* 0x000fe200078e000b */
[----:B------:R-:W-:Y:S01]  /*5570*/  @P0 MOV R3, R11 ;  /* 0x0000000b00030202 */ /* 0x000fe20000000f00 */
[----:B------:R-:W-:-:S04]  /*5580*/  @P0 IMAD.MOV.U32 R2, RZ, RZ, R10 ;  /* 0x000000ffff020224 */ /* 0x000fc800078e000a */
[----:B------:R-:W-:Y:S01]  /*5590*/  @P3 MOV R2, R9 ;  /* 0x0000000900023202 */ /* 0x000fe20000000f00 */
[----:B------:R-:W-:-:S03]  /*55a0*/  @P3 IMAD.MOV.U32 R3, RZ, RZ, R10 ;  /* 0x000000ffff033224 */ /* 0x000fc600078e000a */
[----:B------:R-:W-:Y:S02]  /*55b0*/  @P4 IMAD.MOV.U32 R2, RZ, RZ, R19 ;  /* 0x000000ffff024224 */ /* 0x000fe400078e0013 */
[----:B------:R-:W-:Y:S01]  /*55c0*/  @P4 IMAD.MOV.U32 R3, RZ, RZ, R9 ;  /* 0x000000ffff034224 */ /* 0x000fe200078e0009 */
[----:B------:R-:W-:Y:S01]  /*55d0*/  @P5 MOV R3, R19 ;  /* 0x0000001300035202 */ /* 0x000fe20000000f00 */
[----:B------:R-:W-:Y:S01]  /*55e0*/  IMAD.MOV.U32 R16, RZ, RZ, R2 ;  /* 0x000000ffff107224 */ /* 0x000fe200078e0002 */
[----:B------:R-:W-:Y:S06]  /*55f0*/  @!P6 BRA `(.L_x_295) ;  /* 0x00000000002ce947 */ /* 0x000fec0003800000 */
[----:B------:R-:W-:Y:S01]  /*5600*/  @P2 IMAD.MOV.U32 R2, RZ, RZ, R4 ;  /* 0x000000ffff022224 */ /* 0x000fe200078e0004 */
[----:B------:R-:W-:Y:S01]  /*5610*/  @P1 MOV R2, R13 ;  /* 0x0000000d00021202 */ /* 0x000fe20000000f00 */
[----:B------:R-:W-:Y:S01]  /*5620*/  @P0 IMAD.MOV.U32 R2, RZ, RZ, R12 ;  /* 0x000000ffff020224 */ /* 0x000fe200078e000c */
[----:B------:R-:W-:Y:S01]  /*5630*/  ISETP.EQ.AND P0, PT, R15, 0x8, PT ;  /* 0x000000080f00780c */ /* 0x000fe20003f02270 */
[----:B------:R-:W-:Y:S01]  /*5640*/  @P3 IMAD.MOV.U32 R2, RZ, RZ, R11 ;  /* 0x000000ffff023224 */ /* 0x000fe200078e000b */
[----:B------:R-:W-:Y:S01]  /*5650*/  @P4 MOV R2, R10 ;  /* 0x0000000a00024202 */ /* 0x000fe20000000f00 */
[----:B------:R-:W-:Y:S01]  /*5660*/  @P5 IMAD.MOV.U32 R2, RZ, RZ, R9 ;  /* 0x000000ffff025224 */ /* 0x000fe200078e0009 */
[----:B------:R-:W-:-:S04]  /*5670*/  LOP3.LUT R14, R14, 0x1f, RZ, 0xc0, !PT ;  /* 0x0000001f0e0e7812 */ /* 0x000fc800078ec0ff */
[----:B------:R-:W-:-:S05]  /*5680*/  SHF.L.W.U32.HI R16, R3, R14, R16 ;  /* 0x0000000e03107219 */ /* 0x000fca0000010e10 */
[----:B------:R-:W-:-:S05]  /*5690*/  @P0 IMAD.MOV.U32 R2, RZ, RZ, R19 ;  /* 0x000000ffff020224 */ /* 0x000fca00078e0013 */
[----:B------:R-:W-:-:S07]  /*56a0*/  SHF.L.W.U32.HI R3, R2, R14, R3 ;  /* 0x0000000e02037219 */ /* 0x000fce0000010e03 */
.L_x_295:
[C---:B------:R-:W-:Y:S01]  /*56b0*/  SHF.L.W.U32.HI R17, R3.reuse, 0x2, R16 ;  /* 0x0000000203117819 */ /* 0x040fe20000010e10 */
[----:B------:R-:W-:Y:S01]  /*56c0*/  UMOV UR10, 0x54442d19 ;  /* 0x54442d19000a7882 */ /* 0x000fe20000000000 */
[----:B------:R-:W-:Y:S01]  /*56d0*/  SHF.L.U32 R3, R3, 0x2, RZ ;  /* 0x0000000203037819 */ /* 0x000fe200000006ff */
        /* <DEDUP_REMOVED lines=9> */
[----:B------:R-:W-:-:S03]  /*5770*/  ISETP.GE.AND P0, PT, R0, RZ, PT ;  /* 0x000000ff0000720c */ /* 0x000fc60003f06270 */
[----:B------:R-:W-:-:S04]  /*5780*/  IMAD.MOV R0, RZ, RZ, -R16 ;  /* 0x000000ffff007224 */ /* 0x000fc800078e0a10 */
[----:B------:R-:W-:Y:S01]  /*5790*/  @!P1 IMAD.MOV.U32 R16, RZ, RZ, R0 ;  /* 0x000000ffff109224 */ /* 0x000fe200078e0000 */
[----:B-1----:R-:W-:-:S10]  /*57a0*/  DMUL R14, R2, UR10 ;  /* 0x0000000a020e7c28 */ /* 0x002fd40008000000 */
[----:B------:R-:W1:Y:S02]  /*57b0*/  F2F.F32.F64 R14, R14 ;  /* 0x0000000e000e7310 */ /* 0x000e640000301000 */
[----:B-1----:R-:W-:-:S07]  /*57c0*/  FSEL R2, -R14, R14, !P0 ;  /* 0x0000000e0e027208 */ /* 0x002fce0004000100 */
.L_x_293:
[----:B------:R-:W-:Y:S01]  /*57d0*/  MOV R0, 0x37cbac00 ;  /* 0x37cbac0000007802 */ /* 0x000fe20000000f00 */
[----:B------:R-:W-:Y:S01]  /*57e0*/  FMUL R3, R2, R2 ;  /* 0x0000000202037220 */ /* 0x000fe20000400000 */
[----:B------:R-:W-:Y:S01]  /*57f0*/  LOP3.LUT R14, R16, 0x1, RZ, 0xc0, !PT ;  /* 0x00000001100e7812 */ /* 0x000fe200078ec0ff */
[----:B------:R-:W-:Y:S01]  /*5800*/  IMAD.MOV.U32 R18, RZ, RZ, 0x3d2aaabb ;  /* 0x3d2aaabbff127424 */ /* 0x000fe200078e00ff */
[----:B------:R-:W-:Y:S01]  /*5810*/  MOV R17, 0x3effffff ;  /* 0x3effffff00117802 */ /* 0x000fe20000000f00 */
[----:B------:R-:W-:Y:S01]  /*5820*/  FFMA R0, R3, R0, -0.0013887860113754868507 ;  /* 0xbab607ed03007423 */ /* 0x000fe20000000000 */
[----:B------:R-:W-:Y:S01]  /*5830*/  ISETP.NE.U32.AND P0, PT, R14, 0x1, PT ;  /* 0x000000010e00780c */ /* 0x000fe20003f05070 */
[----:B------:R-:W-:-:S03]  /*5840*/  VIADD R16, R16, 0x1 ;  /* 0x0000000110107836 */ /* 0x000fc60000000000 */
[----:B------:R-:W-:Y:S02]  /*5850*/  FSEL R14, R0, -0.00019574658654164522886, P0 ;  /* 0xb94d4153000e7808 */ /* 0x000fe40000000000 */
[----:B------:R-:W-:Y:S02]  /*5860*/  FSEL R18, R18, 0.0083327032625675201416, P0 ;  /* 0x3c0885e412127808 */ /* 0x000fe40000000000 */
[----:B------:R-:W-:Y:S02]  /*5870*/  FSEL R0, R2, 1, !P0 ;  /* 0x3f80000002007808 */ /* 0x000fe40004000000 */
[----:B------:R-:W-:Y:S01]  /*5880*/  LOP3.LUT P1, RZ, R16, 0x2, RZ, 0xc0, !PT ;  /* 0x0000000210ff7812 */ /* 0x000fe2000782c0ff */
[----:B------:R-:W-:Y:S01]  /*5890*/  FFMA R14, R3, R14, R18 ;  /* 0x0000000e030e7223 */ /* 0x000fe20000000012 */
[----:B------:R-:W-:Y:S01]  /*58a0*/  FSEL R17, -R17, -0.16666662693023681641, P0 ;  /* 0xbe2aaaa811117808 */ /* 0x000fe20000000100 */
[----:B------:R-:W-:-:S04]  /*58b0*/  FFMA R15, R3, R0, RZ ;  /* 0x00000000030f7223 */ /* 0x000fc800000000ff */
[----:B------:R-:W-:-:S04]  /*58c0*/  FFMA R3, R3, R14, R17 ;  /* 0x0000000e03037223 */ /* 0x000fc80000000011 */
[----:B------:R-:W-:-:S04]  /*58d0*/  FFMA R3, R15, R3, R0 ;  /* 0x000000030f037223 */ /* 0x000fc80000000000 */
[----:B------:R-:W-:Y:S01]  /*58e0*/  @P1 FADD R3, RZ, -R3 ;  /* 0x80000003ff031221 */ /* 0x000fe20000000000 */
[----:B------:R-:W-:Y:S06]  /*58f0*/  BRA `(.L_x_282) ;  /* 0x00000010002c7947 */ /* 0x000fec0003800000 */
.L_x_279:
        /* <DEDUP_REMOVED lines=9> */
.L_x_676:
[----:B------:R-:W-:Y:S05]  /*5990*/  BRX R14 -0x59a0                                                                       (*"BRANCH_TARGETS .L_x_677,.L_x_678,.L_x_679,.L_x_282"*) ;  /* 0xffffffa40e987949 */ /* 0x000fea000383ffff */
.L_x_679:
[C---:B-1----:R-:W-:Y:S01]  /*59a0*/  FMUL R2, |R0|.reuse, 2.8853900432586669922 ;  /* 0x4038aa3b00027820 */ /* 0x042fe20000400200 */
[----:B------:R-:W-:Y:S02]  /*59b0*/  HFMA2 R16, -RZ, RZ, 1.125, -9232 ;  /* 0x3c80f082ff107431 */ /* 0x000fe400000001ff */
[C---:B------:R-:W-:Y:S01]  /*59c0*/  FMUL R17, R0.reuse, R0 ;  /* 0x0000000000117220 */ /* 0x040fe20000400000 */
[----:B------:R-:W-:Y:S01]  /*59d0*/  IMAD.MOV.U32 R14, RZ, RZ, 0x3f800000 ;  /* 0x3f800000ff0e7424 */ /* 0x000fe200078e00ff */
[C---:B------:R-:W-:Y:S01]  /*59e0*/  FSETP.GE.AND P1, PT, |R0|.reuse, 0.60000002384185791016, PT ;  /* 0x3f19999a0000780b */ /* 0x040fe20003f26200 */
[----:B------:R-:W1:Y:S01]  /*59f0*/  MUFU.EX2 R2, R2 ;  /* 0x0000000200027308 */ /* 0x000e620000000800 */
[----:B------:R-:W-:Y:S01]  /*5a00*/  FSETP.GE.AND P0, PT, |R0|, 9.010913848876953125, PT ;  /* 0x41102cb40000780b */ /* 0x000fe20003f06200 */
[----:B------:R-:W-:-:S04]  /*5a10*/  FFMA R16, R17, R16, -0.052303962409496307373 ;  /* 0xbd563cae11107423 */ /* 0x000fc80000000010 */
        /* <DEDUP_REMOVED lines=10> */
.L_x_677:
[C---:B-1----:R-:W-:Y:S01]  /*5ac0*/  FMUL R2, |R0|.reuse, 1.4426950216293334961 ;  /* 0x3fb8aa3b00027820 */ /* 0x042fe20000400200 */
        /* <DEDUP_REMOVED lines=25> */
.L_x_678:
        /* <DEDUP_REMOVED lines=14> */
[----:B-1----:R-:W-:-:S04]  /*5d40*/  FMUL.FTZ R3, R3, 0.125 ;  /* 0x3e00000003037820 */ /* 0x002fc80000410000 */
[----:B------:R-:W-:Y:S01]  /*5d50*/  FFMA R3, R2, 2, R3 ;  /* 0x4000000002037823 */ /* 0x000fe20000000003 */
[----:B------:R-:W-:Y:S06]  /*5d60*/  BRA `(.L_x_282) ;  /* 0x0000000c00107947 */ /* 0x000fec0003800000 */
.L_x_297:
[----:B------:R-:W-:-:S05]  /*5d70*/  IMAD.MOV.U32 R15, RZ, RZ, -0x10 ;  /* 0xfffffff0ff0f7424 */ /* 0x000fca00078e00ff */
[----:B------:R-:W-:-:S05]  /*5d80*/  VIADDMNMX.U32 R2, R2, R15, 0x3, PT ;  /* 0x0000000302027446 */ /* 0x000fca000380000f */
[----:B------:R-:W-:-:S04]  /*5d90*/  IMAD.SHL.U32 R2, R2, 0x4, RZ ;  /* 0x0000000402027824 */ /* 0x000fc800078e00ff */
[----:B------:R-:W2:Y:S02]  /*5da0*/  LDC R14, c[0x2][R2+0x80] ;  /* 0x00802000020e7b82 */ /* 0x000ea40000000800 */
[----:B--2---:R-:W-:-:S04]  /*5db0*/  SHF.R.S32.HI R15, RZ, 0x1f, R14 ;  /* 0x0000001fff0f7819 */ /* 0x004fc8000001140e */
.L_x_681:
[----:B------:R-:W-:Y:S05]  /*5dc0*/  BRX R14 -0x5dd0                                                                       (*"BRANCH_TARGETS .L_x_682,.L_x_683,.L_x_684,.L_x_282"*) ;  /* 0xffffffa00e8c7949 */ /* 0x000fea000383ffff */
.L_x_684:
        /* <DEDUP_REMOVED lines=9> */
.L_x_298:
[----:B------:R-:W1:Y:S02]  /*5e60*/  MUFU.RCP R3, R0 ;  /* 0x0000000000037308 */ /* 0x000e640000001000 */
[----:B-1----:R-:W-:-:S04]  /*5e70*/  FFMA R2, R0, R3, -1 ;  /* 0xbf80000000027423 */ /* 0x002fc80000000003 */
[----:B------:R-:W-:-:S04]  /*5e80*/  FADD.FTZ R2, -R2, -RZ ;  /* 0x800000ff02027221 */ /* 0x000fc80000010100 */
[----:B------:R-:W-:-:S07]  /*5e90*/  FFMA R3, R3, R2, R3 ;  /* 0x0000000203037223 */ /* 0x000fce0000000003 */
.L_x_299:
[----:B------:R-:W-:Y:S01]  /*5ea0*/  FSEL R3, R3, +QNAN , P3 ;  /* 0x7fc0000003037808 */ /* 0x000fe20001800000 */
[----:B------:R-:W-:Y:S06]  /*5eb0*/  BRA `(.L_x_282) ;  /* 0x0000000800bc7947 */ /* 0x000fec0003800000 */
.L_x_682:
[----:B------:R-:W-:Y:S02]  /*5ec0*/  HFMA2 R15, -RZ, RZ, 3.7421875, 0 ;  /* 0x437c0000ff0f7431 */ /* 0x000fe400000001ff */
[----:B------:R-:W-:-:S04]  /*5ed0*/  IMAD.MOV.U32 R3, RZ, RZ, 0x3bbb989d ;  /* 0x3bbb989dff037424 */ /* 0x000fc800078e00ff */
[----:B-1----:R-:W-:-:S04]  /*5ee0*/  FFMA.SAT R2, R0, R3, 0.5 ;  /* 0x3f00000000027423 */ /* 0x002fc80000002003 */
        /* <DEDUP_REMOVED lines=8> */
.L_x_683:
        /* <DEDUP_REMOVED lines=28> */
.L_x_296:
[----:B------:R-:W-:-:S13]  /*6130*/  ISETP.GT.AND P0, PT, R2, 0x15, PT ;  /* 0x000000150200780c */ /* 0x000fda0003f04270 */
[----:B------:R-:W-:Y:S05]  /*6140*/  @P0 BRA `(.L_x_300) ;  /* 0x00000004003c0947 */ /* 0x000fea0003800000 */
[----:B------:R-:W-:-:S04]  /*6150*/  MOV R15, 0xffffffed ;  /* 0xffffffed000f7802 */ /* 0x000fc80000000f00 */
[----:B------:R-:W-:-:S05]  /*6160*/  VIADDMNMX.U32 R2, R2, R15, 0x3, PT ;  /* 0x0000000302027446 */ /* 0x000fca000380000f */
[----:B------:R-:W-:-:S04]  /*6170*/  IMAD.SHL.U32 R2, R2, 0x4, RZ ;  /* 0x0000000402027824 */ /* 0x000fc800078e00ff */
[----:B------:R-:W2:Y:S02]  /*6180*/  LDC R14, c[0x2][R2+0x90] ;  /* 0x00802400020e7b82 */ /* 0x000ea40000000800 */
[----:B--2---:R-:W-:-:S04]  /*6190*/  SHF.R.S32.HI R15, RZ, 0x1f, R14 ;  /* 0x0000001fff0f7819 */ /* 0x004fc8000001140e */
.L_x_686:
[----:B------:R-:W-:Y:S05]  /*61a0*/  BRX R14 -0x61b0                                                                       (*"BRANCH_TARGETS .L_x_687,.L_x_688,.L_x_689,.L_x_282"*) ;  /* 0xffffff9c0e947949 */ /* 0x000fea000383ffff */
.L_x_689:
[----:B-1----:R-:W1:Y:S01]  /*61b0*/  MUFU.RCP R3, |R0| ;  /* 0x4000000000037308 */ /* 0x002e620000001000 */
[----:B------:R-:W-:Y:S01]  /*61c0*/  FSETP.GT.AND P0, PT, |R0|, 1, PT ;  /* 0x3f8000000000780b */ /* 0x000fe20003f04200 */
[----:B------:R-:W-:Y:S02]  /*61d0*/  IMAD.MOV.U32 R15, RZ, RZ, 0x3b2090aa ;  /* 0x3b2090aaff0f7424 */ /* 0x000fe400078e00ff */
[----:B------:R-:W-:Y:S01]  /*61e0*/  HFMA2 R14, -RZ, RZ, 1.857421875, -1409 ;  /* 0x3f6ee581ff0e7431 */ /* 0x000fe200000001ff */
        /* <DEDUP_REMOVED lines=16> */
.L_x_687:
        /* <DEDUP_REMOVED lines=18> */
[----:B------:R-:W-:-:S03]  /*6410*/  MOV R15, 0x3f6ee581 ;  /* 0x3f6ee581000f7802 */ /* 0x000fc60000000f00 */
[----:B------:R-:W-:-:S04]  /*6420*/  FFMA R3, R3, R14, R3 ;  /* 0x0000000e03037223 */ /* 0x000fc80000000003 */
[----:B------:R-:W-:-:S04]  /*6430*/  FMUL R2, R3, -2 ;  /* 0xc000000003027820 */ /* 0x000fc80000400000 */
[----:B------:R-:W-:-:S05]  /*6440*/  @P0 FFMA R3, R15, 1.6832555532455444336, R2 ;  /* 0x3fd774eb0f030823 */ /* 0x000fca0000000002 */
[C---:B------:R-:W-:Y:S02]  /*6450*/  FSETP.NAN.AND P0, PT, R3.reuse, R3, PT ;  /* 0x000000030300720b */ /* 0x040fe40003f08000 */
[----:B------:R-:W-:-:S04]  /*6460*/  LOP3.LUT R0, R3, 0x80000000, R0, 0xb8, !PT ;  /* 0x8000000003007812 */ /* 0x000fc800078eb800 */
[----:B------:R-:W-:Y:S01]  /*6470*/  FSEL R3, R0, R3, !P0 ;  /* 0x0000000300037208 */ /* 0x000fe20004000000 */
[----:B------:R-:W-:Y:S06]  /*6480*/  BRA `(.L_x_282) ;  /* 0x0000000400487947 */ /* 0x000fec0003800000 */
.L_x_688:
[----:B------:R-:W-:Y:S01]  /*6490*/  IMAD.MOV.U32 R3, RZ, RZ, 0x3f000000 ;  /* 0x3f000000ff037424 */ /* 0x000fe200078e00ff */
[C---:B-1----:R-:W-:Y:S02]  /*64a0*/  FSETP.NEU.AND P0, PT, |R0|.reuse, 1, PT ;  /* 0x3f8000000000780b */ /* 0x042fe40003f0d200 */
[C---:B------:R-:W-:Y:S01]  /*64b0*/  FSETP.GT.AND P1, PT, |R0|.reuse, 0.56000000238418579102, PT ;  /* 0x3f0f5c290000780b */ /* 0x040fe20003f24200 */
[----:B------:R-:W-:-:S04]  /*64c0*/  FFMA R3, |R0|, -R3, 0.5 ;  /* 0x3f00000000037423 */ /* 0x000fc80000000a03 */
[----:B------:R-:W1:Y:S02]  /*64d0*/  MUFU.RSQ R2, R3 ;  /* 0x0000000300027308 */ /* 0x000e640000001400 */
[----:B-1----:R-:W-:Y:S01]  /*64e0*/  FMUL R14, R3, R2 ;  /* 0x00000002030e7220 */ /* 0x002fe20000400000 */
[----:B------:R-:W-:-:S04]  /*64f0*/  FMUL R15, R2, -0.5 ;  /* 0xbf000000020f7820 */ /* 0x000fc80000400000 */
[----:B------:R-:W-:-:S04]  /*6500*/  FFMA R15, R14, R15, 0.5 ;  /* 0x3f0000000e0f7423 */ /* 0x000fc8000000000f */
[----:B------:R-:W-:Y:S01]  /*6510*/  FFMA R15, R14, R15, R14 ;  /* 0x0000000f0e0f7223 */ /* 0x000fe2000000000e */
[----:B------:R-:W-:-:S04]  /*6520*/  IMAD.MOV.U32 R14, RZ, RZ, 0x3d10ecef ;  /* 0x3d10ecefff0e7424 */ /* 0x000fc800078e00ff */
[----:B------:R-:W-:Y:S02]  /*6530*/  FSEL R15, R15, RZ, P0 ;  /* 0x000000ff0f0f7208 */ /* 0x000fe40000000000 */
[----:B------:R-:W-:Y:S02]  /*6540*/  FSETP.GT.AND P0, PT, R0, 0.56000000238418579102, PT ;  /* 0x3f0f5c290000780b */ /* 0x000fe40003f04000 */
[----:B------:R-:W-:-:S04]  /*6550*/  FSEL R15, R15, |R0|, P1 ;  /* 0x400000000f0f7208 */ /* 0x000fc80000800000 */
[----:B------:R-:W-:Y:S01]  /*6560*/  LOP3.LUT R2, R15, 0x80000000, R0, 0xb8, !PT ;  /* 0x800000000f027812 */ /* 0x000fe200078eb800 */
[----:B------:R-:W-:-:S04]  /*6570*/  HFMA2 R15, -RZ, RZ, 1.857421875, -1409 ;  /* 0x3f6ee581ff0f7431 */ /* 0x000fc800000001ff */
        /* <DEDUP_REMOVED lines=12> */
.L_x_300:
[----:B------:R-:W-:-:S05]  /*6640*/  IMAD.MOV.U32 R15, RZ, RZ, -0x16 ;  /* 0xffffffeaff0f7424 */ /* 0x000fca00078e00ff */
[----:B------:R-:W-:-:S05]  /*6650*/  VIADDMNMX.U32 R2, R2, R15, 0x3, PT ;  /* 0x0000000302027446 */ /* 0x000fca000380000f */
[----:B------:R-:W-:-:S04]  /*6660*/  IMAD.SHL.U32 R2, R2, 0x4, RZ ;  /* 0x0000000402027824 */ /* 0x000fc800078e00ff */
[----:B------:R-:W2:Y:S02]  /*6670*/  LDC R14, c[0x2][R2+0xa0] ;  /* 0x00802800020e7b82 */ /* 0x000ea40000000800 */
[----:B--2---:R-:W-:-:S04]  /*6680*/  SHF.R.S32.HI R15, RZ, 0x1f, R14 ;  /* 0x0000001fff0f7819 */ /* 0x004fc8000001140e */
.L_x_691:
[----:B------:R-:W-:Y:S05]  /*6690*/  BRX R14 -0x66a0                                                                       (*"BRANCH_TARGETS .L_x_692,.L_x_693,.L_x_694,.L_x_282"*) ;  /* 0xffffff980e587949 */ /* 0x000fea000383ffff */
.L_x_694:
[----:B-1----:R-:W-:Y:S01]  /*66a0*/  FADD R3, |R0|, -RZ ;  /* 0x800000ff00037221 */ /* 0x002fe20000000200 */
[----:B------:R-:W-:Y:S06]  /*66b0*/  BRA `(.L_x_282) ;  /* 0x0000000000bc7947 */ /* 0x000fec0003800000 */
.L_x_692:
[----:B-1----:R-:W-:Y:S01]  /*66c0*/  FSETP.NEU.AND P0, PT, R0, RZ, PT ;  /* 0x000000ff0000720b */ /* 0x002fe20003f0d000 */
[----:B------:R-:W-:-:S12]  /*66d0*/  HFMA2 R3, -RZ, RZ, -25.71875, 3664 ;  /* 0xce6e6b28ff037431 */ /* 0x000fd800000001ff */
[----:B------:R-:W-:Y:S05]  /*66e0*/  @!P0 BRA `(.L_x_282) ;  /* 0x0000000000b08947 */ /* 0x000fea0003800000 */
[C---:B------:R-:W-:Y:S01]  /*66f0*/  FMUL R3, |R0|.reuse, 8388608 ;  /* 0x4b00000000037820 */ /* 0x040fe20000400200 */
[----:B------:R-:W-:Y:S02]  /*6700*/  FSETP.GEU.AND P0, PT, |R0|, 1.175494350822287508e-38, PT ;  /* 0x008000000000780b */ /* 0x000fe40003f0e200 */
[----:B------:R-:W-:Y:S02]  /*6710*/  MOV R15, 0x3e055027 ;  /* 0x3e055027000f7802 */ /* 0x000fe40000000f00 */
[----:B------:R-:W-:-:S04]  /*6720*/  FSEL R0, R3, |R0|, !P0 ;  /* 0x4000000003007208 */ /* 0x000fc80004000000 */
[C---:B------:R-:W-:Y:S01]  /*6730*/  FSETP.NEU.AND P1, PT, R0.reuse, RZ, PT ;  /* 0x000000ff0000720b */ /* 0x040fe20003f2d000 */
[----:B------:R-:W-:-:S05]  /*6740*/  VIADD R2, R0, 0xc0d55555 ;  /* 0xc0d5555500027836 */ /* 0x000fca0000000000 */
        /* <DEDUP_REMOVED lines=22> */
.L_x_693:
[C---:B-1----:R-:W-:Y:S01]  /*68b0*/  FSETP.GTU.AND P0, PT, |R0|.reuse, 9.9999997171806853657e-10, PT ;  /* 0x3089705f0000780b */ /* 0x042fe20003f0c200 */
[----:B------:R-:W-:Y:S01]  /*68c0*/  IMAD.MOV.U32 R2, RZ, RZ, 0x3089705f ;  /* 0x3089705fff027424 */ /* 0x000fe200078e00ff */
[----:B------:R-:W-:-:S11]  /*68d0*/  FSETP.GEU.AND P1, PT, R0, RZ, PT ;  /* 0x000000ff0000720b */ /* 0x000fd60003f2e000 */
[----:B------:R-:W-:-:S04]  /*68e0*/  @!P0 FSEL R0, -R2, 9.9999997171806853657e-10, !P1 ;  /* 0x3089705f02008808 */ /* 0x000fc80004800100 */
[----:B------:R-:W-:-:S04]  /*68f0*/  IADD3 R2, PT, PT, R0, 0x1800000, RZ ;  /* 0x0180000000027810 */ /* 0x000fc80007ffe0ff */
[----:B------:R-:W-:-:S04]  /*6900*/  LOP3.LUT R2, R2, 0x7f800000, RZ, 0xc0, !PT ;  /* 0x7f80000002027812 */ /* 0x000fc800078ec0ff */
[----:B------:R-:W-:-:S13]  /*6910*/  ISETP.GT.U32.AND P0, PT, R2, 0x1ffffff, PT ;  /* 0x01ffffff0200780c */ /* 0x000fda0003f04070 */
[----:B------:R-:W-:Y:S05]  /*6920*/  @P0 BRA `(.L_x_301) ;  /* 0x0000000000100947 */ /* 0x000fea0003800000 */
[----:B------:R-:W-:-:S07]  /*6930*/  MOV R2, 0x6950 ;  /* 0x0000695000027802 */ /* 0x000fce0000000f00 */
[----:B0-----:R-:W-:Y:S05]  /*6940*/  CALL.REL.NOINC `($__internal_7_$__cuda_sm20_rcp_rn_f32_slowpath) ;  /* 0x0000000000c87944 */ /* 0x001fea0003c00000 */
[----:B------:R-:W-:Y:S01]  /*6950*/  IMAD.MOV.U32 R3, RZ, RZ, R0 ;  /* 0x000000ffff037224 */ /* 0x000fe200078e0000 */
[----:B------:R-:W-:Y:S06]  /*6960*/  BRA `(.L_x_282) ;  /* 0x0000000000107947 */ /* 0x000fec0003800000 */
.L_x_301:
[----:B------:R-:W1:Y:S02]  /*6970*/  MUFU.RCP R3, R0 ;  /* 0x0000000000037308 */ /* 0x000e640000001000 */
[----:B-1----:R-:W-:-:S04]  /*6980*/  FFMA R2, R0, R3, -1 ;  /* 0xbf80000000027423 */ /* 0x002fc80000000003 */
[----:B------:R-:W-:-:S04]  /*6990*/  FADD.FTZ R2, -R2, -RZ ;  /* 0x800000ff02027221 */ /* 0x000fc80000010100 */
[----:B------:R-:W-:-:S07]  /*69a0*/  FFMA R3, R3, R2, R3 ;  /* 0x0000000203037223 */ /* 0x000fce0000000003 */
.L_x_282:
[C---:B-1----:R-:W-:Y:S01]  /*69b0*/  LEA R0, R6.reuse, UR5, 0x2 ;  /* 0x0000000506007c11 */ /* 0x042fe2000f8e10ff */
[----:B------:R2:W-:Y:S01]  /*69c0*/  STS [R8+-0x8], R3 ;  /* 0xfffff80308007388 */ /* 0x0005e20000000800 */
[C---:B------:R-:W-:Y:S02]  /*69d0*/  LEA R2, R6.reuse, UR7, 0x2 ;  /* 0x0000000706027c11 */ /* 0x040fe4000f8e10ff */
[C---:B------:R-:W-:Y:S01]  /*69e0*/  LEA R14, R6.reuse, UR6, 0x2 ;  /* 0x00000006060e7c11 */ /* 0x040fe2000f8e10ff */
[----:B------:R2:W-:Y:S01]  /*69f0*/  STS [R0+-0x8], RZ ;  /* 0xfffff8ff00007388 */ /* 0x0005e20000000800 */
[----:B------:R-:W-:-:S03]  /*6a00*/  VIADD R6, R6, 0xffffffff ;  /* 0xffffffff06067836 */ /* 0x000fc60000000000 */
[----:B------:R2:W-:Y:S04]  /*6a10*/  STS [R2+-0x8], RZ ;  /* 0xfffff8ff02007388 */ /* 0x0005e80000000800 */
[----:B------:R2:W-:Y:S01]  /*6a20*/  STS [R14+-0x8], RZ ;  /* 0xfffff8ff0e007388 */ /* 0x0005e20000000800 */
[----:B------:R-:W-:Y:S05]  /*6a30*/  BRA `(.L_x_245) ;  /* 0x00000000005c7947 */ /* 0x000fea0003800000 */
.L_x_243:
[----:B------:R-:W0:Y:S08]  /*6a40*/  LDC.64 R2, c[0x0][0x388] ;  /* 0x0000e200ff027b82 */ /* 0x000e300000000a00 */
[----:B------:R-:W1:Y:S01]  /*6a50*/  LDC R0, c[0x0][0x39c] ;  /* 0x0000e700ff007b82 */ /* 0x000e620000000800 */
[----:B0-----:R-:W-:-:S06]  /*6a60*/  IMAD.WIDE.U32 R14, R15, 0x4, R2 ;  /* 0x000000040f0e7825 */ /* 0x001fcc00078e0002 */
[----:B------:R-:W2:Y:S02]  /*6a70*/  LDG.E.CONSTANT R14, desc[UR8][R14.64] ;  /* 0x000000080e0e7981 */ /* 0x000ea4000c1e9900 */
[----:B--2---:R-:W1:Y:S02]  /*6a80*/  F2I.TRUNC.NTZ R17, R14 ;  /* 0x0000000e00117305 */ /* 0x004e64000020f100 */
[C---:B-1----:R-:W-:Y:S02]  /*6a90*/  ISETP.GE.AND P0, PT, R17.reuse, R0, PT ;  /* 0x000000001100720c */ /* 0x042fe40003f06270 */
[----:B------:R-:W-:Y:S02]  /*6aa0*/  MOV R0, RZ ;  /* 0x000000ff00007202 */ /* 0x000fe40000000f00 */
[----:B------:R-:W-:-:S13]  /*6ab0*/  ISETP.LT.OR P0, PT, R17, RZ, P0 ;  /* 0x000000ff1100720c */ /* 0x000fda0000701670 */
[----:B------:R-:W0:Y:S02]  /*6ac0*/  @!P0 LDC.64 R2, c[0x0][0x390] ;  /* 0x0000e400ff028b82 */ /* 0x000e240000000a00 */
[----:B0-----:R-:W-:-:S05]  /*6ad0*/  @!P0 IMAD.WIDE.U32 R2, R17, 0x4, R2 ;  /* 0x0000000411028825 */ /* 0x001fca00078e0002 */
[----:B------:R-:W2:Y:S01]  /*6ae0*/  @!P0 LDG.E.CONSTANT R0, desc[UR8][R2.64] ;  /* 0x0000000802008981 */ /* 0x000ea2000c1e9900 */
[----:B------:R-:W-:Y:S02]  /*6af0*/  MOV R8, 0x400 ;  /* 0x0000040000087802 */ /* 0x000fe40000000f00 */
[C---:B------:R-:W-:Y:S01]  /*6b00*/  LEA R14, R6.reuse, UR7, 0x2 ;  /* 0x00000007060e7c11 */ /* 0x040fe2000f8e10ff */
[----:B------:R-:W0:Y:S01]  /*6b10*/  S2R R17, SR_CgaCtaId ;  /* 0x0000000000117919 */ /* 0x000e220000008800 */
[C---:B------:R-:W-:Y:S02]  /*6b20*/  LEA R15, R6.reuse, UR6, 0x2 ;  /* 0x00000006060f7c11 */ /* 0x040fe4000f8e10ff */
[----:B0-----:R-:W-:Y:S02]  /*6b30*/  LEA R17, R17, R8, 0x18 ;  /* 0x0000000811117211 */ /* 0x001fe400078ec0ff */
[----:B------:R-:W-:-:S03]  /*6b40*/  LEA R8, R6, UR5, 0x2 ;  /* 0x0000000506087c11 */ /* 0x000fc6000f8e10ff */
[C---:B------:R-:W-:Y:S02]  /*6b50*/  IMAD R17, R6.reuse, 0x4, R17 ;  /* 0x0000000406117824 */ /* 0x040fe400078e0211 */
[----:B------:R-:W-:-:S03]  /*6b60*/  VIADD R6, R6, 0x1 ;  /* 0x0000000106067836 */ /* 0x000fc60000000000 */
[----:B--2---:R0:W-:Y:S04]  /*6b70*/  STS [R17], R0 ;  /* 0x0000000011007388 */ /* 0x0041e80000000800 */
[----:B------:R0:W-:Y:S04]  /*6b80*/  STS [R8], RZ ;  /* 0x000000ff08007388 */ /* 0x0001e80000000800 */
[----:B------:R0:W-:Y:S04]  /*6b90*/  STS [R14], RZ ;  /* 0x000000ff0e007388 */ /* 0x0001e80000000800 */
[----:B------:R0:W-:Y:S02]  /*6ba0*/  STS [R15], RZ ;  /* 0x000000ff0f007388 */ /* 0x0001e40000000800 */
.L_x_245:
[----:B------:R-:W-:-:S13]  /*6bb0*/  ISETP.GT.U32.AND P0, PT, R5, 0x1, PT ;  /* 0x000000010500780c */ /* 0x000fda0003f04070 */
[----:B------:R-:W-:Y:S05]  /*6bc0*/  @P0 BRA `(.L_x_302) ;  /* 0xffffff9400580947 */ /* 0x000fea000383ffff */
.L_x_241:
[----:B------:R-:W-:Y:S01]  /*6bd0*/  ISETP.GE.AND P0, PT, R6, 0x1, PT ;  /* 0x000000010600780c */ /* 0x000fe20003f06270 */
[----:B------:R-:W-:-:S12]  /*6be0*/  HFMA2 R5, -RZ, RZ, 0, 0 ;  /* 0x00000000ff057431 */ /* 0x000fd800000001ff */
[----:B--2-4-:R-:W2:Y:S01]  /*6bf0*/  @P0 S2R R3, SR_CgaCtaId ;  /* 0x0000000000030919 */ /* 0x014ea20000008800 */
[----:B01----:R-:W-:-:S04]  /*6c00*/  @P0 MOV R0, 0x400 ;  /* 0x0000040000000802 */ /* 0x003fc80000000f00 */
[----:B--2---:R-:W-:-:S05]  /*6c10*/  @P0 LEA R3, R3, R0, 0x18 ;  /* 0x0000000003030211 */ /* 0x004fca00078ec0ff */
[----:B------:R-:W-:Y:S02]  /*6c20*/  @P0 IMAD R6, R6, 0x4, R3 ;  /* 0x0000000406060824 */ /* 0x000fe400078e0203 */
[----:B------:R-:W0:Y:S03]  /*6c30*/  LDC.64 R2, c[0x0][0x3a0] ;  /* 0x0000e800ff027b82 */ /* 0x000e260000000a00 */
[----:B------:R-:W0:Y:S04]  /*6c40*/  @P0 LDS R5, [R6+-0x4] ;  /* 0xfffffc0006050984 */ /* 0x000e280000000800 */
[----:B0-----:R-:W-:Y:S01]  /*6c50*/  STG.E desc[UR8][R2.64], R5 ;  /* 0x0000000502007986 */ /* 0x001fe2000c101908 */
[----:B------:R-:W-:Y:S05]  /*6c60*/  EXIT ;  /* 0x000000000000794d */ /* 0x000fea0003800000 */
        .weak           $__internal_7_$__cuda_sm20_rcp_rn_f32_slowpath
        .type           $__internal_7_$__cuda_sm20_rcp_rn_f32_slowpath,@function
        .size           $__internal_7_$__cuda_sm20_rcp_rn_f32_slowpath,($__internal_8_$__cuda_sm20_sqrt_rn_f32_slowpath - $__internal_7_$__cuda_sm20_rcp_rn_f32_slowpath)
$__internal_7_$__cuda_sm20_rcp_rn_f32_slowpath:
[----:B------:R-:W-:-:S05]  /*6c70*/  IMAD.SHL.U32 R3, R0, 0x2, RZ ;  /* 0x0000000200037824 */ /* 0x000fca00078e00ff */
[----:B------:R-:W-:-:S04]  /*6c80*/  SHF.R.U32.HI R3, RZ, 0x18, R3 ;  /* 0x00000018ff037819 */ /* 0x000fc80000011603 */
[----:B------:R-:W-:-:S13]  /*6c90*/  ISETP.NE.U32.AND P0, PT, R3, RZ, PT ;  /* 0x000000ff0300720c */ /* 0x000fda0003f05070 */
[----:B------:R-:W-:Y:S05]  /*6ca0*/  @P0 BRA `(.L_x_303) ;  /* 0x00000000002c0947 */ /* 0x000fea0003800000 */
[----:B------:R-:W-:-:S04]  /*6cb0*/  SHF.L.U32 R3, R0, 0x1, RZ ;  /* 0x0000000100037819 */ /* 0x000fc800000006ff */
[----:B------:R-:W-:-:S13]  /*6cc0*/  ISETP.NE.AND P0, PT, R3, RZ, PT ;  /* 0x000000ff0300720c */ /* 0x000fda0003f05270 */
[----:B------:R2:W3:Y:S01]  /*6cd0*/  @!P0 MUFU.RCP R3, R0 ;  /* 0x0000000000038308 */ /* 0x0004e20000001000 */
[----:B------:R-:W-:Y:S05]  /*6ce0*/  @!P0 BRA `(.L_x_304) ;  /* 0x0000000000a48947 */ /* 0x000fea0003800000 */
[----:B------:R-:W-:-:S04]  /*6cf0*/  FFMA R14, R0, 1.84467440737095516160e+19, RZ ;  /* 0x5f800000000e7823 */ /* 0x000fc800000000ff */
[----:B---3--:R-:W2:Y:S02]  /*6d00*/  MUFU.RCP R3, R14 ;  /* 0x0000000e00037308 */ /* 0x008ea40000001000 */
[----:B--2---:R-:W-:-:S04]  /*6d10*/  FFMA R0, R14, R3, -1 ;  /* 0xbf8000000e007423 */ /* 0x004fc80000000003 */
[----:B------:R-:W-:-:S04]  /*6d20*/  FADD.FTZ R0, -R0, -RZ ;  /* 0x800000ff00007221 */ /* 0x000fc80000010100 */
[----:B------:R-:W-:-:S04]  /*6d30*/  FFMA R0, R3, R0, R3 ;  /* 0x0000000003007223 */ /* 0x000fc80000000003 */
[----:B------:R-:W-:Y:S01]  /*6d40*/  FFMA R3, R0, 1.84467440737095516160e+19, RZ ;  /* 0x5f80000000037823 */ /* 0x000fe200000000ff */
[----:B------:R-:W-:Y:S06]  /*6d50*/  BRA `(.L_x_304) ;  /* 0x0000000000887947 */ /* 0x000fec0003800000 */
.L_x_303:
[----:B------:R-:W-:-:S05]  /*6d60*/  VIADD R14, R3, 0xffffff03 ;  /* 0xffffff03030e7836 */ /* 0x000fca0000000000 */
        /* <DEDUP_REMOVED lines=25> */
[----:B------:R-:W-:Y:S01]  /*6f00*/  ISETP.GE.AND P0, PT, R14, RZ, PT ;  /* 0x000000ff0e00720c */ /* 0x000fe20003f06270 */
[----:B------:R-:W-:-:S05]  /*6f10*/  VIADD R14, R3, 0xffffff04 ;  /* 0xffffff04030e7836 */ /* 0x000fca0000000000 */
[----:B------:R-:W-:-:S07]  /*6f20*/  SHF.R.U32.HI R3, RZ, R14, R17 ;  /* 0x0000000eff037219 */ /* 0x000fce0000011611 */
[----:B------:R-:W-:-:S05]  /*6f30*/  @!P0 IADD3 R3, PT, PT, R3, 0x1, RZ ;  /* 0x0000000103038810 */ /* 0x000fca0007ffe0ff */
[----:B------:R-:W-:-:S05]  /*6f40*/  @!P1 IMAD.SHL.U32 R3, R3, 0x2, RZ ;  /* 0x0000000203039824 */ /* 0x000fca00078e00ff */
[----:B------:R-:W-:Y:S01]  /*6f50*/  LOP3.LUT R3, R3, 0x80000000, R0, 0xf8, !PT ;  /* 0x8000000003037812 */ /* 0x000fe200078ef800 */
[----:B------:R-:W-:Y:S06]  /*6f60*/  BRA `(.L_x_304) ;  /* 0x0000000000047947 */ /* 0x000fec0003800000 */
.L_x_305:
[----:B------:R0:W1:Y:S02]  /*6f70*/  MUFU.RCP R3, R0 ;  /* 0x0000000000037308 */ /* 0x0000640000001000 */
.L_x_304:
[----:B0123--:R-:W-:Y:S02]  /*6f80*/  IMAD.MOV.U32 R0, RZ, RZ, R3 ;  /* 0x000000ffff007224 */ /* 0x00ffe400078e0003 */
[----:B------:R-:W-:-:S04]  /*6f90*/  HFMA2 R3, -RZ, RZ, 0, 0 ;  /* 0x00000000ff037431 */ /* 0x000fc800000001ff */
[----:B------:R-:W-:Y:S05]  /*6fa0*/  RET.REL.NODEC R2 `(_Z18eval_prefix_kernelPKiPKfS2_iiPf) ;  /* 0xffffff9002147950 */ /* 0x000fea0003c3ffff */
        .weak           $__internal_8_$__cuda_sm20_sqrt_rn_f32_slowpath
        .type           $__internal_8_$__cuda_sm20_sqrt_rn_f32_slowpath,@function
        .size           $__internal_8_$__cuda_sm20_sqrt_rn_f32_slowpath,($__internal_9_$__cuda_sm3x_div_rn_noftz_f32_slowpath - $__internal_8_$__cuda_sm20_sqrt_rn_f32_slowpath)
$__internal_8_$__cuda_sm20_sqrt_rn_f32_slowpath:
[----:B------:R-:W-:-:S13]  /*6fb0*/  LOP3.LUT P0, RZ, R0, 0x7fffffff, RZ, 0xc0, !PT ;  /* 0x7fffffff00ff7812 */ /* 0x000fda000780c0ff */
[----:B------:R-:W-:Y:S01]  /*6fc0*/  @!P0 IMAD.MOV.U32 R2, RZ, RZ, R0 ;  /* 0x000000ffff028224 */ /* 0x000fe200078e0000 */
        /* <DEDUP_REMOVED lines=8> */
[----:B------:R-:W-:Y:S01]  /*7050*/  @!P0 MOV R2, R0 ;  /* 0x0000000000028202 */ /* 0x000fe20000000f00 */
[----:B------:R-:W-:Y:S06]  /*7060*/  @!P0 BRA `(.L_x_306) ;  /* 0x0000000000208947 */ /* 0x000fec0003800000 */
[----:B------:R-:W-:-:S04]  /*7070*/  FFMA R0, R0, 1.84467440737095516160e+19, RZ ;  /* 0x5f80000000007823 */ /* 0x000fc800000000ff */
[----:B------:R-:W0:Y:S02]  /*7080*/  MUFU.RSQ R3, R0 ;  /* 0x0000000000037308 */ /* 0x000e240000001400 */
[----:B0-----:R-:W-:Y:S01]  /*7090*/  FMUL.FTZ R15, R0, R3 ;  /* 0x00000003000f7220 */ /* 0x001fe20000410000 */
[----:B------:R-:W-:-:S03]  /*70a0*/  FMUL.FTZ R3, R3, 0.5 ;  /* 0x3f00000003037820 */ /* 0x000fc60000410000 */
[----:B------:R-:W-:-:S04]  /*70b0*/  FADD.FTZ R2, -R15, -RZ ;  /* 0x800000ff0f027221 */ /* 0x000fc80000010100 */
[----:B------:R-:W-:-:S04]  /*70c0*/  FFMA R2, R15, R2, R0 ;  /* 0x000000020f027223 */ /* 0x000fc80000000000 */
[----:B------:R-:W-:-:S04]  /*70d0*/  FFMA R2, R2, R3, R15 ;  /* 0x0000000302027223 */ /* 0x000fc8000000000f */
[----:B------:R-:W-:-:S07]  /*70e0*/  FMUL.FTZ R2, R2, 2.3283064365386962891e-10 ;  /* 0x2f80000002027820 */ /* 0x000fce0000410000 */
.L_x_306:
[----:B------:R-:W-:Y:S02]  /*70f0*/  HFMA2 R3, -RZ, RZ, 0, 0 ;  /* 0x00000000ff037431 */ /* 0x000fe400000001ff */
[----:B------:R-:W-:Y:S02]  /*7100*/  IMAD.MOV.U32 R0, RZ, RZ, R2 ;  /* 0x000000ffff007224 */ /* 0x000fe400078e0002 */
[----:B------:R-:W-:-:S04]  /*7110*/  IMAD.MOV.U32 R2, RZ, RZ, R14 ;  /* 0x000000ffff027224 */ /* 0x000fc800078e000e */
[----:B------:R-:W-:Y:S05]  /*7120*/  RET.REL.NODEC R2 `(_Z18eval_prefix_kernelPKiPKfS2_iiPf) ;  /* 0xffffff8c02b47950 */ /* 0x000fea0003c3ffff */
        .weak           $__internal_9_$__cuda_sm3x_div_rn_noftz_f32_slowpath
        .type           $__internal_9_$__cuda_sm3x_div_rn_noftz_f32_slowpath,@function
        .size           $__internal_9_$__cuda_sm3x_div_rn_noftz_f32_slowpath,(.L_x_817 - $__internal_9_$__cuda_sm3x_div_rn_noftz_f32_slowpath)
$__internal_9_$__cuda_sm3x_div_rn_noftz_f32_slowpath:
[----:B------:R-:W-:Y:S02]  /*7130*/  SHF.R.U32.HI R14, RZ, 0x17, R3 ;  /* 0x00000017ff0e7819 */ /* 0x000fe40000011603 */
[----:B------:R-:W-:Y:S02]  /*7140*/  SHF.R.U32.HI R15, RZ, 0x17, R0 ;  /* 0x00000017ff0f7819 */ /* 0x000fe40000011600 */
[----:B------:R-:W-:Y:S02]  /*7150*/  LOP3.LUT R14, R14, 0xff, RZ, 0xc0, !PT ;  /* 0x000000ff0e0e7812 */ /* 0x000fe400078ec0ff */
[----:B------:R-:W-:-:S03]  /*7160*/  LOP3.LUT R17, R15, 0xff, RZ, 0xc0, !PT ;  /* 0x000000ff0f117812 */ /* 0x000fc600078ec0ff */
[----:B------:R-:W-:Y:S02]  /*7170*/  VIADD R18, R14, 0xffffffff ;  /* 0xffffffff0e127836 */ /* 0x000fe40000000000 */
[----:B------:R-:W-:-:S03]  /*7180*/  VIADD R16, R17, 0xffffffff ;  /* 0xffffffff11107836 */ /* 0x000fc60000000000 */
        /* <DEDUP_REMOVED lines=22> */
[----:B------:R-:W-:Y:S02]  /*72f0*/  @P0 IMAD.MOV.U32 R15, RZ, RZ, RZ ;  /* 0x000000ffff0f0224 */ /* 0x000fe400078e00ff */
[----:B------:R-:W-:Y:S01]  /*7300*/  @!P0 FFMA R0, R0, 1.84467440737095516160e+19, RZ ;  /* 0x5f80000000008823 */ /* 0x000fe200000000ff */
[----:B------:R-:W-:Y:S02]  /*7310*/  @!P0 IMAD.MOV.U32 R15, RZ, RZ, -0x40 ;  /* 0xffffffc0ff0f8424 */ /* 0x000fe400078e00ff */
[----:B------:R-:W-:-:S03]  /*7320*/  @!P1 FFMA R3, R3, 1.84467440737095516160e+19, RZ ;  /* 0x5f80000003039823 */ /* 0x000fc600000000ff */
[----:B------:R-:W-:-:S07]  /*7330*/  @!P1 IADD3 R15, PT, PT, R15, 0x40, RZ ;  /* 0x000000400f0f9810 */ /* 0x000fce0007ffe0ff */
.L_x_307:
[----:B------:R-:W-:Y:S01]  /*7340*/  LEA R16, R14, 0xc0800000, 0x17 ;  /* 0xc08000000e107811 */ /* 0x000fe200078eb8ff */
[----:B------:R-:W-:-:S04]  /*7350*/  VIADD R17, R17, 0xffffff81 ;  /* 0xffffff8111117836 */ /* 0x000fc80000000000 */
[----:B------:R-:W-:Y:S02]  /*7360*/  IMAD.IADD R18, R3, 0x1, -R16 ;  /* 0x0000000103127824 */ /* 0x000fe400078e0a10 */
[C---:B------:R-:W-:Y:S02]  /*7370*/  IMAD R0, R17.reuse, -0x800000, R0 ;  /* 0xff80000011007824 */ /* 0x040fe400078e0200 */
        /* <DEDUP_REMOVED lines=13> */
[----:B------:R-:W-:-:S04]  /*7450*/  IMAD.IADD R17, R14, 0x1, R15 ;  /* 0x000000010e117824 */ /* 0x000fc800078e020f */
        /* <DEDUP_REMOVED lines=11> */
[C---:B------:R-:W-:Y:S02]  /*7510*/  ISETP.NE.AND P3, PT, R17.reuse, RZ, PT ;  /* 0x000000ff1100720c */ /* 0x040fe40003f65270 */
[----:B------:R-:W-:Y:S02]  /*7520*/  ISETP.NE.AND P1, PT, R17, RZ, PT ;  /* 0x000000ff1100720c */ /* 0x000fe40003f25270 */
[----:B------:R-:W-:Y:S01]  /*7530*/  LOP3.LUT R15, R14, 0x7fffff, RZ, 0xc0, !PT ;  /* 0x007fffff0e0f7812 */ /* 0x000fe200078ec0ff */
[CCC-:B------:R-:W-:Y:S01]  /*7540*/  FFMA.RP R14, R3.reuse, R19.reuse, R16.reuse ;  /* 0x00000013030e7223 */ /* 0x1c0fe20000008010 */
[----:B------:R-:W-:Y:S01]  /*7550*/  FFMA.RM R3, R3, R19, R16 ;  /* 0x0000001303037223 */ /* 0x000fe20000004010 */
[----:B------:R-:W-:Y:S01]  /*7560*/  IADD3 R16, PT, PT, R17, 0x20, RZ ;  /* 0x0000002011107810 */ /* 0x000fe20007ffe0ff */
[----:B------:R-:W-:Y:S01]  /*7570*/  IMAD.MOV R17, RZ, RZ, -R17 ;  /* 0x000000ffff117224 */ /* 0x000fe200078e0a11 */
        /* <DEDUP_REMOVED lines=14> */
.L_x_313:
[----:B------:R-:W-:-:S04]  /*7660*/  LOP3.LUT R0, R0, 0x80000000, RZ, 0xc0, !PT ;  /* 0x8000000000007812 */ /* 0x000fc800078ec0ff */
[----:B------:R-:W-:Y:S01]  /*7670*/  LOP3.LUT R0, R0, 0x7f800000, RZ, 0xfc, !PT ;  /* 0x7f80000000007812 */ /* 0x000fe200078efcff */
[----:B------:R-:W-:Y:S06]  /*7680*/  BRA `(.L_x_314) ;  /* 0x0000000000287947 */ /* 0x000fec0003800000 */
.L_x_312:
[----:B------:R-:W-:Y:S01]  /*7690*/  LEA R0, R15, R0, 0x17 ;  /* 0x000000000f007211 */ /* 0x000fe200078eb8ff */
[----:B------:R-:W-:Y:S06]  /*76a0*/  BRA `(.L_x_314) ;  /* 0x0000000000207947 */ /* 0x000fec0003800000 */
.L_x_311:
[----:B------:R-:W-:-:S04]  /*76b0*/  LOP3.LUT R0, R3, 0x80000000, R0, 0x48, !PT ;  /* 0x8000000003007812 */ /* 0x000fc800078e4800 */
[----:B------:R-:W-:Y:S01]  /*76c0*/  LOP3.LUT R0, R0, 0x7f800000, RZ, 0xfc, !PT ;  /* 0x7f80000000007812 */ /* 0x000fe200078efcff */
[----:B------:R-:W-:Y:S06]  /*76d0*/  BRA `(.L_x_314) ;  /* 0x0000000000147947 */ /* 0x000fec0003800000 */
.L_x_310:
[----:B------:R-:W-:Y:S01]  /*76e0*/  LOP3.LUT R0, R3, 0x80000000, R0, 0x48, !PT ;  /* 0x8000000003007812 */ /* 0x000fe200078e4800 */
[----:B------:R-:W-:Y:S06]  /*76f0*/  BRA `(.L_x_314) ;  /* 0x00000000000c7947 */ /* 0x000fec0003800000 */
.L_x_309:
[----:B------:R-:W0:Y:S01]  /*7700*/  MUFU.RSQ R0, -QNAN ;  /* 0xffc0000000007908 */ /* 0x000e220000001400 */
[----:B------:R-:W-:Y:S05]  /*7710*/  BRA `(.L_x_314) ;  /* 0x0000000000047947 */ /* 0x000fea0003800000 */
.L_x_308:
[----:B------:R-:W-:-:S07]  /*7720*/  FADD.FTZ R0, R0, R3 ;  /* 0x0000000300007221 */ /* 0x000fce0000010000 */
.L_x_314:
[----:B------:R-:W-:-:S04]  /*7730*/  IMAD.MOV.U32 R3, RZ, RZ, 0x0 ;  /* 0x00000000ff037424 */ /* 0x000fc800078e00ff */
[----:B0-----:R-:W-:Y:S05]  /*7740*/  RET.REL.NODEC R2 `(_Z18eval_prefix_kernelPKiPKfS2_iiPf) ;  /* 0xffffff88022c7950 */ /* 0x001fea0003c3ffff */
.L_x_315:
        /* <DEDUP_REMOVED lines=11> */
.L_x_817:


//--------------------- .text._Z30eval_prefix_kernel_batch_shmemPKiPKfS2_iiiPf --------------------------
	.section	.text._Z30eval_prefix_kernel_batch_shmemPKiPKfS2_iiiPf,"ax",@progbits
	.align	128
        .global         _Z30eval_prefix_kernel_batch_shmemPKiPKfS2_iiiPf
        .type           _Z30eval_prefix_kernel_batch_shmemPKiPKfS2_iiiPf,@function
        .size           _Z30eval_prefix_kernel_batch_shmemPKiPKfS2_iiiPf,(.L_x_820 - _Z30eval_prefix_kernel_batch_shmemPKiPKfS2_iiiPf)
        .other          _Z30eval_prefix_kernel_batch_shmemPKiPKfS2_iiiPf,@"STO_CUDA_ENTRY STV_DEFAULT"
_Z30eval_prefix_kernel_batch_shmemPKiPKfS2_iiiPf:
.text._Z30eval_prefix_kernel_batch_shmemPKiPKfS2_iiiPf:
[----:B------:R-:W0:Y:S08]  /*0000*/  LDC R1, c[0x0][0x37c] ;  /* 0x0000df00ff017b82 */ /* 0x000e300000000800 */
[----:B------:R-:W1:Y:S01]  /*0010*/  S2UR UR6, SR_CTAID.X ;  /* 0x00000000000679c3 */ /* 0x000e620000002500 */
[----:B------:R-:W1:Y:S01]  /*0020*/  LDCU UR4, c[0x0][0x360] ;  /* 0x00006c00ff0477ac */ /* 0x000e620008000800 */
[----:B------:R-:W2:Y:S01]  /*0030*/  S2R R10, SR_TID.X ;  /* 0x00000000000a7919 */ /* 0x000ea20000002100 */
[----:B------:R-:W-:Y:S01]  /*0040*/  BSSY.RECONVERGENT B0, `(.L_x_316) ;  /* 0x000003a000007945 */ /* 0x000fe20003800200 */
[----:B0-----:R-:W-:Y:S01]  /*0050*/  VIADD R1, R1, 0xfffffef0 ;  /* 0xfffffef001017836 */ /* 0x001fe20000000000 */
[----:B------:R-:W0:Y:S03]  /*0060*/  LDCU UR5, c[0x0][0x398] ;  /* 0x00007300ff0577ac */ /* 0x000e260008000800 */
[----:B------:R-:W3:Y:S01]  /*0070*/  LDC R0, c[0x0][0x3a0] ;  /* 0x0000e800ff007b82 */ /* 0x000ee20000000800 */
[----:B------:R-:W4:Y:S01]  /*0080*/  LDCU.64 UR8, c[0x0][0x358] ;  /* 0x00006b00ff0877ac */ /* 0x000f220008000a00 */
[----:B------:R-:W2:Y:S06]  /*0090*/  LDCU.64 UR10, c[0x0][0x390] ;  /* 0x00007200ff0a77ac */ /* 0x000eac0008000a00 */
[----:B------:R-:W5:Y:S01]  /*00a0*/  LDC R8, c[0x0][0x39c] ;  /* 0x0000e700ff087b82 */ /* 0x000f620000000800 */
[----:B0-----:R-:W-:Y:S01]  /*00b0*/  MOV R9, UR5 ;  /* 0x0000000500097c02 */ /* 0x001fe20008000f00 */
[----:B-1----:R-:W-:-:S06]  /*00c0*/  UIMAD UR6, UR6, UR4, URZ ;  /* 0x00000004060672a4 */ /* 0x002fcc000f8e02ff */
[----:B------:R-:W-:-:S05]  /*00d0*/  IMAD R5, RZ, RZ, -UR6 ;  /* 0x80000006ff057e24 */ /* 0x000fca000f8e02ff */
[----:B---3--:R-:W-:-:S04]  /*00e0*/  VIADDMNMX.U32 R5, R5, R0, UR4, PT ;  /* 0x0000000405057e46 */ /* 0x008fc8000b800000 */
[----:B--2---:R-:W-:Y:S01]  /*00f0*/  ISETP.GE.U32.AND P0, PT, R10, R5, PT ;  /* 0x000000050a00720c */ /* 0x004fe20003f06070 */
[----:B-----5:R-:W-:-:S05]  /*0100*/  IMAD R3, R5, R8, RZ ;  /* 0x0000000805037224 */ /* 0x020fca00078e02ff */
[----:B------:R-:W-:-:S13]  /*0110*/  ISETP.GE.AND P1, PT, R10, R3, PT ;  /* 0x000000030a00720c */ /* 0x000fda0003f26270 */
[----:B----4-:R-:W-:Y:S05]  /*0120*/  @P1 BRA `(.L_x_317) ;  /* 0x0000000000ac1947 */ /* 0x010fea0003800000 */
[-C--:B------:R-:W-:Y:S01]  /*0130*/  IABS R0, R8.reuse ;  /* 0x0000000800007213 */ /* 0x080fe20000000000 */
[----:B------:R-:W0:Y:S01]  /*0140*/  S2R R11, SR_CgaCtaId ;  /* 0x00000000000b7919 */ /* 0x000e220000008800 */
[----:B------:R-:W1:Y:S01]  /*0150*/  LDC R2, c[0x0][0x39c] ;  /* 0x0000e700ff027b82 */ /* 0x000e620000000800 */
[----:B------:R-:W-:Y:S01]  /*0160*/  MOV R4, 0x400 ;  /* 0x0000040000047802 */ /* 0x000fe20000000f00 */
[----:B------:R-:W2:Y:S01]  /*0170*/  I2F.RP R5, R0 ;  /* 0x0000000000057306 */ /* 0x000ea20000209400 */
[----:B------:R-:W-:Y:S02]  /*0180*/  ISETP.NE.AND P1, PT, R8, RZ, PT ;  /* 0x000000ff0800720c */ /* 0x000fe40003f25270 */
[----:B------:R-:W-:-:S05]  /*0190*/  LOP3.LUT R15, RZ, R8, RZ, 0x33, !PT ;  /* 0x00000008ff0f7212 */ /* 0x000fca00078e33ff */
[----:B--2---:R-:W2:Y:S01]  /*01a0*/  MUFU.RCP R5, R5 ;  /* 0x0000000500057308 */ /* 0x004ea20000001000 */
[----:B0-----:R-:W-:Y:S01]  /*01b0*/  LEA R4, R11, R4, 0x18 ;  /* 0x000000040b047211 */ /* 0x001fe200078ec0ff */
[----:B------:R-:W-:Y:S02]  /*01c0*/  IMAD.MOV.U32 R11, RZ, RZ, R10 ;  /* 0x000000ffff0b7224 */ /* 0x000fe400078e000a */
[----:B--2---:R-:W-:-:S04]  /*01d0*/  VIADD R6, R5, 0xffffffe ;  /* 0x0ffffffe05067836 */ /* 0x004fc80000000000 */
[----:B------:R0:W2:Y:S02]  /*01e0*/  F2I.FTZ.U32.TRUNC.NTZ R7, R6 ;  /* 0x0000000600077305 */ /* 0x0000a4000021f000 */
[----:B0-----:R-:W-:Y:S02]  /*01f0*/  HFMA2 R6, -RZ, RZ, 0, 0 ;  /* 0x00000000ff067431 */ /* 0x001fe400000001ff */
[----:B--2---:R-:W-:-:S04]  /*0200*/  IMAD.MOV R13, RZ, RZ, -R7 ;  /* 0x000000ffff0d7224 */ /* 0x004fc800078e0a07 */
[----:B------:R-:W-:-:S04]  /*0210*/  IMAD R13, R13, R0, RZ ;  /* 0x000000000d0d7224 */ /* 0x000fc800078e02ff */
[----:B-1----:R-:W-:-:S07]  /*0220*/  IMAD.HI.U32 R5, R7, R13, R6 ;  /* 0x0000000d07057227 */ /* 0x002fce00078e0006 */
.L_x_318:
[----:B------:R-:W-:Y:S02]  /*0230*/  IABS R8, R11 ;  /* 0x0000000b00087213 */ /* 0x000fe40000000000 */
[----:B0-----:R-:W-:-:S03]  /*0240*/  IABS R12, R2 ;  /* 0x00000002000c7213 */ /* 0x001fc60000000000 */
[----:B------:R-:W-:-:S04]  /*0250*/  IMAD.HI.U32 R6, R5, R8, RZ ;  /* 0x0000000805067227 */ /* 0x000fc800078e00ff */
[----:B------:R-:W-:-:S04]  /*0260*/  IMAD.MOV R7, RZ, RZ, -R6 ;  /* 0x000000ffff077224 */ /* 0x000fc800078e0a06 */
[----:B------:R-:W-:-:S05]  /*0270*/  IMAD R7, R12, R7, R8 ;  /* 0x000000070c077224 */ /* 0x000fca00078e0208 */
[----:B------:R-:W-:-:S13]  /*0280*/  ISETP.GT.U32.AND P3, PT, R0, R7, PT ;  /* 0x000000070000720c */ /* 0x000fda0003f64070 */
[----:B------:R-:W-:Y:S01]  /*0290*/  @!P3 IADD3 R7, PT, PT, R7, -R12, RZ ;  /* 0x8000000c0707b210 */ /* 0x000fe20007ffe0ff */
[----:B------:R-:W-:-:S03]  /*02a0*/  @!P3 VIADD R6, R6, 0x1 ;  /* 0x000000010606b836 */ /* 0x000fc60000000000 */
[----:B------:R-:W-:Y:S02]  /*02b0*/  ISETP.GE.U32.AND P2, PT, R7, R0, PT ;  /* 0x000000000700720c */ /* 0x000fe40003f46070 */
[----:B------:R-:W-:-:S04]  /*02c0*/  LOP3.LUT R7, R11, R2, RZ, 0x3c, !PT ;  /* 0x000000020b077212 */ /* 0x000fc800078e3cff */
[----:B------:R-:W-:-:S07]  /*02d0*/  ISETP.GE.AND P4, PT, R7, RZ, PT ;  /* 0x000000ff0700720c */ /* 0x000fce0003f86270 */
[----:B------:R-:W-:-:S06]  /*02e0*/  @P2 VIADD R6, R6, 0x1 ;  /* 0x0000000106062836 */ /* 0x000fcc0000000000 */
[----:B------:R-:W-:-:S04]  /*02f0*/  @!P4 IADD3 R6, PT, PT, -R6, RZ, RZ ;  /* 0x000000ff0606c210 */ /* 0x000fc80007ffe1ff */
[----:B------:R-:W-:-:S05]  /*0300*/  SEL R8, R15, R6, !P1 ;  /* 0x000000060f087207 */ /* 0x000fca0004800000 */
[----:B------:R-:W-:Y:S02]  /*0310*/  IMAD.MOV R6, RZ, RZ, -R8 ;  /* 0x000000ffff067224 */ /* 0x000fe400078e0a08 */
[----:B------:R-:W-:Y:S02]  /*0320*/  VIADD R13, R8, UR6 ;  /* 0x00000006080d7c36 */ /* 0x000fe40008000000 */
[----:B------:R-:W-:-:S05]  /*0330*/  IMAD R6, R2, R6, R11 ;  /* 0x0000000602067224 */ /* 0x000fca00078e020b */
[----:B------:R-:W-:-:S03]  /*0340*/  SHF.R.S32.HI R7, RZ, 0x1f, R6 ;  /* 0x0000001fff077819 */ /* 0x000fc60000011406 */
[----:B------:R-:W-:-:S03]  /*0350*/  IMAD.WIDE R6, R13, R2, R6 ;  /* 0x000000020d067225 */ /* 0x000fc600078e0206 */
[----:B------:R-:W-:-:S04]  /*0360*/  LEA R12, P2, R6, UR10, 0x2 ;  /* 0x0000000a060c7c11 */ /* 0x000fc8000f8410ff */
[----:B------:R-:W-:-:S05]  /*0370*/  LEA.HI.X R13, R6, UR11, R7, 0x2, P2 ;  /* 0x0000000b060d7c11 */ /* 0x000fca00090f1407 */
[----:B------:R-:W2:Y:S01]  /*0380*/  LDG.E.CONSTANT R12, desc[UR8][R12.64] ;  /* 0x000000080c0c7981 */ /* 0x000ea2000c1e9900 */
[C---:B------:R-:W-:Y:S01]  /*0390*/  LEA R7, R11.reuse, R4, 0x2 ;  /* 0x000000040b077211 */ /* 0x040fe200078e10ff */
[----:B------:R-:W-:-:S05]  /*03a0*/  VIADD R11, R11, UR4 ;  /* 0x000000040b0b7c36 */ /* 0x000fca0008000000 */
[----:B------:R-:W-:Y:S01]  /*03b0*/  ISETP.GE.AND P2, PT, R11, R3, PT ;  /* 0x000000030b00720c */ /* 0x000fe20003f46270 */
[----:B--2---:R0:W-:-:S12]  /*03c0*/  STS [R7], R12 ;  /* 0x0000000c07007388 */ /* 0x0041d80000000800 */
[----:B------:R-:W-:Y:S05]  /*03d0*/  @!P2 BRA `(.L_x_318) ;  /* 0xfffffffc0094a947 */ /* 0x000fea000383ffff */
.L_x_317:
[----:B------:R-:W-:Y:S05]  /*03e0*/  BSYNC.RECONVERGENT B0 ;  /* 0x0000000000007941 */ /* 0x000fea0003800200 */
.L_x_316:
[----:B------:R-:W-:Y:S06]  /*03f0*/  BAR.SYNC.DEFER_BLOCKING 0x0 ;  /* 0x0000000000007b1d */ /* 0x000fec0000010000 */
[----:B------:R-:W-:Y:S05]  /*0400*/  @P0 EXIT ;  /* 0x000000000000094d */ /* 0x000fea0003800000 */
[----:B------:R-:W1:Y:S01]  /*0410*/  LDCU UR4, c[0x0][0x398] ;  /* 0x00007300ff0477ac */ /* 0x000e620008000800 */
[----:B------:R-:W-:Y:S01]  /*0420*/  IMAD.MOV.U32 R8, RZ, RZ, RZ ;  /* 0x000000ffff087224 */ /* 0x000fe200078e00ff */
[----:B0-----:R-:W-:Y:S01]  /*0430*/  IADD3 R7, PT, PT, R1, 0x20, RZ ;  /* 0x0000002001077810 */ /* 0x001fe20007ffe0ff */
[----:B-1----:R-:W-:-:S09]  /*0440*/  UISETP.GE.AND UP0, UPT, UR4, 0x1, UPT ;  /* 0x000000010400788c */ /* 0x002fd2000bf06270 */
[----:B------:R-:W-:Y:S05]  /*0450*/  BRA.U !UP0, `(.L_x_319) ;  /* 0x0000005908f87547 */ /* 0x000fea000b800000 */
[----:B------:R-:W-:-:S07]  /*0460*/  IMAD.MOV.U32 R8, RZ, RZ, RZ ;  /* 0x000000ffff087224 */ /* 0x000fce00078e00ff */
.L_x_400:
[----:B01---5:R-:W0:Y:S01]  /*0470*/  LDC.64 R2, c[0x0][0x380] ;  /* 0x0000e000ff027b82 */ /* 0x023e220000000a00 */
[----:B------:R-:W-:Y:S01]  /*0480*/  IMAD.MOV.U32 R6, RZ, RZ, R9 ;  /* 0x000000ffff067224 */ /* 0x000fe200078e0009 */
[----:B------:R-:W-:-:S05]  /*0490*/  IADD3 R9, PT, PT, R9, -0x1, RZ ;  /* 0xffffffff09097810 */ /* 0x000fca0007ffe0ff */
[----:B0-----:R-:W-:-:S06]  /*04a0*/  IMAD.WIDE.U32 R2, R9, 0x4, R2 ;  /* 0x0000000409027825 */ /* 0x001fcc00078e0002 */
[----:B--2---:R-:W2:Y:S01]  /*04b0*/  LDG.E.CONSTANT R2, desc[UR8][R2.64] ;  /* 0x0000000802027981 */ /* 0x004ea2000c1e9900 */
[----:B------:R-:W-:Y:S01]  /*04c0*/  PLOP3.LUT P0, PT, PT, PT, PT, 0x80, 0x8 ;  /* 0x000000000008781c */ /* 0x000fe20003f0f070 */
[----:B--2---:R-:W-:-:S05]  /*04d0*/  VIADD R0, R2, 0xfffffff6 ;  /* 0xfffffff602007836 */ /* 0x004fca0000000000 */
[----:B------:R-:W-:-:S13]  /*04e0*/  ISETP.GE.U32.AND P1, PT, R0, 0xf, PT ;  /* 0x0000000f0000780c */ /* 0x000fda0003f26070 */
[----:B---3--:R-:W-:Y:S05]  /*04f0*/  @!P1 BRA `(.L_x_320) ;  /* 0x0000000000309947 */ /* 0x008fea0003800000 */
[----:B------:R-:W-:-:S13]  /*0500*/  ISETP.NE.AND P0, PT, R2, -0x1, PT ;  /* 0xffffffff0200780c */ /* 0x000fda0003f05270 */
[----:B------:R-:W-:Y:S05]  /*0510*/  @!P0 BRA `(.L_x_321) ;  /* 0x00000058007c8947 */ /* 0x000fea0003800000 */
[----:B------:R-:W-:-:S13]  /*0520*/  ISETP.NE.AND P0, PT, R2, RZ, PT ;  /* 0x000000ff0200720c */ /* 0x000fda0003f05270 */
[----:B------:R-:W-:Y:S05]  /*0530*/  @P0 BRA `(.L_x_322) ;  /* 0x00000000001c0947 */ /* 0x000fea0003800000 */
[----:B------:R-:W0:Y:S02]  /*0540*/  LDC.64 R2, c[0x0][0x388] ;  /* 0x0000e200ff027b82 */ /* 0x000e240000000a00 */
[----:B0-----:R-:W-:-:S06]  /*0550*/  IMAD.WIDE.U32 R2, R9, 0x4, R2 ;  /* 0x0000000409027825 */ /* 0x001fcc00078e0002 */
[----:B------:R-:W2:Y:S01]  /*0560*/  LDG.E.CONSTANT R2, desc[UR8][R2.64] ;  /* 0x0000000802027981 */ /* 0x000ea2000c1e9900 */
[C---:B------:R-:W-:Y:S01]  /*0570*/  IMAD R5, R8.reuse, 0x4, R7 ;  /* 0x0000000408057824 */ /* 0x040fe200078e0207 */
[----:B------:R-:W-:-:S04]  /*0580*/  IADD3 R8, PT, PT, R8, 0x1, RZ ;  /* 0x0000000108087810 */ /* 0x000fc80007ffe0ff */
[----:B--2---:R1:W-:Y:S01]  /*0590*/  STL [R5], R2 ;  /* 0x0000000205007387 */ /* 0x0043e20000100800 */
[----:B------:R-:W-:Y:S05]  /*05a0*/  BRA `(.L_x_323) ;  /* 0x00000058009c7947 */ /* 0x000fea0003800000 */
.L_x_322:
[----:B------:R-:W-:-:S13]  /*05b0*/  PLOP3.LUT P0, PT, PT, PT, PT, 0x8, 0x80 ;  /* 0x000000000080781c */ /* 0x000fda0003f0e170 */
.L_x_320:
[----:B------:R-:W-:Y:S02]  /*05c0*/  VIADD R0, R2, 0xffffffe7 ;  /* 0xffffffe702007836 */ /* 0x000fe40000000000 */
[----:B------:R-:W-:-:S03]  /*05d0*/  IMAD.MOV.U32 R4, RZ, RZ, RZ ;  /* 0x000000ffff047224 */ /* 0x000fc600078e00ff */
[----:B------:R-:W-:-:S13]  /*05e0*/  ISETP.GT.U32.AND P1, PT, R0, 0x2, PT ;  /* 0x000000020000780c */ /* 0x000fda0003f24070 */
[----:B------:R-:W-:Y:S05]  /*05f0*/  @!P0 BRA P1, `(.L_x_324) ;  /* 0x0000002800088947 */ /* 0x000fea0000800000 */
        /* <DEDUP_REMOVED lines=18> */
.L_x_328:
[----:B-----5:R-:W-:Y:S01]  /*0720*/  FADD R4, RZ, R0 ;  /* 0x00000000ff047221 */ /* 0x020fe20000000000 */
[----:B------:R-:W-:Y:S06]  /*0730*/  BRA `(.L_x_329) ;  /* 0x0000002400b07947 */ /* 0x000fec0003800000 */
.L_x_327:
[----:B------:R-:W-:-:S04]  /*0740*/  MOV R3, 0xfffffffc ;  /* 0xfffffffc00037802 */ /* 0x000fc80000000f00 */
[----:B------:R-:W-:-:S05]  /*0750*/  VIADDMNMX.U32 R3, R2, R3, 0x2, PT ;  /* 0x0000000202037446 */ /* 0x000fca0003800003 */
[----:B------:R-:W-:-:S04]  /*0760*/  IMAD.SHL.U32 R3, R3, 0x4, RZ ;  /* 0x0000000403037824 */ /* 0x000fc800078e00ff */
[----:B------:R-:W0:Y:S02]  /*0770*/  LDC R4, c[0x2][R3] ;  /* 0x0080000003047b82 */ /* 0x000e240000000800 */
[----:B0-----:R-:W-:-:S04]  /*0780*/  SHF.R.S32.HI R5, RZ, 0x1f, R4 ;  /* 0x0000001fff057819 */ /* 0x001fc80000011404 */
.L_x_696:
[----:B------:R-:W-:Y:S05]  /*0790*/  BRX R4 -0x7a0                                                                         (*"BRANCH_TARGETS .L_x_697,.L_x_698,.L_x_699"*) ;  /* 0xfffffff804187949 */ /* 0x000fea000383ffff */
.L_x_699:
[----:B------:R-:W-:Y:S01]  /*07a0*/  ISETP.NE.AND P0, PT, R2, 0x6, PT ;  /* 0x000000060200780c */ /* 0x000fe20003f05270 */
[----:B------:R-:W-:-:S12]  /*07b0*/  IMAD.MOV.U32 R4, RZ, RZ, RZ ;  /* 0x000000ffff047224 */ /* 0x000fd800078e00ff */
[----:B------:R-:W-:Y:S05]  /*07c0*/  @P0 BRA `(.L_x_329) ;  /* 0x00000024008c0947 */ /* 0x000fea0003800000 */
[----:B-----5:R-:W-:Y:S01]  /*07d0*/  FMNMX R4, RZ, R0, PT ;  /* 0x00000000ff047209 */ /* 0x020fe20003800000 */
[----:B------:R-:W-:Y:S06]  /*07e0*/  BRA `(.L_x_329) ;  /* 0x0000002400847947 */ /* 0x000fec0003800000 */
.L_x_697:
[----:B------:R-:W-:Y:S01]  /*07f0*/  MOV R4, 0x7fc00000 ;  /* 0x7fc0000000047802 */ /* 0x000fe20000000f00 */
[----:B------:R-:W-:Y:S06]  /*0800*/  BRA `(.L_x_329) ;  /* 0x00000024007c7947 */ /* 0x000fec0003800000 */
.L_x_698:
[----:B------:R-:W-:Y:S01]  /*0810*/  IMAD.MOV.U32 R4, RZ, RZ, 0x3f800000 ;  /* 0x3f800000ff047424 */ /* 0x000fe200078e00ff */
[----:B------:R-:W-:Y:S06]  /*0820*/  BRA `(.L_x_329) ;  /* 0x0000002400747947 */ /* 0x000fec0003800000 */
.L_x_326:
[----:B------:R-:W-:-:S13]  /*0830*/  ISETP.GT.AND P0, PT, R2, 0x9, PT ;  /* 0x000000090200780c */ /* 0x000fda0003f04270 */
[----:B------:R-:W-:Y:S05]  /*0840*/  @P0 BRA `(.L_x_330) ;  /* 0x0000000000880947 */ /* 0x000fea0003800000 */
[----:B------:R-:W-:-:S05]  /*0850*/  IMAD.MOV.U32 R3, RZ, RZ, -0x7 ;  /* 0xfffffff9ff037424 */ /* 0x000fca00078e00ff */
[----:B------:R-:W-:-:S04]  /*0860*/  VIADDMNMX.U32 R3, R2, R3, 0x2, PT ;  /* 0x0000000202037446 */ /* 0x000fc80003800003 */
[----:B------:R-:W-:-:S04]  /*0870*/  SHF.L.U32 R3, R3, 0x2, RZ ;  /* 0x0000000203037819 */ /* 0x000fc800000006ff */
[----:B------:R-:W0:Y:S02]  /*0880*/  LDC R4, c[0x2][R3+0xc] ;  /* 0x0080030003047b82 */ /* 0x000e240000000800 */
[----:B0-----:R-:W-:-:S04]  /*0890*/  SHF.R.S32.HI R5, RZ, 0x1f, R4 ;  /* 0x0000001fff057819 */ /* 0x001fc80000011404 */
.L_x_700:
[----:B------:R-:W-:Y:S05]  /*08a0*/  BRX R4 -0x8b0                                                                         (*"BRANCH_TARGETS .L_x_701,.L_x_702,.L_x_703"*) ;  /* 0xfffffff404d47949 */ /* 0x000fea000383ffff */
.L_x_703:
        /* <DEDUP_REMOVED lines=8> */
.L_x_332:
[----:B------:R-:W-:Y:S05]  /*0930*/  BSYNC.RECONVERGENT B0 ;  /* 0x0000000000007941 */ /* 0x000fea0003800200 */
.L_x_331:
[----:B------:R-:W-:Y:S05]  /*0940*/  BRA `(.L_x_329) ;  /* 0x00000024002c7947 */ /* 0x000fea0003800000 */
.L_x_701:
[----:B-----5:R-:W-:-:S04]  /*0950*/  FSETP.GE.AND P0, PT, R0, RZ, PT ;  /* 0x000000ff0000720b */ /* 0x020fc80003f06000 */
[----:B------:R-:W-:Y:S01]  /*0960*/  FSEL R4, R0, RZ, P0 ;  /* 0x000000ff00047208 */ /* 0x000fe20000000000 */
[----:B------:R-:W-:Y:S08]  /*0970*/  BRA `(.L_x_329) ;  /* 0x0000002400207947 */ /* 0x000ff00003800000 */
.L_x_702:
        /* <DEDUP_REMOVED lines=12> */
[----:B------:R-:W-:Y:S05]  /*0a40*/  CALL.REL.NOINC `($__internal_12_$__cuda_sm3x_div_rn_noftz_f32_slowpath) ;  /* 0x0000005800d47944 */ /* 0x000fea0003c00000 */
.L_x_334:
[----:B------:R-:W-:Y:S05]  /*0a50*/  BSYNC.RECONVERGENT B0 ;  /* 0x0000000000007941 */ /* 0x000fea0003800200 */
.L_x_333:
[----:B------:R-:W-:Y:S05]  /*0a60*/  BRA `(.L_x_329) ;  /* 0x0000002000e47947 */ /* 0x000fea0003800000 */
.L_x_330:
        /* <DEDUP_REMOVED lines=25> */
.L_x_339:
[----:B0-----:R-:W-:-:S05]  /*0c00*/  IMAD.WIDE.U32 R14, R13, 0x4, R2 ;  /* 0x000000040d0e7825 */ /* 0x001fca00078e0002 */
        /* <DEDUP_REMOVED lines=34> */
[----:B------:R-:W0:Y:S01]  /*0e30*/  I2F.F64.S64 R14, R14 ;  /* 0x0000000e000e7312 */ /* 0x000e220000301c00 */
[----:B------:R-:W-:-:S05]  /*0e40*/  IMAD.MOV R0, RZ, RZ, -R2 ;  /* 0x000000ffff007224 */ /* 0x000fca00078e0a02 */
[----:B------:R-:W-:Y:S01]  /*0e50*/  @!P0 MOV R2, R0 ;  /* 0x0000000000028202 */ /* 0x000fe20000000f00 */
[----:B0-----:R-:W-:-:S10]  /*0e60*/  DMUL R12, R14, UR4 ;  /* 0x000000040e0c7c28 */ /* 0x001fd40008000000 */
[----:B------:R-:W0:Y:S02]  /*0e70*/  F2F.F32.F64 R12, R12 ;  /* 0x0000000c000c7310 */ /* 0x000e240000301000 */
[----:B0-----:R-:W-:-:S07]  /*0e80*/  FSEL R3, -R12, R12, !P1 ;  /* 0x0000000c0c037208 */ /* 0x001fce0004800100 */
.L_x_338:
[----:B------:R-:W-:Y:S05]  /*0e90*/  BSYNC.RECONVERGENT B0 ;  /* 0x0000000000007941 */ /* 0x000fea0003800200 */
.L_x_337:
        /* <DEDUP_REMOVED lines=19> */
.L_x_336:
        /* <DEDUP_REMOVED lines=18> */
.L_x_342:
        /* <DEDUP_REMOVED lines=41> */
.L_x_341:
[----:B------:R-:W-:Y:S05]  /*1380*/  BSYNC.RECONVERGENT B0 ;  /* 0x0000000000007941 */ /* 0x000fea0003800200 */
.L_x_340:
        /* <DEDUP_REMOVED lines=18> */
.L_x_335:
        /* <DEDUP_REMOVED lines=31> */
.L_x_343:
        /* <DEDUP_REMOVED lines=18> */
.L_x_346:
        /* <DEDUP_REMOVED lines=41> */
.L_x_345:
[----:B------:R-:W-:Y:S05]  /*1a50*/  BSYNC.RECONVERGENT B0 ;  /* 0x0000000000007941 */ /* 0x000fea0003800200 */
.L_x_344:
        /* <DEDUP_REMOVED lines=15> */
.L_x_325:
        /* <DEDUP_REMOVED lines=10> */
.L_x_704:
[----:B------:R-:W-:Y:S05]  /*1bf0*/  BRX R4 -0x1c00                                                                        (*"BRANCH_TARGETS .L_x_705,.L_x_706,.L_x_707"*) ;  /* 0xffffffe404007949 */ /* 0x000fea000383ffff */
.L_x_707:
[----:B------:R-:W-:Y:S01]  /*1c00*/  ISETP.NE.AND P0, PT, R2, 0x10, PT ;  /* 0x000000100200780c */ /* 0x000fe20003f05270 */
[----:B------:R-:W-:-:S12]  /*1c10*/  IMAD.MOV.U32 R4, RZ, RZ, RZ ;  /* 0x000000ffff047224 */ /* 0x000fd800078e00ff */
[----:B------:R-:W-:Y:S05]  /*1c20*/  @P0 BRA `(.L_x_349) ;  /* 0x0000001000700947 */ /* 0x000fea0003800000 */
[----:B------:R-:W-:Y:S02]  /*1c30*/  HFMA2 R3, -RZ, RZ, 0.96630859375, -0.0022525787353515625 ;  /* 0x3bbb989dff037431 */ /* 0x000fe400000001ff */
[----:B------:R-:W-:-:S03]  /*1c40*/  IMAD.MOV.U32 R5, RZ, RZ, 0x437c0000 ;  /* 0x437c0000ff057424 */ /* 0x000fc600078e00ff */
        /* <DEDUP_REMOVED lines=9> */
.L_x_705:
        /* <DEDUP_REMOVED lines=17> */
.L_x_706:
[C---:B-----5:R-:W-:Y:S01]  /*1df0*/  FMUL R2, |R0|.reuse, 2.8853900432586669922 ;  /* 0x4038aa3b00027820 */ /* 0x060fe20000400200 */
[----:B------:R-:W-:Y:S02]  /*1e00*/  IMAD.MOV.U32 R5, RZ, RZ, 0x3c80f082 ;  /* 0x3c80f082ff057424 */ /* 0x000fe400078e00ff */
[C---:B------:R-:W-:Y:S01]  /*1e10*/  FMUL R13, R0.reuse, R0 ;  /* 0x00000000000d7220 */ /* 0x040fe20000400000 */
[----:B------:R-:W-:Y:S01]  /*1e20*/  HFMA2 R4, -RZ, RZ, 1.875, 0 ;  /* 0x3f800000ff047431 */ /* 0x000fe200000001ff */
[C---:B------:R-:W-:Y:S01]  /*1e30*/  FSETP.GE.AND P1, PT, |R0|.reuse, 0.60000002384185791016, PT ;  /* 0x3f19999a0000780b */ /* 0x040fe20003f26200 */
[----:B------:R-:W0:Y:S01]  /*1e40*/  MUFU.EX2 R2, R2 ;  /* 0x0000000200027308 */ /* 0x000e220000000800 */
[----:B------:R-:W-:Y:S01]  /*1e50*/  FFMA R5, R13, R5, -0.052303962409496307373 ;  /* 0xbd563cae0d057423 */ /* 0x000fe20000000005 */
[----:B------:R-:W-:-:S03]  /*1e60*/  FSETP.GE.AND P0, PT, |R0|, 9.010913848876953125, PT ;  /* 0x41102cb40000780b */ /* 0x000fc60003f06200 */
        /* <DEDUP_REMOVED lines=10> */
.L_x_348:
[----:B------:R-:W-:-:S13]  /*1f10*/  ISETP.GT.AND P0, PT, R2, 0x12, PT ;  /* 0x000000120200780c */ /* 0x000fda0003f04270 */
[----:B------:R-:W-:Y:S05]  /*1f20*/  @P0 BRA `(.L_x_350) ;  /* 0x0000000000c80947 */ /* 0x000fea0003800000 */
[----:B------:R-:W-:-:S13]  /*1f30*/  ISETP.NE.AND P0, PT, R2, 0x11, PT ;  /* 0x000000110200780c */ /* 0x000fda0003f05270 */
[----:B------:R-:W-:Y:S05]  /*1f40*/  @!P0 BRA `(.L_x_351) ;  /* 0x0000000000508947 */ /* 0x000fea0003800000 */
[----:B------:R-:W-:Y:S01]  /*1f50*/  ISETP.NE.AND P0, PT, R2, 0x12, PT ;  /* 0x000000120200780c */ /* 0x000fe20003f05270 */
[----:B------:R-:W-:-:S12]  /*1f60*/  IMAD.MOV.U32 R4, RZ, RZ, RZ ;  /* 0x000000ffff047224 */ /* 0x000fd800078e00ff */
        /* <DEDUP_REMOVED lines=8> */
[----:B------:R-:W-:Y:S05]  /*1ff0*/  CALL.REL.NOINC `($__internal_10_$__cuda_sm20_rcp_rn_f32_slowpath) ;  /* 0x00000040003c7944 */ /* 0x000fea0003c00000 */
[----:B------:R-:W-:Y:S01]  /*2000*/  MOV R4, R3 ;  /* 0x0000000300047202 */ /* 0x000fe20000000f00 */
[----:B------:R-:W-:Y:S06]  /*2010*/  BRA `(.L_x_354) ;  /* 0x0000000000107947 */ /* 0x000fec0003800000 */
.L_x_353:
[----:B------:R-:W0:Y:S02]  /*2020*/  MUFU.RCP R3, R0 ;  /* 0x0000000000037308 */ /* 0x000e240000001000 */
[----:B0-----:R-:W-:-:S04]  /*2030*/  FFMA R2, R0, R3, -1 ;  /* 0xbf80000000027423 */ /* 0x001fc80000000003 */
[----:B------:R-:W-:-:S04]  /*2040*/  FADD.FTZ R2, -R2, -RZ ;  /* 0x800000ff02027221 */ /* 0x000fc80000010100 */
[----:B------:R-:W-:-:S07]  /*2050*/  FFMA R4, R3, R2, R3 ;  /* 0x0000000203047223 */ /* 0x000fce0000000003 */
.L_x_354:
[----:B------:R-:W-:Y:S05]  /*2060*/  BSYNC.RECONVERGENT B1 ;  /* 0x0000000000017941 */ /* 0x000fea0003800200 */
.L_x_352:
[----:B------:R-:W-:Y:S01]  /*2070*/  FSEL R4, R4, +QNAN , P3 ;  /* 0x7fc0000004047808 */ /* 0x000fe20001800000 */
[----:B------:R-:W-:Y:S06]  /*2080*/  BRA `(.L_x_349) ;  /* 0x0000000c00587947 */ /* 0x000fec0003800000 */
.L_x_351:
[C---:B-----5:R-:W-:Y:S01]  /*2090*/  FMUL R3, R0.reuse, 8388608 ;  /* 0x4b00000000037820 */ /* 0x060fe20000400000 */
[----:B------:R-:W-:Y:S01]  /*20a0*/  FSETP.GEU.AND P0, PT, R0, 1.175494350822287508e-38, PT ;  /* 0x008000000000780b */ /* 0x000fe20003f0e000 */
[----:B------:R-:W-:-:S03]  /*20b0*/  HFMA2 R5, -RZ, RZ, 1.5048828125, 33.21875 ;  /* 0x3e055027ff057431 */ /* 0x000fc600000001ff */
[----:B------:R-:W-:-:S04]  /*20c0*/  FSEL R3, R3, R0, !P0 ;  /* 0x0000000003037208 */ /* 0x000fc80004000000 */
[C---:B------:R-:W-:Y:S01]  /*20d0*/  FSETP.NEU.AND P1, PT, R3.reuse, RZ, PT ;  /* 0x000000ff0300720b */ /* 0x040fe20003f2d000 */
[----:B------:R-:W-:-:S05]  /*20e0*/  VIADD R0, R3, 0xc0d55555 ;  /* 0xc0d5555503007836 */ /* 0x000fca0000000000 */
[----:B------:R-:W-:-:S05]  /*20f0*/  LOP3.LUT R2, R0, 0xff800000, RZ, 0xc0, !PT ;  /* 0xff80000000027812 */ /* 0x000fca00078ec0ff */
[----:B------:R-:W-:-:S04]  /*2100*/  IMAD.IADD R0, R3, 0x1, -R2 ;  /* 0x0000000103007824 */ /* 0x000fc800078e0a02 */
[----:B------:R-:W-:Y:S01]  /*2110*/  FADD R4, R0, -1 ;  /* 0xbf80000000047421 */ /* 0x000fe20000000000 */
[----:B------:R-:W-:Y:S02]  /*2120*/  FSEL R0, RZ, -23, P0 ;  /* 0xc1b80000ff007808 */ /* 0x000fe40000000000 */
[----:B------:R-:W-:Y:S01]  /*2130*/  ISETP.GT.U32.AND P0, PT, R3, 0x7f7fffff, PT ;  /* 0x7f7fffff0300780c */ /* 0x000fe20003f04070 */
[----:B------:R-:W-:-:S04]  /*2140*/  FFMA R5, R4, -R5, 0.14084610342979431152 ;  /* 0x3e1039f604057423 */ /* 0x000fc80000000805 */
[----:B------:R-:W-:-:S04]  /*2150*/  FFMA R5, R4, R5, -0.12148627638816833496 ;  /* 0xbdf8cdcc04057423 */ /* 0x000fc80000000005 */
[----:B------:R-:W-:-:S04]  /*2160*/  FFMA R5, R4, R5, 0.13980610668659210205 ;  /* 0x3e0f295504057423 */ /* 0x000fc80000000005 */
[----:B------:R-:W-:-:S04]  /*2170*/  FFMA R5, R4, R5, -0.16684235632419586182 ;  /* 0xbe2ad8b904057423 */ /* 0x000fc80000000005 */
[----:B------:R-:W-:-:S04]  /*2180*/  FFMA R5, R4, R5, 0.20012299716472625732 ;  /* 0x3e4ced0b04057423 */ /* 0x000fc80000000005 */
[----:B------:R-:W-:-:S04]  /*2190*/  FFMA R5, R4, R5, -0.24999669194221496582 ;  /* 0xbe7fff2204057423 */ /* 0x000fc80000000005 */
[----:B------:R-:W-:-:S04]  /*21a0*/  FFMA R5, R4, R5, 0.33333182334899902344 ;  /* 0x3eaaaa7804057423 */ /* 0x000fc80000000005 */
[C---:B------:R-:W-:Y:S01]  /*21b0*/  FFMA R13, R4.reuse, R5, -0.5 ;  /* 0xbf000000040d7423 */ /* 0x040fe20000000005 */
[----:B------:R-:W-:Y:S01]  /*21c0*/  I2FP.F32.S32 R5, R2 ;  /* 0x0000000200057245 */ /* 0x000fe20000201400 */
[----:B------:R-:W-:Y:S02]  /*21d0*/  IMAD.MOV.U32 R2, RZ, RZ, 0x7f800000 ;  /* 0x7f800000ff027424 */ /* 0x000fe400078e00ff */
[C---:B------:R-:W-:Y:S02]  /*21e0*/  FMUL R13, R4.reuse, R13 ;  /* 0x0000000d040d7220 */ /* 0x040fe40000400000 */
[----:B------:R-:W-:Y:S02]  /*21f0*/  FFMA R0, R5, 1.1920928955078125e-07, R0 ;  /* 0x3400000005007823 */ /* 0x000fe40000000000 */
[----:B------:R-:W-:-:S04]  /*2200*/  FFMA R13, R4, R13, R4 ;  /* 0x0000000d040d7223 */ /* 0x000fc80000000004 */
[----:B------:R-:W-:Y:S01]  /*2210*/  FFMA R0, R0, 0.69314718246459960938, R13 ;  /* 0x3f31721800007823 */ /* 0x000fe2000000000d */
[----:B------:R-:W-:-:S05]  /*2220*/  @P0 FFMA R0, R3, R2, +INF ;  /* 0x7f80000003000423 */ /* 0x000fca0000000002 */
[----:B------:R-:W-:Y:S01]  /*2230*/  FSEL R4, R0, -INF , P1 ;  /* 0xff80000000047808 */ /* 0x000fe20000800000 */
[----:B------:R-:W-:Y:S06]  /*2240*/  BRA `(.L_x_349) ;  /* 0x0000000800e87947 */ /* 0x000fec0003800000 */
.L_x_350:
[----:B------:R-:W-:-:S13]  /*2250*/  ISETP.NE.AND P0, PT, R2, 0x13, PT ;  /* 0x000000130200780c */ /* 0x000fda0003f05270 */
[----:B------:R-:W-:Y:S05]  /*2260*/  @!P0 BRA `(.L_x_355) ;  /* 0x0000000000788947 */ /* 0x000fea0003800000 */
[----:B------:R-:W-:Y:S01]  /*2270*/  ISETP.NE.AND P0, PT, R2, 0x14, PT ;  /* 0x000000140200780c */ /* 0x000fe20003f05270 */
[----:B------:R-:W-:-:S12]  /*2280*/  IMAD.MOV.U32 R4, RZ, RZ, RZ ;  /* 0x000000ffff047224 */ /* 0x000fd800078e00ff */
[----:B------:R-:W-:Y:S05]  /*2290*/  @P0 BRA `(.L_x_349) ;  /* 0x0000000800d40947 */ /* 0x000fea0003800000 */
        /* <DEDUP_REMOVED lines=27> */
.L_x_355:
        /* <DEDUP_REMOVED lines=26> */
.L_x_347:
[----:B------:R-:W-:-:S13]  /*25f0*/  ISETP.GT.AND P0, PT, R2, 0x17, PT ;  /* 0x000000170200780c */ /* 0x000fda0003f04270 */
[----:B------:R-:W-:Y:S05]  /*2600*/  @P0 BRA `(.L_x_356) ;  /* 0x0000000400440947 */ /* 0x000fea0003800000 */
[----:B------:R-:W-:-:S04]  /*2610*/  MOV R3, 0xffffffeb ;  /* 0xffffffeb00037802 */ /* 0x000fc80000000f00 */
[----:B------:R-:W-:-:S05]  /*2620*/  VIADDMNMX.U32 R3, R2, R3, 0x2, PT ;  /* 0x0000000202037446 */ /* 0x000fca0003800003 */
[----:B------:R-:W-:-:S04]  /*2630*/  IMAD.SHL.U32 R3, R3, 0x4, RZ ;  /* 0x0000000403037824 */ /* 0x000fc800078e00ff */
[----:B------:R-:W0:Y:S02]  /*2640*/  LDC R4, c[0x2][R3+0x24] ;  /* 0x0080090003047b82 */ /* 0x000e240000000800 */
[----:B0-----:R-:W-:-:S04]  /*2650*/  SHF.R.S32.HI R5, RZ, 0x1f, R4 ;  /* 0x0000001fff057819 */ /* 0x001fc80000011404 */
.L_x_708:
[----:B------:R-:W-:Y:S05]  /*2660*/  BRX R4 -0x2670                                                                        (*"BRANCH_TARGETS .L_x_709,.L_x_710,.L_x_711"*) ;  /* 0xffffffd804647949 */ /* 0x000fea000383ffff */
.L_x_711:
[----:B------:R-:W-:Y:S01]  /*2670*/  ISETP.NE.AND P0, PT, R2, 0x17, PT ;  /* 0x000000170200780c */ /* 0x000fe20003f05270 */
[----:B------:R-:W-:-:S12]  /*2680*/  IMAD.MOV.U32 R4, RZ, RZ, RZ ;  /* 0x000000ffff047224 */ /* 0x000fd800078e00ff */
[----:B------:R-:W-:Y:S05]  /*2690*/  @P0 BRA `(.L_x_349) ;  /* 0x0000000400d40947 */ /* 0x000fea0003800000 */
[----:B------:R-:W-:Y:S01]  /*26a0*/  HFMA2 R3, -RZ, RZ, 0.1417236328125, 8952 ;  /* 0x3089705fff037431 */ /* 0x000fe200000001ff */
[C---:B-----5:R-:W-:Y:S01]  /*26b0*/  FSETP.GEU.AND P1, PT, R0.reuse, RZ, PT ;  /* 0x000000ff0000720b */ /* 0x060fe20003f2e000 */
        /* <DEDUP_REMOVED lines=10> */
[----:B------:R-:W-:Y:S05]  /*2760*/  CALL.REL.NOINC `($__internal_10_$__cuda_sm20_rcp_rn_f32_slowpath) ;  /* 0x0000003800607944 */ /* 0x000fea0003c00000 */
[----:B------:R-:W-:Y:S01]  /*2770*/  MOV R4, R3 ;  /* 0x0000000300047202 */ /* 0x000fe20000000f00 */
[----:B------:R-:W-:Y:S06]  /*2780*/  BRA `(.L_x_359) ;  /* 0x0000000000107947 */ /* 0x000fec0003800000 */
.L_x_358:
[----:B------:R-:W0:Y:S02]  /*2790*/  MUFU.RCP R4, R5 ;  /* 0x0000000500047308 */ /* 0x000e240000001000 */
[----:B0-----:R-:W-:-:S04]  /*27a0*/  FFMA R0, R5, R4, -1 ;  /* 0xbf80000005007423 */ /* 0x001fc80000000004 */
[----:B------:R-:W-:-:S04]  /*27b0*/  FADD.FTZ R3, -R0, -RZ ;  /* 0x800000ff00037221 */ /* 0x000fc80000010100 */
[----:B------:R-:W-:-:S07]  /*27c0*/  FFMA R4, R4, R3, R4 ;  /* 0x0000000304047223 */ /* 0x000fce0000000004 */
.L_x_359:
[----:B------:R-:W-:Y:S05]  /*27d0*/  BSYNC.RECONVERGENT B1 ;  /* 0x0000000000017941 */ /* 0x000fea0003800200 */
.L_x_357:
[----:B------:R-:W-:Y:S05]  /*27e0*/  BRA `(.L_x_349) ;  /* 0x0000000400807947 */ /* 0x000fea0003800000 */
.L_x_709:
[----:B-----5:R-:W0:Y:S01]  /*27f0*/  MUFU.RCP R3, |R0| ;  /* 0x4000000000037308 */ /* 0x020e220000001000 */
[----:B------:R-:W-:Y:S01]  /*2800*/  FSETP.GT.AND P0, PT, |R0|, 1, PT ;  /* 0x3f8000000000780b */ /* 0x000fe20003f04200 */
[----:B------:R-:W-:Y:S02]  /*2810*/  IMAD.MOV.U32 R5, RZ, RZ, 0x3b2090aa ;  /* 0x3b2090aaff057424 */ /* 0x000fe400078e00ff */
        /* <DEDUP_REMOVED lines=17> */
.L_x_710:
[----:B-----5:R-:W-:Y:S01]  /*2930*/  FSETP.NEU.AND P0, PT, R0, RZ, PT ;  /* 0x000000ff0000720b */ /* 0x020fe20003f0d000 */
        /* <DEDUP_REMOVED lines=30> */
.L_x_356:
[----:B------:R-:W-:-:S13]  /*2b20*/  ISETP.GT.AND P0, PT, R2, 0x19, PT ;  /* 0x000000190200780c */ /* 0x000fda0003f04270 */
[----:B------:R-:W-:Y:S05]  /*2b30*/  @P0 BRA `(.L_x_360) ;  /* 0x0000000000240947 */ /* 0x000fea0003800000 */
[----:B------:R-:W-:-:S13]  /*2b40*/  ISETP.NE.AND P0, PT, R2, 0x18, PT ;  /* 0x000000180200780c */ /* 0x000fda0003f05270 */
[----:B------:R-:W-:Y:S05]  /*2b50*/  @!P0 BRA `(.L_x_361) ;  /* 0x0000000000148947 */ /* 0x000fea0003800000 */
[----:B------:R-:W-:Y:S01]  /*2b60*/  ISETP.NE.AND P0, PT, R2, 0x19, PT ;  /* 0x000000190200780c */ /* 0x000fe20003f05270 */
[----:B------:R-:W-:-:S12]  /*2b70*/  IMAD.MOV.U32 R4, RZ, RZ, RZ ;  /* 0x000000ffff047224 */ /* 0x000fd800078e00ff */
[----:B------:R-:W-:Y:S05]  /*2b80*/  @P0 BRA `(.L_x_349) ;  /* 0x0000000000980947 */ /* 0x000fea0003800000 */
[----:B-----5:R-:W-:Y:S01]  /*2b90*/  FADD R4, -R0, -RZ ;  /* 0x800000ff00047221 */ /* 0x020fe20000000100 */
[----:B------:R-:W-:Y:S06]  /*2ba0*/  BRA `(.L_x_349) ;  /* 0x0000000000907947 */ /* 0x000fec0003800000 */
.L_x_361:
[----:B-----5:R-:W-:Y:S01]  /*2bb0*/  FADD R4, |R0|, -RZ ;  /* 0x800000ff00047221 */ /* 0x020fe20000000200 */
[----:B------:R-:W-:Y:S06]  /*2bc0*/  BRA `(.L_x_349) ;  /* 0x0000000000887947 */ /* 0x000fec0003800000 */
.L_x_360:
[----:B------:R-:W-:-:S13]  /*2bd0*/  ISETP.NE.AND P0, PT, R2, 0x1a, PT ;  /* 0x0000001a0200780c */ /* 0x000fda0003f05270 */
[----:B------:R-:W-:Y:S05]  /*2be0*/  @!P0 BRA `(.L_x_362) ;  /* 0x00000000004c8947 */ /* 0x000fea0003800000 */
[----:B------:R-:W-:Y:S02]  /*2bf0*/  ISETP.NE.AND P0, PT, R2, 0x1b, PT ;  /* 0x0000001b0200780c */ /* 0x000fe40003f05270 */
[----:B------:R-:W-:-:S11]  /*2c00*/  MOV R4, RZ ;  /* 0x000000ff00047202 */ /* 0x000fd60000000f00 */
[----:B------:R-:W-:Y:S05]  /*2c10*/  @P0 BRA `(.L_x_349) ;  /* 0x0000000000740947 */ /* 0x000fea0003800000 */
[----:B-----5:R-:W-:Y:S01]  /*2c20*/  FADD R3, |R0|, -RZ ;  /* 0x800000ff00037221 */ /* 0x020fe20000000200 */
[----:B------:R0:W1:Y:S01]  /*2c30*/  MUFU.RSQ R5, |R0| ;  /* 0x4000000000057308 */ /* 0x0000620000001400 */
[----:B------:R-:W-:Y:S02]  /*2c40*/  BSSY.RECONVERGENT B1, `(.L_x_363) ;  /* 0x000000c000017945 */ /* 0x000fe40003800200 */
[----:B------:R-:W-:-:S05]  /*2c50*/  VIADD R2, R3, 0xf3000000 ;  /* 0xf300000003027836 */ /* 0x000fca0000000000 */
[----:B------:R-:W-:-:S13]  /*2c60*/  ISETP.GT.U32.AND P0, PT, R2, 0x727fffff, PT ;  /* 0x727fffff0200780c */ /* 0x000fda0003f04070 */
[----:B01----:R-:W-:Y:S05]  /*2c70*/  @!P0 BRA `(.L_x_364) ;  /* 0x0000000000108947 */ /* 0x003fea0003800000 */
[----:B------:R-:W-:Y:S01]  /*2c80*/  IMAD.MOV.U32 R0, RZ, RZ, R3 ;  /* 0x000000ffff007224 */ /* 0x000fe200078e0003 */
[----:B------:R-:W-:-:S07]  /*2c90*/  MOV R13, 0x2cb0 ;  /* 0x00002cb0000d7802 */ /* 0x000fce0000000f00 */
[----:B------:R-:W-:Y:S05]  /*2ca0*/  CALL.REL.NOINC `($__internal_11_$__cuda_sm20_sqrt_rn_f32_slowpath) ;  /* 0x0000003400e07944 */ /* 0x000fea0003c00000 */
[----:B------:R-:W-:Y:S05]  /*2cb0*/  BRA `(.L_x_365) ;  /* 0x0000000000107947 */ /* 0x000fea0003800000 */
.L_x_364:
[----:B------:R-:W-:Y:S01]  /*2cc0*/  FMUL.FTZ R3, |R0|, R5 ;  /* 0x0000000500037220 */ /* 0x000fe20000410200 */
[----:B------:R-:W-:-:S03]  /*2cd0*/  FMUL.FTZ R4, R5, 0.5 ;  /* 0x3f00000005047820 */ /* 0x000fc60000410000 */
[----:B------:R-:W-:-:S04]  /*2ce0*/  FFMA R0, -R3, R3, |R0| ;  /* 0x0000000303007223 */ /* 0x000fc80000000500 */
[----:B------:R-:W-:-:S07]  /*2cf0*/  FFMA R4, R0, R4, R3 ;  /* 0x0000000400047223 */ /* 0x000fce0000000003 */
.L_x_365:
[----:B------:R-:W-:Y:S05]  /*2d00*/  BSYNC.RECONVERGENT B1 ;  /* 0x0000000000017941 */ /* 0x000fea0003800200 */
.L_x_363:
[----:B------:R-:W-:Y:S05]  /*2d10*/  BRA `(.L_x_349) ;  /* 0x0000000000347947 */ /* 0x000fea0003800000 */
.L_x_362:
[----:B-----5:R-:W-:Y:S01]  /*2d20*/  IADD3 R2, PT, PT, R0, -0xd000000, RZ ;  /* 0xf300000000027810 */ /* 0x020fe20007ffe0ff */
[----:B------:R0:W1:Y:S01]  /*2d30*/  MUFU.RSQ R5, R0 ;  /* 0x0000000000057308 */ /* 0x0000620000001400 */
[----:B------:R-:W-:Y:S02]  /*2d40*/  BSSY.RECONVERGENT B1, `(.L_x_349) ;  /* 0x000000a000017945 */ /* 0x000fe40003800200 */
[----:B------:R-:W-:-:S13]  /*2d50*/  ISETP.GT.U32.AND P0, PT, R2, 0x727fffff, PT ;  /* 0x727fffff0200780c */ /* 0x000fda0003f04070 */
[----:B0-----:R-:W-:Y:S05]  /*2d60*/  @!P0 BRA `(.L_x_366) ;  /* 0x00000000000c8947 */ /* 0x001fea0003800000 */
[----:B------:R-:W-:-:S07]  /*2d70*/  MOV R13, 0x2d90 ;  /* 0x00002d90000d7802 */ /* 0x000fce0000000f00 */
[----:B-1----:R-:W-:Y:S05]  /*2d80*/  CALL.REL.NOINC `($__internal_11_$__cuda_sm20_sqrt_rn_f32_slowpath) ;  /* 0x0000003400a87944 */ /* 0x002fea0003c00000 */
[----:B------:R-:W-:Y:S05]  /*2d90*/  BRA `(.L_x_367) ;  /* 0x0000000000107947 */ /* 0x000fea0003800000 */
.L_x_366:
[----:B-1----:R-:W-:Y:S01]  /*2da0*/  FMUL.FTZ R3, R0, R5 ;  /* 0x0000000500037220 */ /* 0x002fe20000410000 */
[----:B------:R-:W-:-:S03]  /*2db0*/  FMUL.FTZ R4, R5, 0.5 ;  /* 0x3f00000005047820 */ /* 0x000fc60000410000 */
[----:B------:R-:W-:-:S04]  /*2dc0*/  FFMA R0, -R3, R3, R0 ;  /* 0x0000000303007223 */ /* 0x000fc80000000100 */
[----:B------:R-:W-:-:S07]  /*2dd0*/  FFMA R4, R0, R4, R3 ;  /* 0x0000000400047223 */ /* 0x000fce0000000003 */
.L_x_367:
[----:B------:R-:W-:Y:S05]  /*2de0*/  BSYNC.RECONVERGENT B1 ;  /* 0x0000000000017941 */ /* 0x000fea0003800200 */
.L_x_349:
[----:B------:R-:W-:Y:S05]  /*2df0*/  BSYNC.RECONVERGENT B0 ;  /* 0x0000000000007941 */ /* 0x000fea0003800200 */
.L_x_329:
[----:B------:R3:W-:Y:S01]  /*2e00*/  STL [R11+-0x4], R4 ;  /* 0xfffffc040b007387 */ /* 0x0007e20000100800 */
[----:B------:R-:W-:Y:S05]  /*2e10*/  BRA `(.L_x_323) ;  /* 0x0000003000807947 */ /* 0x000fea0003800000 */
.L_x_324:
[----:B------:R-:W-:-:S05]  /*2e20*/  IMAD R11, R8, 0x4, R7 ;  /* 0x00000004080b7824 */ /* 0x000fca00078e0207 */
[----:B------:R0:W5:Y:S01]  /*2e30*/  LDL R0, [R11+-0x4] ;  /* 0xfffffc000b007983 */ /* 0x0001620000100800 */
[----:B------:R-:W-:-:S13]  /*2e40*/  ISETP.GT.AND P0, PT, R2, 0xc, PT ;  /* 0x0000000c0200780c */ /* 0x000fda0003f04270 */
[----:B0-----:R-:W-:Y:S05]  /*2e50*/  @P0 BRA `(.L_x_368) ;  /* 0x0000001c00dc0947 */ /* 0x001fea0003800000 */
[----:B------:R0:W5:Y:S01]  /*2e60*/  LDL R3, [R11+-0x8] ;  /* 0xfffff8000b037983 */ /* 0x0001620000100800 */
[----:B------:R-:W-:-:S13]  /*2e70*/  ISETP.GT.AND P0, PT, R2, 0x6, PT ;  /* 0x000000060200780c */ /* 0x000fda0003f04270 */
[----:B0-----:R-:W-:Y:S05]  /*2e80*/  @P0 BRA `(.L_x_369) ;  /* 0x0000000800180947 */ /* 0x001fea0003800000 */
[----:B------:R-:W-:-:S13]  /*2e90*/  ISETP.GT.AND P0, PT, R2, 0x3, PT ;  /* 0x000000030200780c */ /* 0x000fda0003f04270 */
[----:B------:R-:W-:Y:S05]  /*2ea0*/  @P0 BRA `(.L_x_370) ;  /* 0x0000000000300947 */ /* 0x000fea0003800000 */
[----:B------:R-:W-:-:S05]  /*2eb0*/  IMAD.MOV.U32 R5, RZ, RZ, -0x1 ;  /* 0xffffffffff057424 */ /* 0x000fca00078e00ff */
[----:B------:R-:W-:-:S04]  /*2ec0*/  VIADDMNMX.U32 R2, R2, R5, 0x3, PT ;  /* 0x0000000302027446 */ /* 0x000fc80003800005 */
[----:B------:R-:W-:-:S04]  /*2ed0*/  SHF.L.U32 R2, R2, 0x2, RZ ;  /* 0x0000000202027819 */ /* 0x000fc800000006ff */
[----:B------:R-:W0:Y:S02]  /*2ee0*/  LDC R12, c[0x2][R2+0x30] ;  /* 0x00800c00020c7b82 */ /* 0x000e240000000800 */
[----:B0-----:R-:W-:-:S04]  /*2ef0*/  SHF.R.S32.HI R13, RZ, 0x1f, R12 ;  /* 0x0000001fff0d7819 */ /* 0x001fc8000001140c */
.L_x_712:
[----:B------:R-:W-:Y:S05]  /*2f00*/  BRX R12 -0x2f10                                                                       (*"BRANCH_TARGETS .L_x_713,.L_x_714,.L_x_715,.L_x_371"*) ;  /* 0xffffffd00c3c7949 */ /* 0x000fea000383ffff */
.L_x_715:
[----:B-----5:R-:W-:Y:S01]  /*2f10*/  FMUL R4, R0, R3 ;  /* 0x0000000300047220 */ /* 0x020fe20000400000 */
[----:B------:R-:W-:Y:S06]  /*2f20*/  BRA `(.L_x_371) ;  /* 0x0000002c00ec7947 */ /* 0x000fec0003800000 */
.L_x_713:
[----:B-----5:R-:W-:Y:S01]  /*2f30*/  FADD R4, R0, R3 ;  /* 0x0000000300047221 */ /* 0x020fe20000000000 */
[----:B------:R-:W-:Y:S06]  /*2f40*/  BRA `(.L_x_371) ;  /* 0x0000002c00e47947 */ /* 0x000fec0003800000 */
.L_x_714:
[----:B-----5:R-:W-:Y:S01]  /*2f50*/  FADD R4, R0, -R3 ;  /* 0x8000000300047221 */ /* 0x020fe20000000000 */
[----:B------:R-:W-:Y:S06]  /*2f60*/  BRA `(.L_x_371) ;  /* 0x0000002c00dc7947 */ /* 0x000fec0003800000 */
.L_x_370:
[----:B------:R-:W-:-:S05]  /*2f70*/  IMAD.MOV.U32 R5, RZ, RZ, -0x4 ;  /* 0xfffffffcff057424 */ /* 0x000fca00078e00ff */
[----:B------:R-:W-:-:S05]  /*2f80*/  VIADDMNMX.U32 R2, R2, R5, 0x3, PT ;  /* 0x0000000302027446 */ /* 0x000fca0003800005 */
[----:B------:R-:W-:-:S04]  /*2f90*/  IMAD.SHL.U32 R2, R2, 0x4, RZ ;  /* 0x0000000402027824 */ /* 0x000fc800078e00ff */
[----:B------:R-:W0:Y:S02]  /*2fa0*/  LDC R12, c[0x2][R2+0x40] ;  /* 0x00801000020c7b82 */ /* 0x000e240000000800 */
[----:B0-----:R-:W-:-:S04]  /*2fb0*/  SHF.R.S32.HI R13, RZ, 0x1f, R12 ;  /* 0x0000001fff0d7819 */ /* 0x001fc8000001140c */
.L_x_717:
[----:B------:R-:W-:Y:S05]  /*2fc0*/  BRX R12 -0x2fd0                                                                       (*"BRANCH_TARGETS .L_x_718,.L_x_719,.L_x_720,.L_x_371"*) ;  /* 0xffffffd00c0c7949 */ /* 0x000fea000383ffff */
.L_x_720:
[----:B-----5:R-:W-:-:S04]  /*2fd0*/  FSETP.GTU.AND P0, PT, R0, R3, PT ;  /* 0x000000030000720b */ /* 0x020fc80003f0c000 */
[----:B------:R-:W-:Y:S01]  /*2fe0*/  FSEL R4, R0, R3, !P0 ;  /* 0x0000000300047208 */ /* 0x000fe20004000000 */
[----:B------:R-:W-:Y:S08]  /*2ff0*/  BRA `(.L_x_371) ;  /* 0x0000002c00b87947 */ /* 0x000ff00003800000 */
.L_x_718:
[----:B-----5:R-:W-:Y:S01]  /*3000*/  FSETP.NEU.AND P0, PT, R3, RZ, PT ;  /* 0x000000ff0300720b */ /* 0x020fe20003f0d000 */
[----:B------:R-:W-:Y:S01]  /*3010*/  BSSY.RECONVERGENT B0, `(.L_x_372) ;  /* 0x000000f000007945 */ /* 0x000fe20003800200 */
[----:B------:R-:W-:-:S11]  /*3020*/  MOV R4, 0x7fc00000 ;  /* 0x7fc0000000047802 */ /* 0x000fd60000000f00 */
        /* <DEDUP_REMOVED lines=10> */
[----:B------:R-:W-:-:S07]  /*30d0*/  MOV R2, 0x30f0 ;  /* 0x000030f000027802 */ /* 0x000fce0000000f00 */
[----:B------:R-:W-:Y:S05]  /*30e0*/  CALL.REL.NOINC `($__internal_12_$__cuda_sm3x_div_rn_noftz_f32_slowpath) ;  /* 0x00000034002c7944 */ /* 0x000fea0003c00000 */
.L_x_374:
[----:B------:R-:W-:Y:S05]  /*30f0*/  BSYNC.RECONVERGENT B1 ;  /* 0x0000000000017941 */ /* 0x000fea0003800200 */
.L_x_373:
[----:B------:R-:W-:Y:S05]  /*3100*/  BSYNC.RECONVERGENT B0 ;  /* 0x0000000000007941 */ /* 0x000fea0003800200 */
.L_x_372:
[----:B------:R-:W-:Y:S05]  /*3110*/  BRA `(.L_x_371) ;  /* 0x0000002c00707947 */ /* 0x000fea0003800000 */
.L_x_719:
[C---:B-----5:R-:W-:Y:S01]  /*3120*/  FMUL R5, |R0|.reuse, 16777216 ;  /* 0x4b80000000057820 */ /* 0x060fe20000400200 */
[----:B------:R-:W-:Y:S01]  /*3130*/  FSETP.GEU.AND P0, PT, |R0|, 1.175494350822287508e-38, PT ;  /* 0x008000000000780b */ /* 0x000fe20003f0e200 */
[----:B------:R-:W-:Y:S01]  /*3140*/  HFMA2 R17, -RZ, RZ, 0.771484375, 0.21533203125 ;  /* 0x3a2c32e4ff117431 */ /* 0x000fe200000001ff */
[----:B------:R-:W-:Y:S02]  /*3150*/  BSSY.RECONVERGENT B0, `(.L_x_375) ;  /* 0x0000058000007945 */ /* 0x000fe40003800200 */
[----:B------:R-:W-:Y:S02]  /*3160*/  FSEL R5, R5, |R0|, !P0 ;  /* 0x4000000005057208 */ /* 0x000fe40004000000 */
[----:B------:R-:W-:-:S03]  /*3170*/  FSEL R4, RZ, -24, P0 ;  /* 0xc1c00000ff047808 */ /* 0x000fc60000000000 */
[----:B------:R-:W-:-:S05]  /*3180*/  VIADD R2, R5, 0xc0cafb0d ;  /* 0xc0cafb0d05027836 */ /* 0x000fca0000000000 */
[----:B------:R-:W-:-:S05]  /*3190*/  LOP3.LUT R2, R2, 0xff800000, RZ, 0xc0, !PT ;  /* 0xff80000002027812 */ /* 0x000fca00078ec0ff */
[----:B------:R-:W-:-:S04]  /*31a0*/  IMAD.IADD R5, R5, 0x1, -R2 ;  /* 0x0000000105057824 */ /* 0x000fc800078e0a02 */
[C---:B------:R-:W-:Y:S01]  /*31b0*/  FADD R12, R5.reuse, 1 ;  /* 0x3f800000050c7421 */ /* 0x040fe20000000000 */
[----:B------:R-:W-:Y:S01]  /*31c0*/  FADD R13, R5, -1 ;  /* 0xbf800000050d7421 */ /* 0x000fe20000000000 */
[----:B------:R-:W-:-:S03]  /*31d0*/  I2FP.F32.S32 R5, R2 ;  /* 0x0000000200057245 */ /* 0x000fc60000201400 */
[----:B------:R-:W-:Y:S01]  /*31e0*/  FADD R15, R13, R13 ;  /* 0x0000000d0d0f7221 */ /* 0x000fe20000000000 */
[----:B------:R-:W0:Y:S01]  /*31f0*/  MUFU.RCP R12, R12 ;  /* 0x0000000c000c7308 */ /* 0x000e220000001000 */
[----:B------:R-:W-:Y:S02]  /*3200*/  FFMA R5, R5, 1.1920928955078125e-07, R4 ;  /* 0x3400000005057823 */ /* 0x000fe40000000004 */
[----:B0-----:R-:W-:-:S04]  /*3210*/  FMUL R2, R12, R15 ;  /* 0x0000000f0c027220 */ /* 0x001fc80000400000 */
        /* <DEDUP_REMOVED lines=20> */
[----:B------:R-:W0:Y:S01]  /*3360*/  FRND R13, R2 ;  /* 0x00000002000d7307 */ /* 0x000e220000201000 */
[----:B------:R-:W-:Y:S01]  /*3370*/  FADD R4, R15, -R4 ;  /* 0x800000040f047221 */ /* 0x000fe20000000000 */
[C---:B------:R-:W-:Y:S01]  /*3380*/  FFMA R5, R3.reuse, R5, -R2 ;  /* 0x0000000503057223 */ /* 0x040fe20000000802 */
[----:B------:R-:W-:Y:S01]  /*3390*/  IMAD.MOV.U32 R15, RZ, RZ, 0x391fcb8e ;  /* 0x391fcb8eff0f7424 */ /* 0x000fe200078e00ff */
[C---:B------:R-:W-:Y:S02]  /*33a0*/  FSETP.GT.AND P1, PT, |R2|.reuse, 152, PT ;  /* 0x431800000200780b */ /* 0x040fe40003f24200 */
[----:B------:R-:W-:Y:S01]  /*33b0*/  FFMA R4, R3, R4, R5 ;  /* 0x0000000403047223 */ /* 0x000fe20000000005 */
[C---:B------:R-:W-:Y:S01]  /*33c0*/  FSETP.GEU.AND P2, PT, R2.reuse, RZ, PT ;  /* 0x000000ff0200720b */ /* 0x040fe20003f4e000 */
        /* <DEDUP_REMOVED lines=15> */
[----:B------:R-:W-:Y:S01]  /*34c0*/  VIADD R4, R13, 0x7f000000 ;  /* 0x7f0000000d047836 */ /* 0x000fe20000000000 */
[----:B-1----:R-:W-:-:S03]  /*34d0*/  LEA R13, R12, -R13, 0x17 ;  /* 0x8000000d0c0d7211 */ /* 0x002fc600078eb8ff */
[----:B------:R-:W-:-:S04]  /*34e0*/  FMUL R4, R15, R4 ;  /* 0x000000040f047220 */ /* 0x000fc80000400000 */
[----:B------:R-:W-:Y:S01]  /*34f0*/  FMUL R13, R4, R13 ;  /* 0x0000000d040d7220 */ /* 0x000fe20000400000 */
[----:B------:R-:W-:Y:S01]  /*3500*/  IMAD.MOV.U32 R4, RZ, RZ, 0x3f800000 ;  /* 0x3f800000ff047424 */ /* 0x000fe200078e00ff */
        /* <DEDUP_REMOVED lines=20> */
[----:B------:R-:W-:Y:S02]  /*3650*/  FSETP.GEU.AND P0, PT, R0, RZ, PT ;  /* 0x000000ff0000720b */ /* 0x000fe40003f0e000 */
[----:B------:R-:W-:-:S11]  /*3660*/  MOV R4, R13 ;  /* 0x0000000d00047202 */ /* 0x000fd60000000f00 */
[----:B------:R-:W-:Y:S05]  /*3670*/  @P0 BRA `(.L_x_376) ;  /* 0x0000000000140947 */ /* 0x000fea0003800000 */
[----:B------:R-:W0:Y:S01]  /*3680*/  FRND.FLOOR R0, R3 ;  /* 0x0000000300007307 */ /* 0x000e220000205000 */
[----:B------:R-:W-:-:S04]  /*3690*/  FSETP.NEU.AND P1, PT, |R2|, 1, PT ;  /* 0x3f8000000200780b */ /* 0x000fc80003f2d200 */
[----:B------:R-:W-:Y:S02]  /*36a0*/  FSEL R4, R13, -R13, P1 ;  /* 0x8000000d0d047208 */ /* 0x000fe40000800000 */
[----:B0-----:R-:W-:-:S04]  /*36b0*/  FSETP.NEU.AND P0, PT, R3, R0, PT ;  /* 0x000000000300720b */ /* 0x001fc80003f0d000 */
[----:B------:R-:W-:-:S09]  /*36c0*/  FSEL R4, R4, +QNAN , !P0 ;  /* 0x7fffffff04047808 */ /* 0x000fd20004000000 */
.L_x_376:
[----:B------:R-:W-:Y:S05]  /*36d0*/  BSYNC.RECONVERGENT B0 ;  /* 0x0000000000007941 */ /* 0x000fea0003800200 */
.L_x_375:
[----:B------:R-:W-:Y:S05]  /*36e0*/  BRA `(.L_x_371) ;  /* 0x0000002400fc7947 */ /* 0x000fea0003800000 */
.L_x_369:
[----:B------:R-:W-:Y:S01]  /*36f0*/  ISETP.GT.AND P0, PT, R2, 0x9, PT ;  /* 0x000000090200780c */ /* 0x000fe20003f04270 */
[----:B------:R-:W-:-:S12]  /*3700*/  BSSY.RECONVERGENT B0, `(.L_x_377) ;  /* 0x000016b000007945 */ /* 0x000fd80003800200 */
[----:B------:R-:W-:Y:S05]  /*3710*/  @P0 BRA `(.L_x_378) ;  /* 0x0000000400dc0947 */ /* 0x000fea0003800000 */
[----:B------:R-:W-:-:S05]  /*3720*/  IMAD.MOV.U32 R5, RZ, RZ, -0x7 ;  /* 0xfffffff9ff057424 */ /* 0x000fca00078e00ff */
[----:B------:R-:W-:-:S05]  /*3730*/  VIADDMNMX.U32 R2, R2, R5, 0x3, PT ;  /* 0x0000000302027446 */ /* 0x000fca0003800005 */
[----:B------:R-:W-:-:S04]  /*3740*/  IMAD.SHL.U32 R2, R2, 0x4, RZ ;  /* 0x0000000402027824 */ /* 0x000fc800078e00ff */
[----:B------:R-:W0:Y:S02]  /*3750*/  LDC R12, c[0x2][R2+0x50] ;  /* 0x00801400020c7b82 */ /* 0x000e240000000800 */
[----:B0-----:R-:W-:-:S04]  /*3760*/  SHF.R.S32.HI R13, RZ, 0x1f, R12 ;  /* 0x0000001fff0d7819 */ /* 0x001fc8000001140c */
.L_x_722:
[----:B------:R-:W-:Y:S05]  /*3770*/  BRX R12 -0x3780                                                                       (*"BRANCH_TARGETS .L_x_723,.L_x_724,.L_x_725,.L_x_379"*) ;  /* 0xffffffc80c207949 */ /* 0x000fea000383ffff */
.L_x_725:
[----:B-----5:R-:W-:Y:S02]  /*3780*/  FSETP.NEU.AND P0, PT, R3, RZ, PT ;  /* 0x000000ff0300720b */ /* 0x020fe40003f0d000 */
[----:B------:R-:W-:-:S13]  /*3790*/  FSETP.EQ.AND P1, PT, R0, RZ, PT ;  /* 0x000000ff0000720b */ /* 0x000fda0003f22000 */
[----:B------:R-:W-:Y:S05]  /*37a0*/  @!P0 BRA P1, `(.L_x_379) ;  /* 0x0000001400808947 */ /* 0x000fea0000800000 */
[C---:B------:R-:W-:Y:S01]  /*37b0*/  FMUL R5, |R0|.reuse, 16777216 ;  /* 0x4b80000000057820 */ /* 0x040fe20000400200 */
[C---:B------:R-:W-:Y:S01]  /*37c0*/  FSETP.GEU.AND P1, PT, |R0|.reuse, 1.175494350822287508e-38, PT ;  /* 0x008000000000780b */ /* 0x040fe20003f2e200 */
[----:B------:R-:W-:Y:S01]  /*37d0*/  IMAD.MOV.U32 R17, RZ, RZ, 0x3a2c32e4 ;  /* 0x3a2c32e4ff117424 */ /* 0x000fe200078e00ff */
[----:B------:R-:W-:Y:S02]  /*37e0*/  FSETP.EQ.OR P0, PT, |R0|, 1, !P0 ;  /* 0x3f8000000000780b */ /* 0x000fe40004702600 */
[----:B------:R-:W-:Y:S02]  /*37f0*/  FSEL R5, R5, |R0|, !P1 ;  /* 0x4000000005057208 */ /* 0x000fe40004800000 */
[----:B------:R-:W-:Y:S02]  /*3800*/  FSEL R4, RZ, -24, P1 ;  /* 0xc1c00000ff047808 */ /* 0x000fe40000800000 */
[----:B------:R-:W-:-:S04]  /*3810*/  IADD3 R2, PT, PT, R5, -0x3f3504f3, RZ ;  /* 0xc0cafb0d05027810 */ /* 0x000fc80007ffe0ff */
        /* <DEDUP_REMOVED lines=14> */
[----:B------:R-:W-:Y:S01]  /*3900*/  FADD R5, R5, -R4 ;  /* 0x8000000405057221 */ /* 0x000fe20000000000 */
[----:B------:R-:W-:Y:S02]  /*3910*/  HFMA2 R15, -RZ, RZ, 0.64013671875, -15.109375 ;  /* 0x391fcb8eff0f7431 */ /* 0x000fe400000001ff */
        /* <DEDUP_REMOVED lines=34> */
[----:B------:R-:W-:Y:S02]  /*3b40*/  VIADD R4, R13, 0x7f000000 ;  /* 0x7f0000000d047836 */ /* 0x000fe40000000000 */
[----:B------:R-:W-:Y:S02]  /*3b50*/  IMAD R13, R12, 0x800000, -R13 ;  /* 0x008000000c0d7824 */ /* 0x000fe400078e0a0d */
        /* <DEDUP_REMOVED lines=16> */
[----:B------:R-:W-:-:S05]  /*3c60*/  @P2 LOP3.LUT R5, R5, 0x7fffffff, RZ, 0xc0, !PT ;  /* 0x7fffffff05052812 */ /* 0x000fca00078ec0ff */
[----:B------:R-:W-:Y:S01]  /*3c70*/  @!P0 IMAD.MOV.U32 R4, RZ, RZ, R5 ;  /* 0x000000ffff048224 */ /* 0x000fe200078e0005 */
        /* <DEDUP_REMOVED lines=13> */
.L_x_723:
[----:B-----5:R-:W-:-:S04]  /*3d50*/  FSETP.GE.AND P0, PT, R0, R3, PT ;  /* 0x000000030000720b */ /* 0x020fc80003f06000 */
[----:B------:R-:W-:Y:S01]  /*3d60*/  FSEL R4, R0, R3, P0 ;  /* 0x0000000300047208 */ /* 0x000fe20000000000 */
[----:B------:R-:W-:Y:S08]  /*3d70*/  BRA `(.L_x_379) ;  /* 0x00000010000c7947 */ /* 0x000ff00003800000 */
.L_x_724:
[C---:B-----5:R-:W-:Y:S01]  /*3d80*/  FSETP.GTU.AND P0, PT, |R3|.reuse, 9.9999997171806853657e-10, PT ;  /* 0x3089705f0300780b */ /* 0x060fe20003f0c200 */
[----:B------:R-:W-:Y:S01]  /*3d90*/  HFMA2 R2, -RZ, RZ, 0.1417236328125, 8952 ;  /* 0x3089705fff027431 */ /* 0x000fe200000001ff */
        /* <DEDUP_REMOVED lines=13> */
.L_x_381:
[----:B------:R-:W-:Y:S05]  /*3e70*/  BSYNC.RECONVERGENT B1 ;  /* 0x0000000000017941 */ /* 0x000fea0003800200 */
.L_x_380:
[----:B------:R-:W-:Y:S05]  /*3e80*/  BRA `(.L_x_379) ;  /* 0x0000000c00c87947 */ /* 0x000fea0003800000 */
.L_x_378:
[----:B-----5:R-:W-:-:S05]  /*3e90*/  IMAD.MOV.U32 R3, RZ, RZ, -0xa ;  /* 0xfffffff6ff037424 */ /* 0x020fca00078e00ff */
[----:B------:R-:W-:-:S05]  /*3ea0*/  VIADDMNMX.U32 R2, R2, R3, 0x3, PT ;  /* 0x0000000302027446 */ /* 0x000fca0003800003 */
[----:B------:R-:W-:-:S04]  /*3eb0*/  IMAD.SHL.U32 R5, R2, 0x4, RZ ;  /* 0x0000000402057824 */ /* 0x000fc800078e00ff */
[----:B------:R-:W0:Y:S02]  /*3ec0*/  LDC R2, c[0x2][R5+0x60] ;  /* 0x0080180005027b82 */ /* 0x000e240000000800 */
[----:B0-----:R-:W-:-:S04]  /*3ed0*/  SHF.R.S32.HI R3, RZ, 0x1f, R2 ;  /* 0x0000001fff037819 */ /* 0x001fc80000011402 */
.L_x_727:
[----:B------:R-:W-:Y:S05]  /*3ee0*/  BRX R2 -0x3ef0                                                                        (*"BRANCH_TARGETS .L_x_728,.L_x_729,.L_x_730,.L_x_379"*) ;  /* 0xffffffc002447949 */ /* 0x000fea000383ffff */
.L_x_730:
[C---:B------:R-:W-:Y:S01]  /*3ef0*/  FMUL R2, R0.reuse, 0.63661974668502807617 ;  /* 0x3f22f98300027820 */ /* 0x040fe20000400000 */
        /* <DEDUP_REMOVED lines=12> */
[----:B------:R-:W-:Y:S01]  /*3fc0*/  IMAD.SHL.U32 R3, R0, 0x100, RZ ;  /* 0x0000010000037824 */ /* 0x000fe200078e00ff */
[----:B------:R-:W-:Y:S01]  /*3fd0*/  MOV R2, R1 ;  /* 0x0000000100027202 */ /* 0x000fe20000000f00 */
[----:B------:R-:W-:Y:S01]  /*3fe0*/  IMAD.MOV.U32 R12, RZ, RZ, RZ ;  /* 0x000000ffff0c7224 */ /* 0x000fe200078e00ff */
[----:B------:R-:W0:Y:S02]  /*3ff0*/  LDCU.64 UR10, c[0x4][URZ] ;  /* 0x01000000ff0a77ac */ /* 0x000e240008000a00 */
[----:B------:R-:W-:Y:S01]  /*4000*/  LOP3.LUT R13, R3, 0x80000000, RZ, 0xfc, !PT ;  /* 0x80000000030d7812 */ /* 0x000fe200078efcff */
[----:B------:R-:W-:Y:S01]  /*4010*/  UMOV UR5, URZ ;  /* 0x000000ff00057c82 */ /* 0x000fe20008000000 */
[----:B------:R-:W-:-:S05]  /*4020*/  UMOV UR4, URZ ;  /* 0x000000ff00047c82 */ /* 0x000fca0008000000 */
.L_x_384:
[----:B0-----:R-:W-:Y:S02]  /*4030*/  IMAD.U32 R14, RZ, RZ, UR10 ;  /* 0x0000000aff0e7e24 */ /* 0x001fe4000f8e00ff */
        /* <DEDUP_REMOVED lines=10> */
[----:B0-----:R-:W-:Y:S01]  /*40e0*/  IADD3 R2, PT, PT, R2, 0x4, RZ ;  /* 0x0000000402027810 */ /* 0x001fe20007ffe0ff */
        /* <DEDUP_REMOVED lines=27> */
[----:B------:R-:W-:-:S05]  /*42a0*/  IADD3 R0, PT, PT, -R2, RZ, RZ ;  /* 0x000000ff02007210 */ /* 0x000fca0007ffe1ff */
[----:B------:R-:W-:Y:S01]  /*42b0*/  @!P0 IMAD.MOV.U32 R2, RZ, RZ, R0 ;  /* 0x000000ffff028224 */ /* 0x000fe200078e0000 */
[----:B0-----:R-:W-:-:S10]  /*42c0*/  DMUL R12, R14, UR4 ;  /* 0x000000040e0c7c28 */ /* 0x001fd40008000000 */
[----:B------:R-:W0:Y:S02]  /*42d0*/  F2F.F32.F64 R12, R12 ;  /* 0x0000000c000c7310 */ /* 0x000e240000301000 */
[----:B0-----:R-:W-:-:S07]  /*42e0*/  FSEL R3, -R12, R12, !P1 ;  /* 0x0000000c0c037208 */ /* 0x001fce0004800100 */
.L_x_383:
[----:B------:R-:W-:Y:S05]  /*42f0*/  BSYNC.RECONVERGENT B1 ;  /* 0x0000000000017941 */ /* 0x000fea0003800200 */
.L_x_382:
        /* <DEDUP_REMOVED lines=13> */
[----:B------:R-:W0:Y:S01]  /*43d0*/  @!P1 MUFU.RCP R4, -R4 ;  /* 0x8000000400049308 */ /* 0x000e220000001000 */
[----:B------:R-:W-:Y:S05]  /*43e0*/  BRA `(.L_x_379) ;  /* 0x0000000800707947 */ /* 0x000fea0003800000 */
.L_x_728:
        /* <DEDUP_REMOVED lines=18> */
.L_x_387:
        /* <DEDUP_REMOVED lines=41> */
.L_x_386:
[----:B------:R-:W-:Y:S05]  /*47a0*/  BSYNC.RECONVERGENT B1 ;  /* 0x0000000000017941 */ /* 0x000fea0003800200 */
.L_x_385:
        /* <DEDUP_REMOVED lines=18> */
.L_x_729:
        /* <DEDUP_REMOVED lines=18> */
.L_x_390:
        /* <DEDUP_REMOVED lines=34> */
[----:B------:R-:W0:Y:S01]  /*4c10*/  I2F.F64.S64 R14, R14 ;  /* 0x0000000e000e7312 */ /* 0x000e220000301c00 */
[----:B------:R-:W-:Y:S02]  /*4c20*/  ISETP.GE.AND P0, PT, R0, RZ, PT ;  /* 0x000000ff0000720c */ /* 0x000fe40003f06270 */
[----:B------:R-:W-:-:S05]  /*4c30*/  IMAD.MOV R0, RZ, RZ, -R5 ;  /* 0x000000ffff007224 */ /* 0x000fca00078e0a05 */
[----:B------:R-:W-:Y:S01]  /*4c40*/  @!P1 MOV R5, R0 ;  /* 0x0000000000059202 */ /* 0x000fe20000000f00 */
[----:B0-----:R-:W-:-:S10]  /*4c50*/  DMUL R12, R14, UR4 ;  /* 0x000000040e0c7c28 */ /* 0x001fd40008000000 */
[----:B------:R-:W0:Y:S02]  /*4c60*/  F2F.F32.F64 R12, R12 ;  /* 0x0000000c000c7310 */ /* 0x000e240000301000 */
[----:B0-----:R-:W-:-:S07]  /*4c70*/  FSEL R2, -R12, R12, !P0 ;  /* 0x0000000c0c027208 */ /* 0x001fce0004000100 */
.L_x_389:
[----:B------:R-:W-:Y:S05]  /*4c80*/  BSYNC.RECONVERGENT B1 ;  /* 0x0000000000017941 */ /* 0x000fea0003800200 */
.L_x_388:
        /* <DEDUP_REMOVED lines=17> */
[----:B------:R-:W-:-:S07]  /*4da0*/  @P1 FADD R4, RZ, -R4 ;  /* 0x80000004ff041221 */ /* 0x000fce0000000000 */
.L_x_379:
[----:B------:R-:W-:Y:S05]  /*4db0*/  BSYNC.RECONVERGENT B0 ;  /* 0x0000000000007941 */ /* 0x000fea0003800200 */
.L_x_377:
[----:B------:R-:W-:Y:S05]  /*4dc0*/  BRA `(.L_x_371) ;  /* 0x0000001000447947 */ /* 0x000fea0003800000 */
.L_x_368:
        /* <DEDUP_REMOVED lines=10> */
.L_x_732:
[----:B------:R-:W-:Y:S05]  /*4e70*/  BRX R2 -0x4e80                                                                        (*"BRANCH_TARGETS .L_x_733,.L_x_734,.L_x_735,.L_x_393"*) ;  /* 0xffffffb002607949 */ /* 0x000fea000383ffff */
.L_x_735:
        /* <DEDUP_REMOVED lines=10> */
[----:B------:R-:W-:-:S04]  /*4f20*/  FFMA R2, R13, R12, -0.33332768082618713379 ;  /* 0xbeaaa9ed0d027423 */ /* 0x000fc8000000000c */
[----:B------:R-:W-:Y:S01]  /*4f30*/  FFMA R13, R13, R2, RZ ;  /* 0x000000020d0d7223 */ /* 0x000fe200000000ff */
[----:B------:R-:W0:Y:S02]  /*4f40*/  MUFU.RCP R3, R3 ;  /* 0x0000000300037308 */ /* 0x000e240000001000 */
[----:B0-----:R-:W-:-:S05]  /*4f50*/  FFMA R4, R3, -2, R4 ;  /* 0xc000000003047823 */ /* 0x001fca0000000004 */
[----:B------:R-:W-:-:S04]  /*4f60*/  FSEL R5, R4, 1, !P0 ;  /* 0x3f80000004057808 */ /* 0x000fc80004000000 */
[--C-:B------:R-:W-:Y:S01]  /*4f70*/  LOP3.LUT R4, R5, 0x80000000, R0.reuse, 0xb8, !PT ;  /* 0x8000000005047812 */ /* 0x100fe200078eb800 */
[----:B------:R-:W-:Y:S01]  /*4f80*/  @!P1 FFMA R4, R0, R13, R0 ;  /* 0x0000000d00049223 */ /* 0x000fe20000000000 */
[----:B------:R-:W-:Y:S06]  /*4f90*/  BRA `(.L_x_393) ;  /* 0x0000000c00cc7947 */ /* 0x000fec0003800000 */
.L_x_733:
[C---:B-----5:R-:W-:Y:S01]  /*4fa0*/  FMUL R2, |R0|.reuse, 1.4426950216293334961 ;  /* 0x3fb8aa3b00027820 */ /* 0x060fe20000400200 */
[----:B------:R-:W-:Y:S02]  /*4fb0*/  IMAD.MOV.U32 R3, RZ, RZ, 0x42fc0000 ;  /* 0x42fc0000ff037424 */ /* 0x000fe400078e00ff */
[----:B------:R-:W-:Y:S01]  /*4fc0*/  FMUL R13, R0, R0 ;  /* 0x00000000000d7220 */ /* 0x000fe20000400000 */
[----:B------:R-:W-:Y:S02]  /*4fd0*/  IMAD.MOV.U32 R12, RZ, RZ, 0x363d0ada ;  /* 0x363d0adaff0c7424 */ /* 0x000fe400078e00ff */
[----:B------:R-:W0:Y:S02]  /*4fe0*/  FRND.TRUNC R2, R2 ;  /* 0x0000000200027307 */ /* 0x000e24000020d000 */
[----:B------:R-:W-:-:S04]  /*4ff0*/  FFMA R5, R13, R12, 0.00019836159481201320887 ;  /* 0x394fff490d057423 */ /* 0x000fc8000000000c */
[----:B------:R-:W-:-:S04]  /*5000*/  FFMA R12, R13, R5, 0.0083333496004343032837 ;  /* 0x3c08889a0d0c7423 */ /* 0x000fc80000000005 */
[----:B------:R-:W-:Y:S01]  /*5010*/  FFMA R12, R13, R12, 0.16666667163372039795 ;  /* 0x3e2aaaab0d0c7423 */ /* 0x000fe2000000000c */
        /* <DEDUP_REMOVED lines=14> */
[----:B------:R-:W-:Y:S01]  /*5100*/  LOP3.LUT R4, R5, 0x80000000, R0, 0xb8, !PT ;  /* 0x8000000005047812 */ /* 0x000fe200078eb800 */
[----:B------:R-:W-:-:S04]  /*5110*/  FMUL R5, R13, R12 ;  /* 0x0000000c0d057220 */ /* 0x000fc80000400000 */
[----:B------:R-:W-:Y:S01]  /*5120*/  @!P0 FFMA R4, R0, R5, R0 ;  /* 0x0000000500048223 */ /* 0x000fe20000000000 */
[----:B------:R-:W-:Y:S06]  /*5130*/  BRA `(.L_x_393) ;  /* 0x0000000c00647947 */ /* 0x000fec0003800000 */
.L_x_734:
        /* <DEDUP_REMOVED lines=17> */
.L_x_392:
[----:B------:R-:W-:-:S04]  /*5250*/  MOV R3, 0xfffffff0 ;  /* 0xfffffff000037802 */ /* 0x000fc80000000f00 */
[----:B------:R-:W-:-:S05]  /*5260*/  VIADDMNMX.U32 R2, R2, R3, 0x3, PT ;  /* 0x0000000302027446 */ /* 0x000fca0003800003 */
[----:B------:R-:W-:-:S04]  /*5270*/  IMAD.SHL.U32 R5, R2, 0x4, RZ ;  /* 0x0000000402057824 */ /* 0x000fc800078e00ff */
[----:B------:R-:W0:Y:S02]  /*5280*/  LDC R2, c[0x2][R5+0x80] ;  /* 0x0080200005027b82 */ /* 0x000e240000000800 */
[----:B0-----:R-:W-:-:S04]  /*5290*/  SHF.R.S32.HI R3, RZ, 0x1f, R2 ;  /* 0x0000001fff037819 */ /* 0x001fc80000011402 */
.L_x_737:
[----:B------:R-:W-:Y:S05]  /*52a0*/  BRX R2 -0x52b0                                                                        (*"BRANCH_TARGETS .L_x_738,.L_x_739,.L_x_740,.L_x_393"*) ;  /* 0xffffffac02547949 */ /* 0x000fea000383ffff */
.L_x_740:
[C---:B-----5:R-:W-:Y:S01]  /*52b0*/  IADD3 R2, PT, PT, R0.reuse, 0x1800000, RZ ;  /* 0x0180000000027810 */ /* 0x060fe20007ffe0ff */
[----:B------:R-:W-:Y:S01]  /*52c0*/  BSSY.RECONVERGENT B1, `(.L_x_394) ;  /* 0x000000d000017945 */ /* 0x000fe20003800200 */
[----:B------:R-:W-:Y:S02]  /*52d0*/  FSETP.NEU.AND P3, PT, R0, RZ, PT ;  /* 0x000000ff0000720b */ /* 0x000fe40003f6d000 */
[----:B------:R-:W-:-:S04]  /*52e0*/  LOP3.LUT R2, R2, 0x7f800000, RZ, 0xc0, !PT ;  /* 0x7f80000002027812 */ /* 0x000fc800078ec0ff */
[----:B------:R-:W-:-:S13]  /*52f0*/  ISETP.GT.U32.AND P0, PT, R2, 0x1ffffff, PT ;  /* 0x01ffffff0200780c */ /* 0x000fda0003f04070 */
[----:B------:R-:W-:Y:S05]  /*5300*/  @P0 BRA `(.L_x_395) ;  /* 0x0000000000100947 */ /* 0x000fea0003800000 */
[----:B------:R-:W-:-:S07]  /*5310*/  MOV R4, 0x5330 ;  /* 0x0000533000047802 */ /* 0x000fce0000000f00 */
[----:B------:R-:W-:Y:S05]  /*5320*/  CALL.REL.NOINC `($__internal_10_$__cuda_sm20_rcp_rn_f32_slowpath) ;  /* 0x0000000c00707944 */ /* 0x000fea0003c00000 */
[----:B------:R-:W-:Y:S01]  /*5330*/  IMAD.MOV.U32 R4, RZ, RZ, R3 ;  /* 0x000000ffff047224 */ /* 0x000fe200078e0003 */
[----:B------:R-:W-:Y:S06]  /*5340*/  BRA `(.L_x_396) ;  /* 0x0000000000107947 */ /* 0x000fec0003800000 */
.L_x_395:
[----:B------:R-:W0:Y:S02]  /*5350*/  MUFU.RCP R3, R0 ;  /* 0x0000000000037308 */ /* 0x000e240000001000 */
[----:B0-----:R-:W-:-:S04]  /*5360*/  FFMA R2, R0, R3, -1 ;  /* 0xbf80000000027423 */ /* 0x001fc80000000003 */
[----:B------:R-:W-:-:S04]  /*5370*/  FADD.FTZ R2, -R2, -RZ ;  /* 0x800000ff02027221 */ /* 0x000fc80000010100 */
[----:B------:R-:W-:-:S07]  /*5380*/  FFMA R4, R3, R2, R3 ;  /* 0x0000000203047223 */ /* 0x000fce0000000003 */
.L_x_396:
[----:B------:R-:W-:Y:S05]  /*5390*/  BSYNC.RECONVERGENT B1 ;  /* 0x0000000000017941 */ /* 0x000fea0003800200 */
.L_x_394:
[----:B------:R-:W-:Y:S01]  /*53a0*/  FSEL R4, R4, +QNAN , P3 ;  /* 0x7fc0000004047808 */ /* 0x000fe20001800000 */
[----:B------:R-:W-:Y:S06]  /*53b0*/  BRA `(.L_x_393) ;  /* 0x0000000800c47947 */ /* 0x000fec0003800000 */
.L_x_738:
[----:B------:R-:W-:Y:S02]  /*53c0*/  HFMA2 R3, -RZ, RZ, 0.96630859375, -0.0022525787353515625 ;  /* 0x3bbb989dff037431 */ /* 0x000fe400000001ff */
[----:B------:R-:W-:-:S03]  /*53d0*/  IMAD.MOV.U32 R5, RZ, RZ, 0x437c0000 ;  /* 0x437c0000ff057424 */ /* 0x000fc600078e00ff */
        /* <DEDUP_REMOVED lines=9> */
.L_x_739:
[C---:B-----5:R-:W-:Y:S01]  /*5470*/  FMUL R3, R0.reuse, 8388608 ;  /* 0x4b00000000037820 */ /* 0x060fe20000400000 */
[----:B------:R-:W-:Y:S01]  /*5480*/  FSETP.GEU.AND P0, PT, R0, 1.175494350822287508e-38, PT ;  /* 0x008000000000780b */ /* 0x000fe20003f0e000 */
[----:B------:R-:W-:-:S03]  /*5490*/  IMAD.MOV.U32 R5, RZ, RZ, 0x3e055027 ;  /* 0x3e055027ff057424 */ /* 0x000fc600078e00ff */
[----:B------:R-:W-:-:S04]  /*54a0*/  FSEL R3, R3, R0, !P0 ;  /* 0x0000000003037208 */ /* 0x000fc80004000000 */
[C---:B------:R-:W-:Y:S01]  /*54b0*/  FSETP.NEU.AND P1, PT, R3.reuse, RZ, PT ;  /* 0x000000ff0300720b */ /* 0x040fe20003f2d000 */
[----:B------:R-:W-:-:S05]  /*54c0*/  VIADD R0, R3, 0xc0d55555 ;  /* 0xc0d5555503007836 */ /* 0x000fca0000000000 */
[----:B------:R-:W-:-:S04]  /*54d0*/  LOP3.LUT R2, R0, 0xff800000, RZ, 0xc0, !PT ;  /* 0xff80000000027812 */ /* 0x000fc800078ec0ff */
[----:B------:R-:W-:-:S05]  /*54e0*/  IADD3 R0, PT, PT, R3, -R2, RZ ;  /* 0x8000000203007210 */ /* 0x000fca0007ffe0ff */
        /* <DEDUP_REMOVED lines=11> */
[----:B------:R-:W-:Y:S02]  /*55a0*/  I2FP.F32.S32 R5, R2 ;  /* 0x0000000200057245 */ /* 0x000fe40000201400 */
[----:B------:R-:W-:Y:S01]  /*55b0*/  MOV R2, 0x7f800000 ;  /* 0x7f80000000027802 */ /* 0x000fe20000000f00 */
[C---:B------:R-:W-:Y:S02]  /*55c0*/  FMUL R13, R4.reuse, R13 ;  /* 0x0000000d040d7220 */ /* 0x040fe40000400000 */
[----:B------:R-:W-:Y:S02]  /*55d0*/  FFMA R0, R5, 1.1920928955078125e-07, R0 ;  /* 0x3400000005007823 */ /* 0x000fe40000000000 */
[----:B------:R-:W-:-:S04]  /*55e0*/  FFMA R13, R4, R13, R4 ;  /* 0x0000000d040d7223 */ /* 0x000fc80000000004 */
[----:B------:R-:W-:Y:S01]  /*55f0*/  FFMA R0, R0, 0.69314718246459960938, R13 ;  /* 0x3f31721800007823 */ /* 0x000fe2000000000d */
[----:B------:R-:W-:-:S05]  /*5600*/  @P0 FFMA R0, R3, R2, +INF ;  /* 0x7f80000003000423 */ /* 0x000fca0000000002 */
[----:B------:R-:W-:Y:S01]  /*5610*/  FSEL R4, R0, -INF , P1 ;  /* 0xff80000000047808 */ /* 0x000fe20000800000 */
[----:B------:R-:W-:Y:S06]  /*5620*/  BRA `(.L_x_393) ;  /* 0x0000000800287947 */ /* 0x000fec0003800000 */
.L_x_391:
[----:B------:R-:W-:-:S13]  /*5630*/  ISETP.GT.AND P0, PT, R2, 0x15, PT ;  /* 0x000000150200780c */ /* 0x000fda0003f04270 */
[----:B------:R-:W-:Y:S05]  /*5640*/  @P0 BRA `(.L_x_397) ;  /* 0x00000004003c0947 */ /* 0x000fea0003800000 */
[----:B------:R-:W-:-:S05]  /*5650*/  IMAD.MOV.U32 R3, RZ, RZ, -0x13 ;  /* 0xffffffedff037424 */ /* 0x000fca00078e00ff */
[----:B------:R-:W-:-:S04]  /*5660*/  VIADDMNMX.U32 R2, R2, R3, 0x3, PT ;  /* 0x0000000302027446 */ /* 0x000fc80003800003 */
[----:B------:R-:W-:-:S04]  /*5670*/  SHF.L.U32 R5, R2, 0x2, RZ ;  /* 0x0000000202057819 */ /* 0x000fc800000006ff */
[----:B------:R-:W0:Y:S02]  /*5680*/  LDC R2, c[0x2][R5+0x90] ;  /* 0x0080240005027b82 */ /* 0x000e240000000800 */
[----:B0-----:R-:W-:-:S04]  /*5690*/  SHF.R.S32.HI R3, RZ, 0x1f, R2 ;  /* 0x0000001fff037819 */ /* 0x001fc80000011402 */
.L_x_742:
[----:B------:R-:W-:Y:S05]  /*56a0*/  BRX R2 -0x56b0                                                                        (*"BRANCH_TARGETS .L_x_743,.L_x_744,.L_x_745,.L_x_393"*) ;  /* 0xffffffa802547949 */ /* 0x000fea000383ffff */
.L_x_745:
[----:B-----5:R-:W0:Y:S01]  /*56b0*/  MUFU.RCP R3, |R0| ;  /* 0x4000000000037308 */ /* 0x020e220000001000 */
[----:B------:R-:W-:Y:S01]  /*56c0*/  FSETP.GT.AND P0, PT, |R0|, 1, PT ;  /* 0x3f8000000000780b */ /* 0x000fe20003f04200 */
[----:B------:R-:W-:Y:S02]  /*56d0*/  IMAD.MOV.U32 R5, RZ, RZ, 0x3b2090aa ;  /* 0x3b2090aaff057424 */ /* 0x000fe400078e00ff */
[----:B------:R-:W-:Y:S01]  /*56e0*/  HFMA2 R4, -RZ, RZ, 1.857421875, -1409 ;  /* 0x3f6ee581ff047431 */ /* 0x000fe200000001ff */
        /* <DEDUP_REMOVED lines=16> */
.L_x_743:
[----:B------:R-:W-:Y:S01]  /*57f0*/  IMAD.MOV.U32 R3, RZ, RZ, 0x3f000000 ;  /* 0x3f000000ff037424 */ /* 0x000fe200078e00ff */
[C---:B-----5:R-:W-:Y:S02]  /*5800*/  FSETP.NEU.AND P1, PT, |R0|.reuse, 1, PT ;  /* 0x3f8000000000780b */ /* 0x060fe40003f2d200 */
[C---:B------:R-:W-:Y:S01]  /*5810*/  FSETP.GT.AND P0, PT, |R0|.reuse, 0.56000000238418579102, PT ;  /* 0x3f0f5c290000780b */ /* 0x040fe20003f04200 */
[----:B------:R-:W-:Y:S01]  /*5820*/  FFMA R2, |R0|, -R3, 0.5 ;  /* 0x3f00000000027423 */ /* 0x000fe20000000a03 */
[----:B------:R-:W-:-:S03]  /*5830*/  MOV R5, 0x3d4dd2f7 ;  /* 0x3d4dd2f700057802 */ /* 0x000fc60000000f00 */
[----:B------:R-:W0:Y:S02]  /*5840*/  MUFU.RSQ R3, R2 ;  /* 0x0000000200037308 */ /* 0x000e240000001400 */
[----:B0-----:R-:W-:Y:S01]  /*5850*/  FMUL R4, R2, R3 ;  /* 0x0000000302047220 */ /* 0x001fe20000400000 */
        /* <DEDUP_REMOVED lines=11> */
[----:B------:R-:W-:-:S03]  /*5910*/  IMAD.MOV.U32 R5, RZ, RZ, 0x3f6ee581 ;  /* 0x3f6ee581ff057424 */ /* 0x000fc600078e00ff */
[----:B------:R-:W-:-:S04]  /*5920*/  FFMA R3, R3, R4, R3 ;  /* 0x0000000403037223 */ /* 0x000fc80000000003 */
[----:B------:R-:W-:-:S04]  /*5930*/  FMUL R2, R3, -2 ;  /* 0xc000000003027820 */ /* 0x000fc80000400000 */
[----:B------:R-:W-:-:S05]  /*5940*/  @P0 FFMA R3, R5, 1.6832555532455444336, R2 ;  /* 0x3fd774eb05030823 */ /* 0x000fca0000000002 */
[C---:B------:R-:W-:Y:S02]  /*5950*/  FSETP.NAN.AND P0, PT, R3.reuse, R3, PT ;  /* 0x000000030300720b */ /* 0x040fe40003f08000 */
[----:B------:R-:W-:-:S04]  /*5960*/  LOP3.LUT R0, R3, 0x80000000, R0, 0xb8, !PT ;  /* 0x8000000003007812 */ /* 0x000fc800078eb800 */
[----:B------:R-:W-:Y:S01]  /*5970*/  FSEL R4, R0, R3, !P0 ;  /* 0x0000000300047208 */ /* 0x000fe20004000000 */
[----:B------:R-:W-:Y:S06]  /*5980*/  BRA `(.L_x_393) ;  /* 0x0000000400507947 */ /* 0x000fec0003800000 */
.L_x_744:
[----:B------:R-:W-:Y:S01]  /*5990*/  HFMA2 R3, -RZ, RZ, 1.75, 0 ;  /* 0x3f000000ff037431 */ /* 0x000fe200000001ff */
[C---:B-----5:R-:W-:Y:S02]  /*59a0*/  FSETP.NEU.AND P0, PT, |R0|.reuse, 1, PT ;  /* 0x3f8000000000780b */ /* 0x060fe40003f0d200 */
[C---:B------:R-:W-:Y:S02]  /*59b0*/  FSETP.GT.AND P1, PT, |R0|.reuse, 0.56000000238418579102, PT ;  /* 0x3f0f5c290000780b */ /* 0x040fe40003f24200 */
[----:B------:R-:W-:-:S04]  /*59c0*/  FFMA R3, |R0|, -R3, 0.5 ;  /* 0x3f00000000037423 */ /* 0x000fc80000000a03 */
[----:B------:R-:W0:Y:S02]  /*59d0*/  MUFU.RSQ R2, R3 ;  /* 0x0000000300027308 */ /* 0x000e240000001400 */
[----:B0-----:R-:W-:Y:S01]  /*59e0*/  FMUL R4, R3, R2 ;  /* 0x0000000203047220 */ /* 0x001fe20000400000 */
[----:B------:R-:W-:-:S04]  /*59f0*/  FMUL R5, R2, -0.5 ;  /* 0xbf00000002057820 */ /* 0x000fc80000400000 */
[----:B------:R-:W-:-:S04]  /*5a00*/  FFMA R5, R4, R5, 0.5 ;  /* 0x3f00000004057423 */ /* 0x000fc80000000005 */
[----:B------:R-:W-:Y:S01]  /*5a10*/  FFMA R5, R4, R5, R4 ;  /* 0x0000000504057223 */ /* 0x000fe20000000004 */
[----:B------:R-:W-:-:S04]  /*5a20*/  IMAD.MOV.U32 R4, RZ, RZ, 0x3d10ecef ;  /* 0x3d10ecefff047424 */ /* 0x000fc800078e00ff */
        /* <DEDUP_REMOVED lines=14> */
[----:B------:R-:W-:-:S04]  /*5b10*/  @!P0 FFMA R4, R3, 1.6832555532455444336, R0 ;  /* 0x3fd774eb03048823 */ /* 0x000fc80000000000 */
[----:B------:R-:W-:Y:S01]  /*5b20*/  @P1 FADD R4, R4, R4 ;  /* 0x0000000404041221 */ /* 0x000fe20000000000 */
[----:B------:R-:W-:Y:S06]  /*5b30*/  BRA `(.L_x_393) ;  /* 0x0000000000e47947 */ /* 0x000fec0003800000 */
.L_x_397:
[----:B------:R-:W-:-:S05]  /*5b40*/  IMAD.MOV.U32 R3, RZ, RZ, -0x16 ;  /* 0xffffffeaff037424 */ /* 0x000fca00078e00ff */
[----:B------:R-:W-:-:S04]  /*5b50*/  VIADDMNMX.U32 R2, R2, R3, 0x3, PT ;  /* 0x0000000302027446 */ /* 0x000fc80003800003 */
[----:B------:R-:W-:-:S04]  /*5b60*/  SHF.L.U32 R5, R2, 0x2, RZ ;  /* 0x0000000202057819 */ /* 0x000fc800000006ff */
[----:B------:R-:W0:Y:S02]  /*5b70*/  LDC R2, c[0x2][R5+0xa0] ;  /* 0x0080280005027b82 */ /* 0x000e240000000800 */
[----:B0-----:R-:W-:-:S04]  /*5b80*/  SHF.R.S32.HI R3, RZ, 0x1f, R2 ;  /* 0x0000001fff037819 */ /* 0x001fc80000011402 */
.L_x_747:
[----:B------:R-:W-:Y:S05]  /*5b90*/  BRX R2 -0x5ba0                                                                        (*"BRANCH_TARGETS .L_x_748,.L_x_749,.L_x_750,.L_x_393"*) ;  /* 0xffffffa402187949 */ /* 0x000fea000383ffff */
.L_x_750:
[----:B-----5:R-:W-:Y:S01]  /*5ba0*/  FADD R4, |R0|, -RZ ;  /* 0x800000ff00047221 */ /* 0x020fe20000000200 */
[----:B------:R-:W-:Y:S06]  /*5bb0*/  BRA `(.L_x_393) ;  /* 0x0000000000c47947 */ /* 0x000fec0003800000 */
.L_x_748:
[----:B-----5:R-:W-:Y:S01]  /*5bc0*/  FSETP.NEU.AND P0, PT, R0, RZ, PT ;  /* 0x000000ff0000720b */ /* 0x020fe20003f0d000 */
[----:B------:R-:W-:-:S12]  /*5bd0*/  IMAD.MOV.U32 R4, RZ, RZ, -0x319194d8 ;  /* 0xce6e6b28ff047424 */ /* 0x000fd800078e00ff */
[----:B------:R-:W-:Y:S05]  /*5be0*/  @!P0 BRA `(.L_x_393) ;  /* 0x0000000000b88947 */ /* 0x000fea0003800000 */
[C---:B------:R-:W-:Y:S01]  /*5bf0*/  FMUL R3, |R0|.reuse, 8388608 ;  /* 0x4b00000000037820 */ /* 0x040fe20000400200 */
[----:B------:R-:W-:Y:S01]  /*5c00*/  FSETP.GEU.AND P0, PT, |R0|, 1.175494350822287508e-38, PT ;  /* 0x008000000000780b */ /* 0x000fe20003f0e200 */
[----:B------:R-:W-:-:S03]  /*5c10*/  HFMA2 R5, -RZ, RZ, 1.5048828125, 33.21875 ;  /* 0x3e055027ff057431 */ /* 0x000fc600000001ff */
[----:B------:R-:W-:-:S04]  /*5c20*/  FSEL R3, R3, |R0|, !P0 ;  /* 0x4000000003037208 */ /* 0x000fc80004000000 */
[C---:B------:R-:W-:Y:S02]  /*5c30*/  IADD3 R0, PT, PT, R3.reuse, -0x3f2aaaab, RZ ;  /* 0xc0d5555503007810 */ /* 0x040fe40007ffe0ff */
[----:B------:R-:W-:Y:S02]  /*5c40*/  FSETP.NEU.AND P1, PT, R3, RZ, PT ;  /* 0x000000ff0300720b */ /* 0x000fe40003f2d000 */
        /* <DEDUP_REMOVED lines=22> */
.L_x_749:
[C---:B-----5:R-:W-:Y:S01]  /*5db0*/  FSETP.GTU.AND P0, PT, |R0|.reuse, 9.9999997171806853657e-10, PT ;  /* 0x3089705f0000780b */ /* 0x060fe20003f0c200 */
[----:B------:R-:W-:Y:S01]  /*5dc0*/  BSSY.RECONVERGENT B1, `(.L_x_393) ;  /* 0x0000010000017945 */ /* 0x000fe20003800200 */
[----:B------:R-:W-:Y:S02]  /*5dd0*/  FSETP.GEU.AND P1, PT, R0, RZ, PT ;  /* 0x000000ff0000720b */ /* 0x000fe40003f2e000 */
[----:B------:R-:W-:-:S09]  /*5de0*/  MOV R2, 0x3089705f ;  /* 0x3089705f00027802 */ /* 0x000fd20000000f00 */
[----:B------:R-:W-:-:S05]  /*5df0*/  @!P0 FSEL R0, -R2, 9.9999997171806853657e-10, !P1 ;  /* 0x3089705f02008808 */ /* 0x000fca0004800100 */
[----:B------:R-:W-:-:S05]  /*5e00*/  VIADD R2, R0, 0x1800000 ;  /* 0x0180000000027836 */ /* 0x000fca0000000000 */
[----:B------:R-:W-:-:S04]  /*5e10*/  LOP3.LUT R2, R2, 0x7f800000, RZ, 0xc0, !PT ;  /* 0x7f80000002027812 */ /* 0x000fc800078ec0ff */
[----:B------:R-:W-:-:S13]  /*5e20*/  ISETP.GT.U32.AND P0, PT, R2, 0x1ffffff, PT ;  /* 0x01ffffff0200780c */ /* 0x000fda0003f04070 */
[----:B------:R-:W-:Y:S05]  /*5e30*/  @P0 BRA `(.L_x_398) ;  /* 0x0000000000100947 */ /* 0x000fea0003800000 */
[----:B------:R-:W-:-:S07]  /*5e40*/  MOV R4, 0x5e60 ;  /* 0x00005e6000047802 */ /* 0x000fce0000000f00 */
[----:B------:R-:W-:Y:S05]  /*5e50*/  CALL.REL.NOINC `($__internal_10_$__cuda_sm20_rcp_rn_f32_slowpath) ;  /* 0x0000000000a47944 */ /* 0x000fea0003c00000 */
[----:B------:R-:W-:Y:S01]  /*5e60*/  MOV R4, R3 ;  /* 0x0000000300047202 */ /* 0x000fe20000000f00 */
[----:B------:R-:W-:Y:S06]  /*5e70*/  BRA `(.L_x_399) ;  /* 0x0000000000107947 */ /* 0x000fec0003800000 */
.L_x_398:
[----:B------:R-:W0:Y:S02]  /*5e80*/  MUFU.RCP R3, R0 ;  /* 0x0000000000037308 */ /* 0x000e240000001000 */
[----:B0-----:R-:W-:-:S04]  /*5e90*/  FFMA R2, R0, R3, -1 ;  /* 0xbf80000000027423 */ /* 0x001fc80000000003 */
[----:B------:R-:W-:-:S04]  /*5ea0*/  FADD.FTZ R2, -R2, -RZ ;  /* 0x800000ff02027221 */ /* 0x000fc80000010100 */
[----:B------:R-:W-:-:S07]  /*5eb0*/  FFMA R4, R3, R2, R3 ;  /* 0x0000000203047223 */ /* 0x000fce0000000003 */
.L_x_399:
[----:B------:R-:W-:Y:S05]  /*5ec0*/  BSYNC.RECONVERGENT B1 ;  /* 0x0000000000017941 */ /* 0x000fea0003800200 */
.L_x_393:
[----:B------:R-:W-:Y:S05]  /*5ed0*/  BSYNC.RECONVERGENT B0 ;  /* 0x0000000000007941 */ /* 0x000fea0003800200 */
.L_x_371:
[----:B0-----:R2:W-:Y:S01]  /*5ee0*/  STL [R11+-0x8], R4 ;  /* 0xfffff8040b007387 */ /* 0x0015e20000100800 */
[----:B------:R-:W-:Y:S01]  /*5ef0*/  VIADD R8, R8, 0xffffffff ;  /* 0xffffffff08087836 */ /* 0x000fe20000000000 */
[----:B------:R-:W-:Y:S06]  /*5f00*/  BRA `(.L_x_323) ;  /* 0x0000000000447947 */ /* 0x000fec0003800000 */
.L_x_321:
[----:B------:R-:W0:Y:S01]  /*5f10*/  LDC.64 R2, c[0x0][0x388] ;  /* 0x0000e200ff027b82 */ /* 0x000e220000000a00 */
[----:B------:R-:W1:Y:S01]  /*5f20*/  LDCU UR4, c[0x0][0x39c] ;  /* 0x00007380ff0477ac */ /* 0x000e620008000800 */
[----:B0-----:R-:W-:-:S06]  /*5f30*/  IMAD.WIDE.U32 R2, R9, 0x4, R2 ;  /* 0x0000000409027825 */ /* 0x001fcc00078e0002 */
[----:B------:R0:W2:Y:S02]  /*5f40*/  LDG.E.CONSTANT R2, desc[UR8][R2.64] ;  /* 0x0000000802027981 */ /* 0x0000a4000c1e9900 */
[C---:B0-----:R-:W-:Y:S01]  /*5f50*/  LEA R3, R8.reuse, R7, 0x2 ;  /* 0x0000000708037211 */ /* 0x041fe200078e10ff */
[----:B------:R-:W-:Y:S01]  /*5f60*/  VIADD R8, R8, 0x1 ;  /* 0x0000000108087836 */ /* 0x000fe20000000000 */
[----:B--2---:R-:W1:Y:S02]  /*5f70*/  F2I.TRUNC.NTZ R5, R2 ;  /* 0x0000000200057305 */ /* 0x004e64000020f100 */
[----:B-1----:R-:W-:-:S04]  /*5f80*/  ISETP.GE.AND P0, PT, R5, UR4, PT ;  /* 0x0000000405007c0c */ /* 0x002fc8000bf06270 */
[----:B------:R-:W-:-:S13]  /*5f90*/  ISETP.LT.OR P0, PT, R5, RZ, P0 ;  /* 0x000000ff0500720c */ /* 0x000fda0000701670 */
[----:B------:R-:W0:Y:S01]  /*5fa0*/  @!P0 S2R R11, SR_CgaCtaId ;  /* 0x00000000000b8919 */ /* 0x000e220000008800 */
[----:B------:R-:W-:Y:S01]  /*5fb0*/  @!P0 MOV R0, 0x400 ;  /* 0x0000040000008802 */ /* 0x000fe20000000f00 */
[----:B------:R-:W-:-:S03]  /*5fc0*/  @!P0 IMAD R4, R10, UR4, R5 ;  /* 0x000000040a048c24 */ /* 0x000fc6000f8e0205 */
[----:B0-----:R-:W-:Y:S01]  /*5fd0*/  @!P0 LEA R11, R11, R0, 0x18 ;  /* 0x000000000b0b8211 */ /* 0x001fe200078ec0ff */
[----:B------:R-:W-:-:S04]  /*5fe0*/  HFMA2 R0, -RZ, RZ, 0, 0 ;  /* 0x00000000ff007431 */ /* 0x000fc800000001ff */
[----:B------:R-:W-:-:S05]  /*5ff0*/  @!P0 IMAD R4, R4, 0x4, R11 ;  /* 0x0000000404048824 */ /* 0x000fca00078e020b */
[----:B------:R-:W0:Y:S04]  /*6000*/  @!P0 LDS R0, [R4] ;  /* 0x0000000004008984 */ /* 0x000e280000000800 */
[----:B0-----:R0:W-:Y:S02]  /*6010*/  STL [R3], R0 ;  /* 0x0000000003007387 */ /* 0x0011e40000100800 */
.L_x_323:
[----:B------:R-:W-:-:S13]  /*6020*/  ISETP.GT.U32.AND P0, PT, R6, 0x1, PT ;  /* 0x000000010600780c */ /* 0x000fda0003f04070 */
[----:B------:R-:W-:Y:S05]  /*6030*/  @P0 BRA `(.L_x_400) ;  /* 0xffffffa4000c0947 */ /* 0x000fea000383ffff */
.L_x_319:
[----:B01---5:R-:W0:Y:S01]  /*6040*/  LDC.64 R2, c[0x0][0x3a8] ;  /* 0x0000ea00ff027b82 */ /* 0x023e220000000a00 */
[----:B------:R-:W-:Y:S02]  /*6050*/  ISETP.GE.AND P0, PT, R8, 0x1, PT ;  /* 0x000000010800780c */ /* 0x000fe40003f06270 */
[----:B------:R-:W-:-:S05]  /*6060*/  IADD3 R5, PT, PT, R10, UR6, RZ ;  /* 0x000000060a057c10 */ /* 0x000fca000fffe0ff */
[----:B0-----:R-:W-:-:S04]  /*6070*/  IMAD.WIDE.U32 R2, R5, 0x4, R2 ;  /* 0x0000000405027825 */ /* 0x001fc800078e0002 */
[----:B------:R-:W-:Y:S02]  /*6080*/  IMAD.MOV.U32 R5, RZ, RZ, RZ ;  /* 0x000000ffff057224 */ /* 0x000fe400078e00ff */
[----:B------:R-:W-:Y:S05]  /*6090*/  @!P0 BRA `(.L_x_401) ;  /* 0x00000000000c8947 */ /* 0x000fea0003800000 */
[----:B------:R-:W-:-:S05]  /*60a0*/  IADD3 R8, PT, PT, R8, -0x1, RZ ;  /* 0xffffffff08087810 */ /* 0x000fca0007ffe0ff */
[----:B------:R-:W-:-:S05]  /*60b0*/  IMAD R8, R8, 0x4, R7 ;  /* 0x0000000408087824 */ /* 0x000fca00078e0207 */
[----:B------:R0:W5:Y:S02]  /*60c0*/  LDL R5, [R8] ;  /* 0x0000000008057983 */ /* 0x0001640000100800 */
.L_x_401:
[----:B-----5:R-:W-:Y:S01]  /*60d0*/  STG.E desc[UR8][R2.64], R5 ;  /* 0x0000000502007986 */ /* 0x020fe2000c101908 */
[----:B------:R-:W-:Y:S05]  /*60e0*/  EXIT ;  /* 0x000000000000794d */ /* 0x000fea0003800000 */
        .weak           $__internal_10_$__cuda_sm20_rcp_rn_f32_slowpath
        .type           $__internal_10_$__cuda_sm20_rcp_rn_f32_slowpath,@function
        .size           $__internal_10_$__cuda_sm20_rcp_rn_f32_slowpath,($__internal_11_$__cuda_sm20_sqrt_rn_f32_slowpath - $__internal_10_$__cuda_sm20_rcp_rn_f32_slowpath)
$__internal_10_$__cuda_sm20_rcp_rn_f32_slowpath:
        /* <DEDUP_REMOVED lines=15> */
.L_x_403:
        /* <DEDUP_REMOVED lines=33> */
.L_x_405:
[----:B------:R0:W1:Y:S02]  /*63f0*/  MUFU.RCP R3, R0 ;  /* 0x0000000000037308 */ /* 0x0000640000001000 */
.L_x_404:
[----:B------:R-:W-:Y:S05]  /*6400*/  BSYNC.RECONVERGENT B2 ;  /* 0x0000000000027941 */ /* 0x000fea0003800200 */
.L_x_402:
[----:B------:R-:W-:-:S04]  /*6410*/  IMAD.MOV.U32 R5, RZ, RZ, 0x0 ;  /* 0x00000000ff057424 */ /* 0x000fc800078e00ff */
[----:B01----:R-:W-:Y:S05]  /*6420*/  RET.REL.NODEC R4 `(_Z30eval_prefix_kernel_batch_shmemPKiPKfS2_iiiPf) ;  /* 0xffffff9804f47950 */ /* 0x003fea0003c3ffff */
        .weak           $__internal_11_$__cuda_sm20_sqrt_rn_f32_slowpath
        .type           $__internal_11_$__cuda_sm20_sqrt_rn_f32_slowpath,@function
        .size           $__internal_11_$__cuda_sm20_sqrt_rn_f32_slowpath,($__internal_12_$__cuda_sm3x_div_rn_noftz_f32_slowpath - $__internal_11_$__cuda_sm20_sqrt_rn_f32_slowpath)
$__internal_11_$__cuda_sm20_sqrt_rn_f32_slowpath:
        /* <DEDUP_REMOVED lines=19> */
.L_x_406:
[----:B------:R-:W-:Y:S01]  /*6560*/  IMAD.MOV.U32 R4, RZ, RZ, R2 ;  /* 0x000000ffff047224 */ /* 0x000fe200078e0002 */
[----:B------:R-:W-:Y:S01]  /*6570*/  MOV R2, R13 ;  /* 0x0000000d00027202 */ /* 0x000fe20000000f00 */
[----:B------:R-:W-:-:S04]  /*6580*/  IMAD.MOV.U32 R3, RZ, RZ, 0x0 ;  /* 0x00000000ff037424 */ /* 0x000fc800078e00ff */
[----:B------:R-:W-:Y:S05]  /*6590*/  RET.REL.NODEC R2 `(_Z30eval_prefix_kernel_batch_shmemPKiPKfS2_iiiPf) ;  /* 0xffffff9802987950 */ /* 0x000fea0003c3ffff */
        .weak           $__internal_12_$__cuda_sm3x_div_rn_noftz_f32_slowpath
        .type           $__internal_12_$__cuda_sm3x_div_rn_noftz_f32_slowpath,@function
        .size           $__internal_12_$__cuda_sm3x_div_rn_noftz_f32_slowpath,(.L_x_820 - $__internal_12_$__cuda_sm3x_div_rn_noftz_f32_slowpath)
$__internal_12_$__cuda_sm3x_div_rn_noftz_f32_slowpath:
        /* <DEDUP_REMOVED lines=34> */
.L_x_408:
[----:B------:R-:W-:Y:S01]  /*67c0*/  LEA R12, R5, 0xc0800000, 0x17 ;  /* 0xc0800000050c7811 */ /* 0x000fe200078eb8ff */
[----:B------:R-:W-:Y:S03]  /*67d0*/  BSSY.RECONVERGENT B3, `(.L_x_413) ;  /* 0x0000036000037945 */ /* 0x000fe60003800200 */
[----:B------:R-:W-:Y:S01]  /*67e0*/  IADD3 R12, PT, PT, -R12, R3, RZ ;  /* 0x000000030c0c7210 */ /* 0x000fe20007ffe1ff */
[----:B------:R-:W-:-:S03]  /*67f0*/  VIADD R3, R14, 0xffffff81 ;  /* 0xffffff810e037836 */ /* 0x000fc60000000000 */
[----:B------:R-:W0:Y:S01]  /*6800*/  MUFU.RCP R13, R12 ;  /* 0x0000000c000d7308 */ /* 0x000e220000001000 */
[----:B------:R-:W-:Y:S01]  /*6810*/  FADD.FTZ R15, -R12, -RZ ;  /* 0x800000ff0c0f7221 */ /* 0x000fe20000010100 */
[C---:B------:R-:W-:Y:S01]  /*6820*/  IMAD R0, R3.reuse, -0x800000, R0 ;  /* 0xff80000003007824 */ /* 0x040fe200078e0200 */
[----:B------:R-:W-:-:S04]  /*6830*/  IADD3 R5, PT, PT, R3, 0x7f, -R5 ;  /* 0x0000007f03057810 */ /* 0x000fc80007ffe805 */
[----:B------:R-:W-:Y:S01]  /*6840*/  IADD3 R5, PT, PT, R5, R4, RZ ;  /* 0x0000000405057210 */ /* 0x000fe20007ffe0ff */
[----:B0-----:R-:W-:-:S04]  /*6850*/  FFMA R14, R13, R15, 1 ;  /* 0x3f8000000d0e7423 */ /* 0x001fc8000000000f */
        /* <DEDUP_REMOVED lines=20> */
[C---:B------:R-:W-:Y:S02]  /*69a0*/  VIADD R12, R15.reuse, 0x20 ;  /* 0x000000200f0c7836 */ /* 0x040fe40000000000 */
[CCC-:B------:R-:W-:Y:S01]  /*69b0*/  FFMA.RM R4, R16.reuse, R14.reuse, R13.reuse ;  /* 0x0000000e10047223 */ /* 0x1c0fe2000000400d */
[----:B------:R-:W-:Y:S02]  /*69c0*/  ISETP.NE.AND P2, PT, R15, RZ, PT ;  /* 0x000000ff0f00720c */ /* 0x000fe40003f45270 */
[----:B------:R-:W-:Y:S01]  /*69d0*/  LOP3.LUT R5, R3, 0x7fffff, RZ, 0xc0, !PT ;  /* 0x007fffff03057812 */ /* 0x000fe200078ec0ff */
[----:B------:R-:W-:Y:S01]  /*69e0*/  FFMA.RP R3, R16, R14, R13 ;  /* 0x0000000e10037223 */ /* 0x000fe2000000800d */
[----:B------:R-:W-:Y:S02]  /*69f0*/  ISETP.NE.AND P1, PT, R15, RZ, PT ;  /* 0x000000ff0f00720c */ /* 0x000fe40003f25270 */
[----:B------:R-:W-:-:S02]  /*6a00*/  LOP3.LUT R5, R5, 0x800000, RZ, 0xfc, !PT ;  /* 0x0080000005057812 */ /* 0x000fc400078efcff */
[----:B------:R-:W-:Y:S02]  /*6a10*/  IADD3 R13, PT, PT, -R15, RZ, RZ ;  /* 0x000000ff0f0d7210 */ /* 0x000fe40007ffe1ff */
[----:B------:R-:W-:Y:S02]  /*6a20*/  SHF.L.U32 R12, R5, R12, RZ ;  /* 0x0000000c050c7219 */ /* 0x000fe400000006ff */
[----:B------:R-:W-:Y:S02]  /*6a30*/  FSETP.NEU.FTZ.AND P0, PT, R3, R4, PT ;  /* 0x000000040300720b */ /* 0x000fe40003f1d000 */
[----:B------:R-:W-:Y:S02]  /*6a40*/  SEL R4, R13, RZ, P2 ;  /* 0x000000ff0d047207 */ /* 0x000fe40001000000 */
[----:B------:R-:W-:Y:S02]  /*6a50*/  ISETP.NE.AND P1, PT, R12, RZ, P1 ;  /* 0x000000ff0c00720c */ /* 0x000fe40000f25270 */
[----:B------:R-:W-:-:S02]  /*6a60*/  SHF.R.U32.HI R4, RZ, R4, R5 ;  /* 0x00000004ff047219 */ /* 0x000fc40000011605 */
[----:B------:R-:W-:Y:S02]  /*6a70*/  PLOP3.LUT P0, PT, P0, P1, PT, 0xf8, 0x8f ;  /* 0x00000000008f781c */ /* 0x000fe40000703f70 */
[----:B------:R-:W-:Y:S02]  /*6a80*/  SHF.R.U32.HI R12, RZ, 0x1, R4 ;  /* 0x00000001ff0c7819 */ /* 0x000fe40000011604 */
[----:B------:R-:W-:-:S04]  /*6a90*/  SEL R3, RZ, 0x1, !P0 ;  /* 0x00000001ff037807 */ /* 0x000fc80004000000 */
[----:B------:R-:W-:-:S04]  /*6aa0*/  LOP3.LUT R3, R3, 0x1, R12, 0xf8, !PT ;  /* 0x0000000103037812 */ /* 0x000fc800078ef80c */
[----:B------:R-:W-:-:S05]  /*6ab0*/  LOP3.LUT R3, R3, R4, RZ, 0xc0, !PT ;  /* 0x0000000403037212 */ /* 0x000fca00078ec0ff */
[----:B------:R-:W-:-:S05]  /*6ac0*/  IMAD.IADD R3, R12, 0x1, R3 ;  /* 0x000000010c037824 */ /* 0x000fca00078e0203 */
[----:B------:R-:W-:Y:S01]  /*6ad0*/  LOP3.LUT R0, R3, R0, RZ, 0xfc, !PT ;  /* 0x0000000003007212 */ /* 0x000fe200078efcff */
[----:B------:R-:W-:Y:S06]  /*6ae0*/  BRA `(.L_x_416) ;  /* 0x0000000000107947 */ /* 0x000fec0003800000 */
.L_x_415:
[----:B------:R-:W-:-:S04]  /*6af0*/  LOP3.LUT R0, R0, 0x80000000, RZ, 0xc0, !PT ;  /* 0x8000000000007812 */ /* 0x000fc800078ec0ff */
[----:B------:R-:W-:Y:S01]  /*6b00*/  LOP3.LUT R0, R0, 0x7f800000, RZ, 0xfc, !PT ;  /* 0x7f80000000007812 */ /* 0x000fe200078efcff */
[----:B------:R-:W-:Y:S06]  /*6b10*/  BRA `(.L_x_416) ;  /* 0x0000000000047947 */ /* 0x000fec0003800000 */
.L_x_414:
[----:B------:R-:W-:-:S07]  /*6b20*/  LEA R0, R5, R0, 0x17 ;  /* 0x0000000005007211 */ /* 0x000fce00078eb8ff */
.L_x_416:
[----:B------:R-:W-:Y:S05]  /*6b30*/  BSYNC.RECONVERGENT B3 ;  /* 0x0000000000037941 */ /* 0x000fea0003800200 */
.L_x_413:
[----:B------:R-:W-:Y:S05]  /*6b40*/  BRA `(.L_x_417) ;  /* 0x0000000000207947 */ /* 0x000fea0003800000 */
.L_x_412:
[----:B------:R-:W-:-:S04]  /*6b50*/  LOP3.LUT R0, R3, 0x80000000, R0, 0x48, !PT ;  /* 0x8000000003007812 */ /* 0x000fc800078e4800 */
[----:B------:R-:W-:Y:S01]  /*6b60*/  LOP3.LUT R0, R0, 0x7f800000, RZ, 0xfc, !PT ;  /* 0x7f80000000007812 */ /* 0x000fe200078efcff */
[----:B------:R-:W-:Y:S06]  /*6b70*/  BRA `(.L_x_417) ;  /* 0x0000000000147947 */ /* 0x000fec0003800000 */
.L_x_411:
[----:B------:R-:W-:Y:S01]  /*6b80*/  LOP3.LUT R0, R3, 0x80000000, R0, 0x48, !PT ;  /* 0x8000000003007812 */ /* 0x000fe200078e4800 */
[----:B------:R-:W-:Y:S06]  /*6b90*/  BRA `(.L_x_417) ;  /* 0x00000000000c7947 */ /* 0x000fec0003800000 */
.L_x_410:
[----:B------:R-:W0:Y:S01]  /*6ba0*/  MUFU.RSQ R0, -QNAN ;  /* 0xffc0000000007908 */ /* 0x000e220000001400 */
[----:B------:R-:W-:Y:S05]  /*6bb0*/  BRA `(.L_x_417) ;  /* 0x0000000000047947 */ /* 0x000fea0003800000 */
.L_x_409:
[----:B------:R-:W-:-:S07]  /*6bc0*/  FADD.FTZ R0, R0, R3 ;  /* 0x0000000300007221 */ /* 0x000fce0000010000 */
.L_x_417:
[----:B------:R-:W-:Y:S05]  /*6bd0*/  BSYNC.RECONVERGENT B2 ;  /* 0x0000000000027941 */ /* 0x000fea0003800200 */
.L_x_407:
[----:B------:R-:W-:Y:S02]  /*6be0*/  HFMA2 R3, -RZ, RZ, 0, 0 ;  /* 0x00000000ff037431 */ /* 0x000fe400000001ff */
[----:B0-----:R-:W-:Y:S02]  /*6bf0*/  IMAD.MOV.U32 R4, RZ, RZ, R0 ;  /* 0x000000ffff047224 */ /* 0x001fe400078e0000 */
[----:B------:R-:W-:Y:S05]  /*6c00*/  RET.REL.NODEC R2 `(_Z30eval_prefix_kernel_batch_shmemPKiPKfS2_iiiPf) ;  /* 0xffffff9002fc7950 */ /* 0x000fea0003c3ffff */
.L_x_418:
        /* <DEDUP_REMOVED lines=15> */
.L_x_820:


//--------------------- .text._Z24eval_prefix_kernel_batchPKiPKfS2_iiiPfS3_ --------------------------
	.section	.text._Z24eval_prefix_kernel_batchPKiPKfS2_iiiPfS3_,"ax",@progbits
	.align	128
        .global         _Z24eval_prefix_kernel_batchPKiPKfS2_iiiPfS3_
        .type           _Z24eval_prefix_kernel_batchPKiPKfS2_iiiPfS3_,@function
        .size           _Z24eval_prefix_kernel_batchPKiPKfS2_iiiPfS3_,(.L_x_823 - _Z24eval_prefix_kernel_batchPKiPKfS2_iiiPfS3_)
        .other          _Z24eval_prefix_kernel_batchPKiPKfS2_iiiPfS3_,@"STO_CUDA_ENTRY STV_DEFAULT"
_Z24eval_prefix_kernel_batchPKiPKfS2_iiiPfS3_:
.text._Z24eval_prefix_kernel_batchPKiPKfS2_iiiPfS3_:
[----:B------:R-:W0:Y:S01]  /*0000*/  LDC R1, c[0x0][0x37c] ;  /* 0x0000df00ff017b82 */ /* 0x000e220000000800 */
[----:B------:R-:W1:Y:S07]  /*0010*/  S2R R3, SR_TID.X ;  /* 0x0000000000037919 */ /* 0x000e6e0000002100 */
[----:B------:R-:W1:Y:S01]  /*0020*/  S2UR UR4, SR_CTAID.X ;  /* 0x00000000000479c3 */ /* 0x000e620000002500 */
[----:B------:R-:W2:Y:S01]  /*0030*/  LDCU UR5, c[0x0][0x3a0] ;  /* 0x00007400ff0577ac */ /* 0x000ea20008000800 */
[----:B0-----:R-:W-:Y:S01]  /*0040*/  VIADD R1, R1, 0xfffffef0 ;  /* 0xfffffef001017836 */ /* 0x001fe20000000000 */
[----:B------:R-:W0:Y:S05]  /*0050*/  LDCU UR6, c[0x0][0x398] ;  /* 0x00007300ff0677ac */ /* 0x000e2a0008000800 */
[----:B------:R-:W1:Y:S01]  /*0060*/  LDC R10, c[0x0][0x360] ;  /* 0x0000d800ff0a7b82 */ /* 0x000e620000000800 */
[----:B0-----:R-:W-:-:S02]  /*0070*/  IMAD.U32 R9, RZ, RZ, UR6 ;  /* 0x00000006ff097e24 */ /* 0x001fc4000f8e00ff */
[----:B-1----:R-:W-:-:S05]  /*0080*/  IMAD R10, R10, UR4, R3 ;  /* 0x000000040a0a7c24 */ /* 0x002fca000f8e0203 */
[----:B--2---:R-:W-:-:S13]  /*0090*/  ISETP.GE.AND P0, PT, R10, UR5, PT ;  /* 0x000000050a007c0c */ /* 0x004fda000bf06270 */
[----:B------:R-:W-:Y:S05]  /*00a0*/  @P0 EXIT ;  /* 0x000000000000094d */ /* 0x000fea0003800000 */
[----:B------:R-:W0:Y:S01]  /*00b0*/  LDCU UR4, c[0x0][0x398] ;  /* 0x00007300ff0477ac */ /* 0x000e220008000800 */
[----:B------:R-:W-:Y:S02]  /*00c0*/  HFMA2 R8, -RZ, RZ, 0, 0 ;  /* 0x00000000ff087431 */ /* 0x000fe400000001ff */
[----:B------:R-:W-:Y:S01]  /*00d0*/  VIADD R7, R1, 0x20 ;  /* 0x0000002001077836 */ /* 0x000fe20000000000 */
[----:B------:R-:W1:Y:S01]  /*00e0*/  LDCU.64 UR6, c[0x0][0x358] ;  /* 0x00006b00ff0677ac */ /* 0x000e620008000a00 */
[----:B0-----:R-:W-:-:S09]  /*00f0*/  UISETP.GE.AND UP0, UPT, UR4, 0x1, UPT ;  /* 0x000000010400788c */ /* 0x001fd2000bf06270 */
[----:B-1----:R-:W-:Y:S05]  /*0100*/  BRA.U !UP0, `(.L_x_419) ;  /* 0x0000005908ec7547 */ /* 0x002fea000b800000 */
[----:B------:R-:W-:-:S07]  /*0110*/  IMAD.MOV.U32 R8, RZ, RZ, RZ ;  /* 0x000000ffff087224 */ /* 0x000fce00078e00ff */
.L_x_500:
[----:B0-2--5:R-:W0:Y:S01]  /*0120*/  LDC.64 R2, c[0x0][0x380] ;  /* 0x0000e000ff027b82 */ /* 0x025e220000000a00 */
[----:B------:R-:W-:-:S05]  /*0130*/  IADD3 R5, PT, PT, R9, -0x1, RZ ;  /* 0xffffffff09057810 */ /* 0x000fca0007ffe0ff */
[----:B0-----:R-:W-:-:S06]  /*0140*/  IMAD.WIDE.U32 R2, R5, 0x4, R2 ;  /* 0x0000000405027825 */ /* 0x001fcc00078e0002 */
[----:B------:R-:W2:Y:S01]  /*0150*/  LDG.E.CONSTANT R2, desc[UR6][R2.64] ;  /* 0x0000000602027981 */ /* 0x000ea2000c1e9900 */
[----:B------:R-:W-:Y:S01]  /*0160*/  IMAD.MOV.U32 R6, RZ, RZ, R9 ;  /* 0x000000ffff067224 */ /* 0x000fe200078e0009 */
[----:B------:R-:W-:Y:S02]  /*0170*/  PLOP3.LUT P0, PT, PT, PT, PT, 0x80, 0x8 ;  /* 0x000000000008781c */ /* 0x000fe40003f0f070 */
[----:B------:R-:W-:Y:S01]  /*0180*/  MOV R9, R5 ;  /* 0x0000000500097202 */ /* 0x000fe20000000f00 */
[----:B--2---:R-:W-:-:S05]  /*0190*/  VIADD R0, R2, 0xfffffff6 ;  /* 0xfffffff602007836 */ /* 0x004fca0000000000 */
[----:B------:R-:W-:-:S13]  /*01a0*/  ISETP.GE.U32.AND P1, PT, R0, 0xf, PT ;  /* 0x0000000f0000780c */ /* 0x000fda0003f26070 */
[----:B-1-34-:R-:W-:Y:S05]  /*01b0*/  @!P1 BRA `(.L_x_420) ;  /* 0x0000000000309947 */ /* 0x01afea0003800000 */
[----:B------:R-:W-:-:S13]  /*01c0*/  ISETP.NE.AND P0, PT, R2, -0x1, PT ;  /* 0xffffffff0200780c */ /* 0x000fda0003f05270 */
[----:B------:R-:W-:Y:S05]  /*01d0*/  @!P0 BRA `(.L_x_421) ;  /* 0x0000005800688947 */ /* 0x000fea0003800000 */
[----:B------:R-:W-:-:S13]  /*01e0*/  ISETP.NE.AND P0, PT, R2, RZ, PT ;  /* 0x000000ff0200720c */ /* 0x000fda0003f05270 */
[----:B------:R-:W-:Y:S05]  /*01f0*/  @P0 BRA `(.L_x_422) ;  /* 0x00000000001c0947 */ /* 0x000fea0003800000 */
[----:B------:R-:W0:Y:S02]  /*0200*/  LDC.64 R2, c[0x0][0x388] ;  /* 0x0000e200ff027b82 */ /* 0x000e240000000a00 */
[----:B0-----:R-:W-:-:S06]  /*0210*/  IMAD.WIDE.U32 R2, R5, 0x4, R2 ;  /* 0x0000000405027825 */ /* 0x001fcc00078e0002 */
[----:B------:R-:W2:Y:S01]  /*0220*/  LDG.E.CONSTANT R2, desc[UR6][R2.64] ;  /* 0x0000000602027981 */ /* 0x000ea2000c1e9900 */
[C---:B------:R-:W-:Y:S02]  /*0230*/  IMAD R5, R8.reuse, 0x4, R7 ;  /* 0x0000000408057824 */ /* 0x040fe400078e0207 */
[----:B------:R-:W-:-:S03]  /*0240*/  VIADD R8, R8, 0x1 ;  /* 0x0000000108087836 */ /* 0x000fc60000000000 */
[----:B--2---:R2:W-:Y:S01]  /*0250*/  STL [R5], R2 ;  /* 0x0000000205007387 */ /* 0x0045e20000100800 */
[----:B------:R-:W-:Y:S05]  /*0260*/  BRA `(.L_x_423) ;  /* 0x00000058008c7947 */ /* 0x000fea0003800000 */
.L_x_422:
[----:B------:R-:W-:-:S13]  /*0270*/  PLOP3.LUT P0, PT, PT, PT, PT, 0x8, 0x80 ;  /* 0x000000000080781c */ /* 0x000fda0003f0e170 */
.L_x_420:
[----:B------:R-:W-:Y:S01]  /*0280*/  IADD3 R0, PT, PT, R2, -0x19, RZ ;  /* 0xffffffe702007810 */ /* 0x000fe20007ffe0ff */
[----:B------:R-:W-:-:S03]  /*0290*/  IMAD.MOV.U32 R4, RZ, RZ, RZ ;  /* 0x000000ffff047224 */ /* 0x000fc600078e00ff */
[----:B------:R-:W-:-:S13]  /*02a0*/  ISETP.GT.U32.AND P1, PT, R0, 0x2, PT ;  /* 0x000000020000780c */ /* 0x000fda0003f24070 */
[----:B------:R-:W-:Y:S05]  /*02b0*/  @!P0 BRA P1, `(.L_x_424) ;  /* 0x0000002800088947 */ /* 0x000fea0000800000 */
[----:B------:R-:W-:-:S05]  /*02c0*/  IMAD R11, R8, 0x4, R7 ;  /* 0x00000004080b7824 */ /* 0x000fca00078e0207 */
        /* <DEDUP_REMOVED lines=9> */
[----:B------:R-:W-:Y:S02]  /*0360*/  ISETP.NE.AND P0, PT, R2, 0x2, PT ;  /* 0x000000020200780c */ /* 0x000fe40003f05270 */
[----:B-----5:R-:W-:-:S11]  /*0370*/  MOV R4, R0 ;  /* 0x0000000000047202 */ /* 0x020fd60000000f00 */
[----:B------:R-:W-:Y:S05]  /*0380*/  @!P0 BRA `(.L_x_429) ;  /* 0x0000002400cc8947 */ /* 0x000fea0003800000 */
[----:B------:R-:W-:Y:S01]  /*0390*/  ISETP.NE.AND P0, PT, R2, 0x3, PT ;  /* 0x000000030200780c */ /* 0x000fe20003f05270 */
[----:B------:R-:W-:-:S12]  /*03a0*/  IMAD.MOV.U32 R4, RZ, RZ, RZ ;  /* 0x000000ffff047224 */ /* 0x000fd800078e00ff */
[----:B------:R-:W-:Y:S05]  /*03b0*/  @P0 BRA `(.L_x_429) ;  /* 0x0000002400c00947 */ /* 0x000fea0003800000 */
[----:B------:R-:W-:Y:S01]  /*03c0*/  FMUL R4, RZ, R0 ;  /* 0x00000000ff047220 */ /* 0x000fe20000400000 */
[----:B------:R-:W-:Y:S06]  /*03d0*/  BRA `(.L_x_429) ;  /* 0x0000002400b87947 */ /* 0x000fec0003800000 */
.L_x_428:
[----:B-----5:R-:W-:Y:S01]  /*03e0*/  FADD R4, RZ, R0 ;  /* 0x00000000ff047221 */ /* 0x020fe20000000000 */
[----:B------:R-:W-:Y:S06]  /*03f0*/  BRA `(.L_x_429) ;  /* 0x0000002400b07947 */ /* 0x000fec0003800000 */
.L_x_427:
[----:B------:R-:W-:-:S05]  /*0400*/  IMAD.MOV.U32 R3, RZ, RZ, -0x4 ;  /* 0xfffffffcff037424 */ /* 0x000fca00078e00ff */
[----:B------:R-:W-:-:S04]  /*0410*/  VIADDMNMX.U32 R3, R2, R3, 0x2, PT ;  /* 0x0000000202037446 */ /* 0x000fc80003800003 */
[----:B------:R-:W-:-:S04]  /*0420*/  SHF.L.U32 R3, R3, 0x2, RZ ;  /* 0x0000000203037819 */ /* 0x000fc800000006ff */
[----:B------:R-:W0:Y:S02]  /*0430*/  LDC R4, c[0x2][R3] ;  /* 0x0080000003047b82 */ /* 0x000e240000000800 */
[----:B0-----:R-:W-:-:S04]  /*0440*/  SHF.R.S32.HI R5, RZ, 0x1f, R4 ;  /* 0x0000001fff057819 */ /* 0x001fc80000011404 */
.L_x_752:
[----:B------:R-:W-:Y:S05]  /*0450*/  BRX R4 -0x460                                                                         (*"BRANCH_TARGETS .L_x_753,.L_x_754,.L_x_755"*) ;  /* 0xfffffff804e87949 */ /* 0x000fea000383ffff */
.L_x_755:
[----:B------:R-:W-:Y:S01]  /*0460*/  ISETP.NE.AND P0, PT, R2, 0x6, PT ;  /* 0x000000060200780c */ /* 0x000fe20003f05270 */
[----:B------:R-:W-:-:S12]  /*0470*/  IMAD.MOV.U32 R4, RZ, RZ, RZ ;  /* 0x000000ffff047224 */ /* 0x000fd800078e00ff */
[----:B------:R-:W-:Y:S05]  /*0480*/  @P0 BRA `(.L_x_429) ;  /* 0x00000024008c0947 */ /* 0x000fea0003800000 */
[----:B-----5:R-:W-:Y:S01]  /*0490*/  FMNMX R4, RZ, R0, PT ;  /* 0x00000000ff047209 */ /* 0x020fe20003800000 */
[----:B------:R-:W-:Y:S06]  /*04a0*/  BRA `(.L_x_429) ;  /* 0x0000002400847947 */ /* 0x000fec0003800000 */
.L_x_753:
[----:B------:R-:W-:Y:S01]  /*04b0*/  IMAD.MOV.U32 R4, RZ, RZ, 0x7fc00000 ;  /* 0x7fc00000ff047424 */ /* 0x000fe200078e00ff */
[----:B------:R-:W-:Y:S06]  /*04c0*/  BRA `(.L_x_429) ;  /* 0x00000024007c7947 */ /* 0x000fec0003800000 */
.L_x_754:
[----:B------:R-:W-:Y:S01]  /*04d0*/  HFMA2 R4, -RZ, RZ, 1.875, 0 ;  /* 0x3f800000ff047431 */ /* 0x000fe200000001ff */
[----:B------:R-:W-:Y:S06]  /*04e0*/  BRA `(.L_x_429) ;  /* 0x0000002400747947 */ /* 0x000fec0003800000 */
.L_x_426:
[----:B------:R-:W-:-:S13]  /*04f0*/  ISETP.GT.AND P0, PT, R2, 0x9, PT ;  /* 0x000000090200780c */ /* 0x000fda0003f04270 */
[----:B------:R-:W-:Y:S05]  /*0500*/  @P0 BRA `(.L_x_430) ;  /* 0x0000000000880947 */ /* 0x000fea0003800000 */
[----:B------:R-:W-:-:S05]  /*0510*/  IMAD.MOV.U32 R3, RZ, RZ, -0x7 ;  /* 0xfffffff9ff037424 */ /* 0x000fca00078e00ff */
[----:B------:R-:W-:-:S05]  /*0520*/  VIADDMNMX.U32 R3, R2, R3, 0x2, PT ;  /* 0x0000000202037446 */ /* 0x000fca0003800003 */
[----:B------:R-:W-:-:S04]  /*0530*/  IMAD.SHL.U32 R3, R3, 0x4, RZ ;  /* 0x0000000403037824 */ /* 0x000fc800078e00ff */
[----:B------:R-:W0:Y:S02]  /*0540*/  LDC R4, c[0x2][R3+0xc] ;  /* 0x0080030003047b82 */ /* 0x000e240000000800 */
[----:B0-----:R-:W-:-:S04]  /*0550*/  SHF.R.S32.HI R5, RZ, 0x1f, R4 ;  /* 0x0000001fff057819 */ /* 0x001fc80000011404 */
.L_x_756:
[----:B------:R-:W-:Y:S05]  /*0560*/  BRX R4 -0x570                                                                         (*"BRANCH_TARGETS .L_x_757,.L_x_758,.L_x_759"*) ;  /* 0xfffffff804a47949 */ /* 0x000fea000383ffff */
.L_x_759:
[----:B------:R-:W-:Y:S01]  /*0570*/  ISETP.NE.AND P0, PT, R2, 0x9, PT ;  /* 0x000000090200780c */ /* 0x000fe20003f05270 */
[----:B------:R-:W-:-:S12]  /*0580*/  HFMA2 R4, -RZ, RZ, 0, 0 ;  /* 0x00000000ff047431 */ /* 0x000fd800000001ff */
[----:B------:R-:W-:Y:S05]  /*0590*/  @P0 BRA `(.L_x_429) ;  /* 0x0000002400480947 */ /* 0x000fea0003800000 */
[----:B-----5:R-:W-:Y:S01]  /*05a0*/  FSETP.NEU.AND P0, PT, R0, RZ, PT ;  /* 0x000000ff0000720b */ /* 0x020fe20003f0d000 */
[----:B------:R-:W-:Y:S01]  /*05b0*/  BSSY.RECONVERGENT B0, `(.L_x_431) ;  /* 0x0000004000007945 */ /* 0x000fe20003800200 */
[----:B------:R-:W-:-:S11]  /*05c0*/  IMAD.MOV.U32 R4, RZ, RZ, RZ ;  /* 0x000000ffff047224 */ /* 0x000fd600078e00ff */
[----:B------:R-:W-:Y:S05]  /*05d0*/  @!P0 BRA `(.L_x_432) ;  /* 0x0000000000048947 */ /* 0x000fea0003800000 */
[----:B------:R-:W-:-:S07]  /*05e0*/  IMAD.MOV.U32 R4, RZ, RZ, 0x3f800000 ;  /* 0x3f800000ff047424 */ /* 0x000fce00078e00ff */
.L_x_432:
[----:B------:R-:W-:Y:S05]  /*05f0*/  BSYNC.RECONVERGENT B0 ;  /* 0x0000000000007941 */ /* 0x000fea0003800200 */
.L_x_431:
[----:B------:R-:W-:Y:S05]  /*0600*/  BRA `(.L_x_429) ;  /* 0x00000024002c7947 */ /* 0x000fea0003800000 */
.L_x_757:
[----:B-----5:R-:W-:-:S04]  /*0610*/  FSETP.GE.AND P0, PT, R0, RZ, PT ;  /* 0x000000ff0000720b */ /* 0x020fc80003f06000 */
[----:B------:R-:W-:Y:S01]  /*0620*/  FSEL R4, R0, RZ, P0 ;  /* 0x000000ff00047208 */ /* 0x000fe20000000000 */
[----:B------:R-:W-:Y:S08]  /*0630*/  BRA `(.L_x_429) ;  /* 0x0000002400207947 */ /* 0x000ff00003800000 */
.L_x_758:
[----:B------:R-:W-:Y:S01]  /*0640*/  MOV R3, 0x4e6e6b28 ;  /* 0x4e6e6b2800037802 */ /* 0x000fe20000000f00 */
[----:B------:R-:W-:Y:S01]  /*0650*/  IMAD.MOV.U32 R2, RZ, RZ, 0x3f800000 ;  /* 0x3f800000ff027424 */ /* 0x000fe200078e00ff */
[----:B-----5:R-:W0:Y:S01]  /*0660*/  FCHK P0, R0, 9.9999997171806853657e-10 ;  /* 0x3089705f00007902 */ /* 0x020e220000000000 */
[----:B------:R-:W-:Y:S02]  /*0670*/  BSSY.RECONVERGENT B0, `(.L_x_433) ;  /* 0x000000a000007945 */ /* 0x000fe40003800200 */
[----:B------:R-:W-:-:S04]  /*0680*/  FFMA R2, R3, -9.9999997171806853657e-10, R2 ;  /* 0xb089705f03027823 */ /* 0x000fc80000000002 */
[----:B------:R-:W-:-:S04]  /*0690*/  FFMA R3, R2, R3, 1.00000000000000000000e+09 ;  /* 0x4e6e6b2802037423 */ /* 0x000fc80000000003 */
[----:B------:R-:W-:-:S04]  /*06a0*/  FFMA R2, R0, R3, RZ ;  /* 0x0000000300027223 */ /* 0x000fc800000000ff */
[----:B------:R-:W-:-:S04]  /*06b0*/  FFMA R4, R2, -9.9999997171806853657e-10, R0 ;  /* 0xb089705f02047823 */ /* 0x000fc80000000000 */
[----:B------:R-:W-:Y:S01]  /*06c0*/  FFMA R4, R3, R4, R2 ;  /* 0x0000000403047223 */ /* 0x000fe20000000002 */
[----:B0-----:R-:W-:Y:S06]  /*06d0*/  @!P0 BRA `(.L_x_434) ;  /* 0x00000000000c8947 */ /* 0x001fec0003800000 */
[----:B------:R-:W-:Y:S01]  /*06e0*/  IMAD.MOV.U32 R3, RZ, RZ, 0x3089705f ;  /* 0x3089705fff037424 */ /* 0x000fe200078e00ff */
[----:B------:R-:W-:-:S07]  /*06f0*/  MOV R2, 0x710 ;  /* 0x0000071000027802 */ /* 0x000fce0000000f00 */
[----:B------:R-:W-:Y:S05]  /*0700*/  CALL.REL.NOINC `($__internal_15_$__cuda_sm3x_div_rn_noftz_f32_slowpath) ;  /* 0x0000005800c07944 */ /* 0x000fea0003c00000 */
.L_x_434:
[----:B------:R-:W-:Y:S05]  /*0710*/  BSYNC.RECONVERGENT B0 ;  /* 0x0000000000007941 */ /* 0x000fea0003800200 */
.L_x_433:
[----:B------:R-:W-:Y:S05]  /*0720*/  BRA `(.L_x_429) ;  /* 0x0000002000e47947 */ /* 0x000fea0003800000 */
.L_x_430:
[----:B------:R-:W-:-:S13]  /*0730*/  ISETP.GT.AND P0, PT, R2, 0xb, PT ;  /* 0x0000000b0200780c */ /* 0x000fda0003f04270 */
[----:B------:R-:W-:Y:S05]  /*0740*/  @P0 BRA `(.L_x_435) ;  /* 0x0000000800880947 */ /* 0x000fea0003800000 */
[----:B------:R-:W-:-:S13]  /*0750*/  ISETP.NE.AND P0, PT, R2, 0xa, PT ;  /* 0x0000000a0200780c */ /* 0x000fda0003f05270 */
[----:B------:R-:W-:Y:S05]  /*0760*/  @!P0 BRA `(.L_x_436) ;  /* 0x0000000400488947 */ /* 0x000fea0003800000 */
[----:B------:R-:W-:Y:S01]  /*0770*/  ISETP.NE.AND P0, PT, R2, 0xb, PT ;  /* 0x0000000b0200780c */ /* 0x000fe20003f05270 */
[----:B------:R-:W-:-:S12]  /*0780*/  HFMA2 R4, -RZ, RZ, 0, 0 ;  /* 0x00000000ff047431 */ /* 0x000fd800000001ff */
        /* <DEDUP_REMOVED lines=19> */
.L_x_439:
        /* <DEDUP_REMOVED lines=34> */
[----:B------:R-:W0:Y:S01]  /*0ae0*/  I2F.F64.S64 R14, R14 ;  /* 0x0000000e000e7312 */ /* 0x000e220000301c00 */
[----:B------:R-:W-:-:S02]  /*0af0*/  ISETP.GE.AND P1, PT, R0, RZ, PT ;  /* 0x000000ff0000720c */ /* 0x000fc40003f26270 */
[----:B------:R-:W-:-:S04]  /*0b00*/  IMAD.MOV R0, RZ, RZ, -R2 ;  /* 0x000000ffff007224 */ /* 0x000fc800078e0a02 */
[----:B------:R-:W-:Y:S01]  /*0b10*/  @!P0 IMAD.MOV.U32 R2, RZ, RZ, R0 ;  /* 0x000000ffff028224 */ /* 0x000fe200078e0000 */
[----:B0-----:R-:W-:-:S10]  /*0b20*/  DMUL R12, R14, UR4 ;  /* 0x000000040e0c7c28 */ /* 0x001fd40008000000 */
[----:B------:R-:W0:Y:S02]  /*0b30*/  F2F.F32.F64 R12, R12 ;  /* 0x0000000c000c7310 */ /* 0x000e240000301000 */
[----:B0-----:R-:W-:-:S07]  /*0b40*/  FSEL R3, -R12, R12, !P1 ;  /* 0x0000000c0c037208 */ /* 0x001fce0004800100 */
.L_x_438:
[----:B------:R-:W-:Y:S05]  /*0b50*/  BSYNC.RECONVERGENT B0 ;  /* 0x0000000000007941 */ /* 0x000fea0003800200 */
.L_x_437:
[----:B------:R-:W-:Y:S01]  /*0b60*/  MOV R0, 0x37cbac00 ;  /* 0x37cbac0000007802 */ /* 0x000fe20000000f00 */
[----:B------:R-:W-:Y:S01]  /*0b70*/  FMUL R5, R3, R3 ;  /* 0x0000000303057220 */ /* 0x000fe20000400000 */
[----:B------:R-:W-:Y:S01]  /*0b80*/  LOP3.LUT R4, R2, 0x1, RZ, 0xc0, !PT ;  /* 0x0000000102047812 */ /* 0x000fe200078ec0ff */
[----:B------:R-:W-:Y:S02]  /*0b90*/  HFMA2 R13, -RZ, RZ, 1.541015625, -0.052001953125 ;  /* 0x3e2aaaa8ff0d7431 */ /* 0x000fe400000001ff */
[----:B------:R-:W-:Y:S02]  /*0ba0*/  IMAD.MOV.U32 R12, RZ, RZ, 0x3c0885e4 ;  /* 0x3c0885e4ff0c7424 */ /* 0x000fe400078e00ff */
[----:B------:R-:W-:Y:S01]  /*0bb0*/  FFMA R0, R5, R0, -0.0013887860113754868507 ;  /* 0xbab607ed05007423 */ /* 0x000fe20000000000 */
[----:B------:R-:W-:Y:S01]  /*0bc0*/  ISETP.NE.U32.AND P0, PT, R4, 0x1, PT ;  /* 0x000000010400780c */ /* 0x000fe20003f05070 */
[----:B------:R-:W-:-:S03]  /*0bd0*/  VIADD R2, R2, 0x1 ;  /* 0x0000000102027836 */ /* 0x000fc60000000000 */
[----:B------:R-:W-:Y:S02]  /*0be0*/  FSEL R4, R0, -0.00019574658654164522886, P0 ;  /* 0xb94d415300047808 */ /* 0x000fe40000000000 */
        /* <DEDUP_REMOVED lines=10> */
.L_x_436:
        /* <DEDUP_REMOVED lines=18> */
.L_x_442:
        /* <DEDUP_REMOVED lines=36> */
[----:B------:R-:W-:-:S04]  /*0ff0*/  IMAD.MOV R0, RZ, RZ, -R5 ;  /* 0x000000ffff007224 */ /* 0x000fc800078e0a05 */
[----:B------:R-:W-:Y:S01]  /*1000*/  @!P1 IMAD.MOV.U32 R5, RZ, RZ, R0 ;  /* 0x000000ffff059224 */ /* 0x000fe200078e0000 */
[----:B0-----:R-:W-:-:S10]  /*1010*/  DMUL R12, R14, UR4 ;  /* 0x000000040e0c7c28 */ /* 0x001fd40008000000 */
[----:B------:R-:W0:Y:S02]  /*1020*/  F2F.F32.F64 R12, R12 ;  /* 0x0000000c000c7310 */ /* 0x000e240000301000 */
[----:B0-----:R-:W-:-:S07]  /*1030*/  FSEL R2, -R12, R12, !P0 ;  /* 0x0000000c0c027208 */ /* 0x001fce0004000100 */
.L_x_441:
[----:B------:R-:W-:Y:S05]  /*1040*/  BSYNC.RECONVERGENT B0 ;  /* 0x0000000000007941 */ /* 0x000fea0003800200 */
.L_x_440:
[----:B------:R-:W-:Y:S01]  /*1050*/  MOV R0, 0x37cbac00 ;  /* 0x37cbac0000007802 */ /* 0x000fe20000000f00 */
[----:B------:R-:W-:Y:S01]  /*1060*/  FMUL R3, R2, R2 ;  /* 0x0000000202037220 */ /* 0x000fe20000400000 */
[C---:B------:R-:W-:Y:S01]  /*1070*/  LOP3.LUT R4, R5.reuse, 0x1, RZ, 0xc0, !PT ;  /* 0x0000000105047812 */ /* 0x040fe200078ec0ff */
        /* <DEDUP_REMOVED lines=15> */
.L_x_435:
[----:B------:R-:W-:-:S13]  /*1170*/  ISETP.NE.AND P0, PT, R2, 0xc, PT ;  /* 0x0000000c0200780c */ /* 0x000fda0003f05270 */
[----:B------:R-:W-:Y:S05]  /*1180*/  @!P0 BRA `(.L_x_443) ;  /* 0x0000000000748947 */ /* 0x000fea0003800000 */
[----:B------:R-:W-:Y:S01]  /*1190*/  ISETP.NE.AND P0, PT, R2, 0xd, PT ;  /* 0x0000000d0200780c */ /* 0x000fe20003f05270 */
[----:B------:R-:W-:-:S12]  /*11a0*/  HFMA2 R4, -RZ, RZ, 0, 0 ;  /* 0x00000000ff047431 */ /* 0x000fd800000001ff */
[----:B------:R-:W-:Y:S05]  /*11b0*/  @P0 BRA `(.L_x_429) ;  /* 0x0000001800400947 */ /* 0x000fea0003800000 */
[C---:B-----5:R-:W-:Y:S01]  /*11c0*/  FMUL R2, |R0|.reuse, 1.4426950216293334961 ;  /* 0x3fb8aa3b00027820 */ /* 0x060fe20000400200 */
[----:B------:R-:W-:Y:S01]  /*11d0*/  IMAD.MOV.U32 R3, RZ, RZ, 0x42fc0000 ;  /* 0x42fc0000ff037424 */ /* 0x000fe200078e00ff */
[----:B------:R-:W-:Y:S01]  /*11e0*/  MOV R5, 0x363d0ada ;  /* 0x363d0ada00057802 */ /* 0x000fe20000000f00 */
[----:B------:R-:W-:-:S03]  /*11f0*/  FMUL R12, R0, R0 ;  /* 0x00000000000c7220 */ /* 0x000fc60000400000 */
[----:B------:R-:W0:Y:S01]  /*1200*/  FRND.TRUNC R2, R2 ;  /* 0x0000000200027307 */ /* 0x000e22000020d000 */
        /* <DEDUP_REMOVED lines=21> */
.L_x_443:
        /* <DEDUP_REMOVED lines=18> */
.L_x_446:
        /* <DEDUP_REMOVED lines=41> */
.L_x_445:
[----:B------:R-:W-:Y:S05]  /*1710*/  BSYNC.RECONVERGENT B0 ;  /* 0x0000000000007941 */ /* 0x000fea0003800200 */
.L_x_444:
        /* <DEDUP_REMOVED lines=15> */
.L_x_425:
        /* <DEDUP_REMOVED lines=10> */
.L_x_760:
[----:B------:R-:W-:Y:S05]  /*18b0*/  BRX R4 -0x18c0                                                                        (*"BRANCH_TARGETS .L_x_761,.L_x_762,.L_x_763"*) ;  /* 0xffffffe404d07949 */ /* 0x000fea000383ffff */
.L_x_763:
[----:B------:R-:W-:Y:S01]  /*18c0*/  ISETP.NE.AND P0, PT, R2, 0x10, PT ;  /* 0x000000100200780c */ /* 0x000fe20003f05270 */
[----:B------:R-:W-:-:S12]  /*18d0*/  IMAD.MOV.U32 R4, RZ, RZ, RZ ;  /* 0x000000ffff047224 */ /* 0x000fd800078e00ff */
[----:B------:R-:W-:Y:S05]  /*18e0*/  @P0 BRA `(.L_x_449) ;  /* 0x0000001000700947 */ /* 0x000fea0003800000 */
[----:B------:R-:W-:Y:S02]  /*18f0*/  HFMA2 R5, -RZ, RZ, 3.7421875, 0 ;  /* 0x437c0000ff057431 */ /* 0x000fe400000001ff */
[----:B------:R-:W-:-:S04]  /*1900*/  IMAD.MOV.U32 R3, RZ, RZ, 0x3bbb989d ;  /* 0x3bbb989dff037424 */ /* 0x000fc800078e00ff */
        /* <DEDUP_REMOVED lines=9> */
.L_x_761:
        /* <DEDUP_REMOVED lines=14> */
[----:B0-----:R-:W-:-:S04]  /*1a80*/  FMUL.FTZ R4, R4, 0.125 ;  /* 0x3e00000004047820 */ /* 0x001fc80000410000 */
[----:B------:R-:W-:Y:S01]  /*1a90*/  FFMA R4, R3, 2, R4 ;  /* 0x4000000003047823 */ /* 0x000fe20000000004 */
[----:B------:R-:W-:Y:S06]  /*1aa0*/  BRA `(.L_x_449) ;  /* 0x0000001000007947 */ /* 0x000fec0003800000 */
.L_x_762:
[C---:B-----5:R-:W-:Y:S01]  /*1ab0*/  FMUL R2, |R0|.reuse, 2.8853900432586669922 ;  /* 0x4038aa3b00027820 */ /* 0x060fe20000400200 */
[----:B------:R-:W-:Y:S02]  /*1ac0*/  IMAD.MOV.U32 R5, RZ, RZ, 0x3c80f082 ;  /* 0x3c80f082ff057424 */ /* 0x000fe400078e00ff */
[C---:B------:R-:W-:Y:S01]  /*1ad0*/  FMUL R13, R0.reuse, R0 ;  /* 0x00000000000d7220 */ /* 0x040fe20000400000 */
[----:B------:R-:W-:Y:S01]  /*1ae0*/  IMAD.MOV.U32 R4, RZ, RZ, 0x3f800000 ;  /* 0x3f800000ff047424 */ /* 0x000fe200078e00ff */
        /* <DEDUP_REMOVED lines=14> */
.L_x_448:
        /* <DEDUP_REMOVED lines=14> */
[----:B------:R-:W-:Y:S05]  /*1cb0*/  CALL.REL.NOINC `($__internal_13_$__cuda_sm20_rcp_rn_f32_slowpath) ;  /* 0x0000004000287944 */ /* 0x000fea0003c00000 */
[----:B------:R-:W-:Y:S01]  /*1cc0*/  IMAD.MOV.U32 R4, RZ, RZ, R3 ;  /* 0x000000ffff047224 */ /* 0x000fe200078e0003 */
[----:B------:R-:W-:Y:S06]  /*1cd0*/  BRA `(.L_x_454) ;  /* 0x0000000000107947 */ /* 0x000fec0003800000 */
.L_x_453:
[----:B------:R-:W0:Y:S02]  /*1ce0*/  MUFU.RCP R3, R0 ;  /* 0x0000000000037308 */ /* 0x000e240000001000 */
[----:B0-----:R-:W-:-:S04]  /*1cf0*/  FFMA R2, R0, R3, -1 ;  /* 0xbf80000000027423 */ /* 0x001fc80000000003 */
[----:B------:R-:W-:-:S04]  /*1d00*/  FADD.FTZ R2, -R2, -RZ ;  /* 0x800000ff02027221 */ /* 0x000fc80000010100 */
[----:B------:R-:W-:-:S07]  /*1d10*/  FFMA R4, R3, R2, R3 ;  /* 0x0000000203047223 */ /* 0x000fce0000000003 */
.L_x_454:
[----:B------:R-:W-:Y:S05]  /*1d20*/  BSYNC.RECONVERGENT B1 ;  /* 0x0000000000017941 */ /* 0x000fea0003800200 */
.L_x_452:
[----:B------:R-:W-:Y:S01]  /*1d30*/  FSEL R4, R4, +QNAN , P3 ;  /* 0x7fc0000004047808 */ /* 0x000fe20001800000 */
[----:B------:R-:W-:Y:S06]  /*1d40*/  BRA `(.L_x_449) ;  /* 0x0000000c00587947 */ /* 0x000fec0003800000 */
.L_x_451:
[C---:B-----5:R-:W-:Y:S01]  /*1d50*/  FMUL R3, R0.reuse, 8388608 ;  /* 0x4b00000000037820 */ /* 0x060fe20000400000 */
[----:B------:R-:W-:Y:S01]  /*1d60*/  FSETP.GEU.AND P0, PT, R0, 1.175494350822287508e-38, PT ;  /* 0x008000000000780b */ /* 0x000fe20003f0e000 */
[----:B------:R-:W-:-:S03]  /*1d70*/  IMAD.MOV.U32 R5, RZ, RZ, 0x3e055027 ;  /* 0x3e055027ff057424 */ /* 0x000fc600078e00ff */
[----:B------:R-:W-:-:S04]  /*1d80*/  FSEL R3, R3, R0, !P0 ;  /* 0x0000000003037208 */ /* 0x000fc80004000000 */
        /* <DEDUP_REMOVED lines=24> */
.L_x_450:
[----:B------:R-:W-:-:S13]  /*1f10*/  ISETP.NE.AND P0, PT, R2, 0x13, PT ;  /* 0x000000130200780c */ /* 0x000fda0003f05270 */
[----:B------:R-:W-:Y:S05]  /*1f20*/  @!P0 BRA `(.L_x_455) ;  /* 0x0000000000788947 */ /* 0x000fea0003800000 */
[----:B------:R-:W-:Y:S01]  /*1f30*/  ISETP.NE.AND P0, PT, R2, 0x14, PT ;  /* 0x000000140200780c */ /* 0x000fe20003f05270 */
[----:B------:R-:W-:-:S12]  /*1f40*/  IMAD.MOV.U32 R4, RZ, RZ, RZ ;  /* 0x000000ffff047224 */ /* 0x000fd800078e00ff */
[----:B------:R-:W-:Y:S05]  /*1f50*/  @P0 BRA `(.L_x_449) ;  /* 0x0000000800d40947 */ /* 0x000fea0003800000 */
[----:B------:R-:W-:Y:S01]  /*1f60*/  IMAD.MOV.U32 R3, RZ, RZ, 0x3f000000 ;  /* 0x3f000000ff037424 */ /* 0x000fe200078e00ff */
[C---:B-----5:R-:W-:Y:S01]  /*1f70*/  FSETP.NEU.AND P1, PT, |R0|.reuse, 1, PT ;  /* 0x3f8000000000780b */ /* 0x060fe20003f2d200 */
[----:B------:R-:W-:Y:S01]  /*1f80*/  HFMA2 R5, -RZ, RZ, 1.265625, -5052 ;  /* 0x3d10ecefff057431 */ /* 0x000fe200000001ff */
        /* <DEDUP_REMOVED lines=24> */
.L_x_455:
[----:B------:R-:W-:Y:S01]  /*2110*/  IMAD.MOV.U32 R3, RZ, RZ, 0x3f000000 ;  /* 0x3f000000ff037424 */ /* 0x000fe200078e00ff */
[C---:B-----5:R-:W-:Y:S01]  /*2120*/  FSETP.NEU.AND P0, PT, |R0|.reuse, 1, PT ;  /* 0x3f8000000000780b */ /* 0x060fe20003f0d200 */
[----:B------:R-:W-:Y:S01]  /*2130*/  IMAD.MOV.U32 R5, RZ, RZ, 0x3fd774eb ;  /* 0x3fd774ebff057424 */ /* 0x000fe200078e00ff */
        /* <DEDUP_REMOVED lines=8> */
[----:B------:R-:W-:Y:S02]  /*21c0*/  FSEL R12, R3, |R0|, P1 ;  /* 0x40000000030c7208 */ /* 0x000fe40000800000 */
[----:B------:R-:W-:-:S03]  /*21d0*/  MOV R3, 0x3d4dd2f7 ;  /* 0x3d4dd2f700037802 */ /* 0x000fc60000000f00 */
        /* <DEDUP_REMOVED lines=13> */
.L_x_447:
[----:B------:R-:W-:-:S13]  /*22b0*/  ISETP.GT.AND P0, PT, R2, 0x17, PT ;  /* 0x000000170200780c */ /* 0x000fda0003f04270 */
[----:B------:R-:W-:Y:S05]  /*22c0*/  @P0 BRA `(.L_x_456) ;  /* 0x0000000400440947 */ /* 0x000fea0003800000 */
[----:B------:R-:W-:-:S05]  /*22d0*/  IMAD.MOV.U32 R3, RZ, RZ, -0x15 ;  /* 0xffffffebff037424 */ /* 0x000fca00078e00ff */
[----:B------:R-:W-:-:S04]  /*22e0*/  VIADDMNMX.U32 R3, R2, R3, 0x2, PT ;  /* 0x0000000202037446 */ /* 0x000fc80003800003 */
[----:B------:R-:W-:-:S04]  /*22f0*/  SHF.L.U32 R3, R3, 0x2, RZ ;  /* 0x0000000203037819 */ /* 0x000fc800000006ff */
[----:B------:R-:W0:Y:S02]  /*2300*/  LDC R4, c[0x2][R3+0x24] ;  /* 0x0080090003047b82 */ /* 0x000e240000000800 */
[----:B0-----:R-:W-:-:S04]  /*2310*/  SHF.R.S32.HI R5, RZ, 0x1f, R4 ;  /* 0x0000001fff057819 */ /* 0x001fc80000011404 */
.L_x_764:
[----:B------:R-:W-:Y:S05]  /*2320*/  BRX R4 -0x2330                                                                        (*"BRANCH_TARGETS .L_x_765,.L_x_766,.L_x_767"*) ;  /* 0xffffffdc04347949 */ /* 0x000fea000383ffff */
.L_x_767:
[----:B------:R-:W-:Y:S01]  /*2330*/  ISETP.NE.AND P0, PT, R2, 0x17, PT ;  /* 0x000000170200780c */ /* 0x000fe20003f05270 */
[----:B------:R-:W-:-:S12]  /*2340*/  IMAD.MOV.U32 R4, RZ, RZ, RZ ;  /* 0x000000ffff047224 */ /* 0x000fd800078e00ff */
        /* <DEDUP_REMOVED lines=13> */
[----:B------:R-:W-:Y:S05]  /*2420*/  CALL.REL.NOINC `($__internal_13_$__cuda_sm20_rcp_rn_f32_slowpath) ;  /* 0x00000038004c7944 */ /* 0x000fea0003c00000 */
[----:B------:R-:W-:Y:S01]  /*2430*/  IMAD.MOV.U32 R4, RZ, RZ, R3 ;  /* 0x000000ffff047224 */ /* 0x000fe200078e0003 */
[----:B------:R-:W-:Y:S06]  /*2440*/  BRA `(.L_x_459) ;  /* 0x0000000000107947 */ /* 0x000fec0003800000 */
.L_x_458:
[----:B------:R-:W0:Y:S02]  /*2450*/  MUFU.RCP R4, R5 ;  /* 0x0000000500047308 */ /* 0x000e240000001000 */
[----:B0-----:R-:W-:-:S04]  /*2460*/  FFMA R0, R5, R4, -1 ;  /* 0xbf80000005007423 */ /* 0x001fc80000000004 */
[----:B------:R-:W-:-:S04]  /*2470*/  FADD.FTZ R3, -R0, -RZ ;  /* 0x800000ff00037221 */ /* 0x000fc80000010100 */
[----:B------:R-:W-:-:S07]  /*2480*/  FFMA R4, R4, R3, R4 ;  /* 0x0000000304047223 */ /* 0x000fce0000000004 */
.L_x_459:
[----:B------:R-:W-:Y:S05]  /*2490*/  BSYNC.RECONVERGENT B1 ;  /* 0x0000000000017941 */ /* 0x000fea0003800200 */
.L_x_457:
[----:B------:R-:W-:Y:S05]  /*24a0*/  BRA `(.L_x_449) ;  /* 0x0000000400807947 */ /* 0x000fea0003800000 */
.L_x_765:
        /* <DEDUP_REMOVED lines=20> */
.L_x_766:
        /* <DEDUP_REMOVED lines=31> */
.L_x_456:
        /* <DEDUP_REMOVED lines=9> */
.L_x_461:
[----:B-----5:R-:W-:Y:S01]  /*2870*/  FADD R4, |R0|, -RZ ;  /* 0x800000ff00047221 */ /* 0x020fe20000000200 */
[----:B------:R-:W-:Y:S06]  /*2880*/  BRA `(.L_x_449) ;  /* 0x0000000000887947 */ /* 0x000fec0003800000 */
.L_x_460:
        /* <DEDUP_REMOVED lines=13> */
[----:B------:R-:W-:Y:S05]  /*2960*/  CALL.REL.NOINC `($__internal_14_$__cuda_sm20_sqrt_rn_f32_slowpath) ;  /* 0x0000003400cc7944 */ /* 0x000fea0003c00000 */
[----:B------:R-:W-:Y:S05]  /*2970*/  BRA `(.L_x_465) ;  /* 0x0000000000107947 */ /* 0x000fea0003800000 */
.L_x_464:
[----:B------:R-:W-:Y:S01]  /*2980*/  FMUL.FTZ R3, |R0|, R5 ;  /* 0x0000000500037220 */ /* 0x000fe20000410200 */
[----:B------:R-:W-:-:S03]  /*2990*/  FMUL.FTZ R4, R5, 0.5 ;  /* 0x3f00000005047820 */ /* 0x000fc60000410000 */
[----:B------:R-:W-:-:S04]  /*29a0*/  FFMA R0, -R3, R3, |R0| ;  /* 0x0000000303007223 */ /* 0x000fc80000000500 */
[----:B------:R-:W-:-:S07]  /*29b0*/  FFMA R4, R0, R4, R3 ;  /* 0x0000000400047223 */ /* 0x000fce0000000003 */
.L_x_465:
[----:B------:R-:W-:Y:S05]  /*29c0*/  BSYNC.RECONVERGENT B1 ;  /* 0x0000000000017941 */ /* 0x000fea0003800200 */
.L_x_463:
[----:B------:R-:W-:Y:S05]  /*29d0*/  BRA `(.L_x_449) ;  /* 0x0000000000347947 */ /* 0x000fea0003800000 */
.L_x_462:
[----:B-----5:R-:W-:Y:S01]  /*29e0*/  VIADD R2, R0, 0xf3000000 ;  /* 0xf300000000027836 */ /* 0x020fe20000000000 */
[----:B------:R0:W1:Y:S01]  /*29f0*/  MUFU.RSQ R5, R0 ;  /* 0x0000000000057308 */ /* 0x0000620000001400 */
[----:B------:R-:W-:Y:S03]  /*2a00*/  BSSY.RECONVERGENT B1, `(.L_x_449) ;  /* 0x000000a000017945 */ /* 0x000fe60003800200 */
[----:B------:R-:W-:-:S13]  /*2a10*/  ISETP.GT.U32.AND P0, PT, R2, 0x727fffff, PT ;  /* 0x727fffff0200780c */ /* 0x000fda0003f04070 */
[----:B01----:R-:W-:Y:S05]  /*2a20*/  @!P0 BRA `(.L_x_466) ;  /* 0x00000000000c8947 */ /* 0x003fea0003800000 */
[----:B------:R-:W-:-:S07]  /*2a30*/  MOV R13, 0x2a50 ;  /* 0x00002a50000d7802 */ /* 0x000fce0000000f00 */
[----:B------:R-:W-:Y:S05]  /*2a40*/  CALL.REL.NOINC `($__internal_14_$__cuda_sm20_sqrt_rn_f32_slowpath) ;  /* 0x0000003400947944 */ /* 0x000fea0003c00000 */
[----:B------:R-:W-:Y:S05]  /*2a50*/  BRA `(.L_x_467) ;  /* 0x0000000000107947 */ /* 0x000fea0003800000 */
.L_x_466:
[----:B------:R-:W-:Y:S01]  /*2a60*/  FMUL.FTZ R3, R0, R5 ;  /* 0x0000000500037220 */ /* 0x000fe20000410000 */
[----:B------:R-:W-:-:S03]  /*2a70*/  FMUL.FTZ R4, R5, 0.5 ;  /* 0x3f00000005047820 */ /* 0x000fc60000410000 */
[----:B------:R-:W-:-:S04]  /*2a80*/  FFMA R0, -R3, R3, R0 ;  /* 0x0000000303007223 */ /* 0x000fc80000000100 */
[----:B------:R-:W-:-:S07]  /*2a90*/  FFMA R4, R0, R4, R3 ;  /* 0x0000000400047223 */ /* 0x000fce0000000003 */
.L_x_467:
[----:B------:R-:W-:Y:S05]  /*2aa0*/  BSYNC.RECONVERGENT B1 ;  /* 0x0000000000017941 */ /* 0x000fea0003800200 */
.L_x_449:
[----:B------:R-:W-:Y:S05]  /*2ab0*/  BSYNC.RECONVERGENT B0 ;  /* 0x0000000000007941 */ /* 0x000fea0003800200 */
.L_x_429:
[----:B------:R3:W-:Y:S01]  /*2ac0*/  STL [R11+-0x4], R4 ;  /* 0xfffffc040b007387 */ /* 0x0007e20000100800 */
[----:B------:R-:W-:Y:S05]  /*2ad0*/  BRA `(.L_x_423) ;  /* 0x0000003000707947 */ /* 0x000fea0003800000 */
.L_x_424:
[----:B------:R-:W-:-:S05]  /*2ae0*/  LEA R11, R8, R7, 0x2 ;  /* 0x00000007080b7211 */ /* 0x000fca00078e10ff */
        /* <DEDUP_REMOVED lines=9> */
[----:B------:R-:W-:-:S05]  /*2b80*/  VIADDMNMX.U32 R2, R2, R5, 0x3, PT ;  /* 0x0000000302027446 */ /* 0x000fca0003800005 */
[----:B------:R-:W-:-:S04]  /*2b90*/  IMAD.SHL.U32 R2, R2, 0x4, RZ ;  /* 0x0000000402027824 */ /* 0x000fc800078e00ff */
[----:B------:R-:W0:Y:S02]  /*2ba0*/  LDC R12, c[0x2][R2+0x30] ;  /* 0x00800c00020c7b82 */ /* 0x000e240000000800 */
[----:B0-----:R-:W-:-:S04]  /*2bb0*/  SHF.R.S32.HI R13, RZ, 0x1f, R12 ;  /* 0x0000001fff0d7819 */ /* 0x001fc8000001140c */
.L_x_768:
[----:B------:R-:W-:Y:S05]  /*2bc0*/  BRX R12 -0x2bd0                                                                       (*"BRANCH_TARGETS .L_x_769,.L_x_770,.L_x_771,.L_x_471"*) ;  /* 0xffffffd40c0c7949 */ /* 0x000fea000383ffff */
.L_x_771:
[----:B-----5:R-:W-:Y:S01]  /*2bd0*/  FMUL R4, R0, R3 ;  /* 0x0000000300047220 */ /* 0x020fe20000400000 */
[----:B------:R-:W-:Y:S06]  /*2be0*/  BRA `(.L_x_471) ;  /* 0x0000002c00d87947 */ /* 0x000fec0003800000 */
.L_x_769:
[----:B-----5:R-:W-:Y:S01]  /*2bf0*/  FADD R4, R0, R3 ;  /* 0x0000000300047221 */ /* 0x020fe20000000000 */
[----:B------:R-:W-:Y:S06]  /*2c00*/  BRA `(.L_x_471) ;  /* 0x0000002c00d07947 */ /* 0x000fec0003800000 */
.L_x_770:
[----:B-----5:R-:W-:Y:S01]  /*2c10*/  FADD R4, R0, -R3 ;  /* 0x8000000300047221 */ /* 0x020fe20000000000 */
[----:B------:R-:W-:Y:S06]  /*2c20*/  BRA `(.L_x_471) ;  /* 0x0000002c00c87947 */ /* 0x000fec0003800000 */
.L_x_470:
[----:B------:R-:W-:-:S04]  /*2c30*/  MOV R5, 0xfffffffc ;  /* 0xfffffffc00057802 */ /* 0x000fc80000000f00 */
[----:B------:R-:W-:-:S05]  /*2c40*/  VIADDMNMX.U32 R2, R2, R5, 0x3, PT ;  /* 0x0000000302027446 */ /* 0x000fca0003800005 */
[----:B------:R-:W-:-:S04]  /*2c50*/  IMAD.SHL.U32 R2, R2, 0x4, RZ ;  /* 0x0000000402027824 */ /* 0x000fc800078e00ff */
[----:B------:R-:W0:Y:S02]  /*2c60*/  LDC R12, c[0x2][R2+0x40] ;  /* 0x00801000020c7b82 */ /* 0x000e240000000800 */
[----:B0-----:R-:W-:-:S04]  /*2c70*/  SHF.R.S32.HI R13, RZ, 0x1f, R12 ;  /* 0x0000001fff0d7819 */ /* 0x001fc8000001140c */
.L_x_773:
[----:B------:R-:W-:Y:S05]  /*2c80*/  BRX R12 -0x2c90                                                                       (*"BRANCH_TARGETS .L_x_774,.L_x_775,.L_x_776,.L_x_471"*) ;  /* 0xffffffd00cdc7949 */ /* 0x000fea000383ffff */
.L_x_776:
[----:B-----5:R-:W-:-:S04]  /*2c90*/  FSETP.GTU.AND P0, PT, R0, R3, PT ;  /* 0x000000030000720b */ /* 0x020fc80003f0c000 */
[----:B------:R-:W-:Y:S01]  /*2ca0*/  FSEL R4, R0, R3, !P0 ;  /* 0x0000000300047208 */ /* 0x000fe20004000000 */
[----:B------:R-:W-:Y:S08]  /*2cb0*/  BRA `(.L_x_471) ;  /* 0x0000002c00a47947 */ /* 0x000ff00003800000 */
.L_x_774:
[----:B-----5:R-:W0:Y:S01]  /*2cc0*/  MUFU.RCP R2, R3 ;  /* 0x0000000300027308 */ /* 0x020e220000001000 */
        /* <DEDUP_REMOVED lines=9> */
[----:B------:R-:W-:Y:S05]  /*2d60*/  CALL.REL.NOINC `($__internal_15_$__cuda_sm3x_div_rn_noftz_f32_slowpath) ;  /* 0x0000003400287944 */ /* 0x000fea0003c00000 */
.L_x_473:
[----:B------:R-:W-:Y:S05]  /*2d70*/  BSYNC.RECONVERGENT B0 ;  /* 0x0000000000007941 */ /* 0x000fea0003800200 */
.L_x_472:
[----:B------:R-:W-:Y:S05]  /*2d80*/  BRA `(.L_x_471) ;  /* 0x0000002c00707947 */ /* 0x000fea0003800000 */
.L_x_775:
[C---:B-----5:R-:W-:Y:S01]  /*2d90*/  FMUL R5, |R0|.reuse, 16777216 ;  /* 0x4b80000000057820 */ /* 0x060fe20000400200 */
[----:B------:R-:W-:Y:S01]  /*2da0*/  FSETP.GEU.AND P0, PT, |R0|, 1.175494350822287508e-38, PT ;  /* 0x008000000000780b */ /* 0x000fe20003f0e200 */
[----:B------:R-:W-:Y:S01]  /*2db0*/  IMAD.MOV.U32 R17, RZ, RZ, 0x3a2c32e4 ;  /* 0x3a2c32e4ff117424 */ /* 0x000fe200078e00ff */
[----:B------:R-:W-:Y:S02]  /*2dc0*/  BSSY.RECONVERGENT B0, `(.L_x_474) ;  /* 0x0000058000007945 */ /* 0x000fe40003800200 */
[----:B------:R-:W-:Y:S02]  /*2dd0*/  FSEL R5, R5, |R0|, !P0 ;  /* 0x4000000005057208 */ /* 0x000fe40004000000 */
[----:B------:R-:W-:-:S03]  /*2de0*/  FSEL R4, RZ, -24, P0 ;  /* 0xc1c00000ff047808 */ /* 0x000fc60000000000 */
[----:B------:R-:W-:-:S05]  /*2df0*/  VIADD R2, R5, 0xc0cafb0d ;  /* 0xc0cafb0d05027836 */ /* 0x000fca0000000000 */
[----:B------:R-:W-:-:S04]  /*2e00*/  LOP3.LUT R2, R2, 0xff800000, RZ, 0xc0, !PT ;  /* 0xff80000002027812 */ /* 0x000fc800078ec0ff */
[----:B------:R-:W-:-:S05]  /*2e10*/  IADD3 R5, PT, PT, R5, -R2, RZ ;  /* 0x8000000205057210 */ /* 0x000fca0007ffe0ff */
        /* <DEDUP_REMOVED lines=49> */
[----:B------:R-:W-:Y:S01]  /*3130*/  IADD3 R4, PT, PT, R13, 0x7f000000, RZ ;  /* 0x7f0000000d047810 */ /* 0x000fe20007ffe0ff */
[----:B-1----:R-:W-:-:S04]  /*3140*/  IMAD R13, R12, 0x800000, -R13 ;  /* 0x008000000c0d7824 */ /* 0x002fc800078e0a0d */
        /* <DEDUP_REMOVED lines=17> */
[----:B------:R-:W-:-:S04]  /*3260*/  @P2 LOP3.LUT R5, R5, 0x7fffffff, RZ, 0xc0, !PT ;  /* 0x7fffffff05052812 */ /* 0x000fc800078ec0ff */
[----:B------:R-:W-:Y:S01]  /*3270*/  @!P0 MOV R4, R5 ;  /* 0x0000000500048202 */ /* 0x000fe20000000f00 */
        /* <DEDUP_REMOVED lines=12> */
.L_x_475:
[----:B------:R-:W-:Y:S05]  /*3340*/  BSYNC.RECONVERGENT B0 ;  /* 0x0000000000007941 */ /* 0x000fea0003800200 */
.L_x_474:
[----:B------:R-:W-:Y:S05]  /*3350*/  BRA `(.L_x_471) ;  /* 0x0000002400fc7947 */ /* 0x000fea0003800000 */
.L_x_469:
[----:B------:R-:W-:Y:S01]  /*3360*/  ISETP.GT.AND P0, PT, R2, 0x9, PT ;  /* 0x000000090200780c */ /* 0x000fe20003f04270 */
[----:B------:R-:W-:-:S12]  /*3370*/  BSSY.RECONVERGENT B0, `(.L_x_476) ;  /* 0x000016b000007945 */ /* 0x000fd80003800200 */
[----:B------:R-:W-:Y:S05]  /*3380*/  @P0 BRA `(.L_x_477) ;  /* 0x0000000400dc0947 */ /* 0x000fea0003800000 */
[----:B------:R-:W-:-:S05]  /*3390*/  IMAD.MOV.U32 R5, RZ, RZ, -0x7 ;  /* 0xfffffff9ff057424 */ /* 0x000fca00078e00ff */
[----:B------:R-:W-:-:S04]  /*33a0*/  VIADDMNMX.U32 R2, R2, R5, 0x3, PT ;  /* 0x0000000302027446 */ /* 0x000fc80003800005 */
[----:B------:R-:W-:-:S04]  /*33b0*/  SHF.L.U32 R2, R2, 0x2, RZ ;  /* 0x0000000202027819 */ /* 0x000fc800000006ff */
[----:B------:R-:W0:Y:S02]  /*33c0*/  LDC R12, c[0x2][R2+0x50] ;  /* 0x00801400020c7b82 */ /* 0x000e240000000800 */
[----:B0-----:R-:W-:-:S04]  /*33d0*/  SHF.R.S32.HI R13, RZ, 0x1f, R12 ;  /* 0x0000001fff0d7819 */ /* 0x001fc8000001140c */
.L_x_778:
[----:B------:R-:W-:Y:S05]  /*33e0*/  BRX R12 -0x33f0                                                                       (*"BRANCH_TARGETS .L_x_779,.L_x_780,.L_x_781,.L_x_478"*) ;  /* 0xffffffcc0c047949 */ /* 0x000fea000383ffff */
.L_x_781:
[----:B-----5:R-:W-:Y:S02]  /*33f0*/  FSETP.NEU.AND P0, PT, R3, RZ, PT ;  /* 0x000000ff0300720b */ /* 0x020fe40003f0d000 */
[----:B------:R-:W-:-:S13]  /*3400*/  FSETP.EQ.AND P1, PT, R0, RZ, PT ;  /* 0x000000ff0000720b */ /* 0x000fda0003f22000 */
[----:B------:R-:W-:Y:S05]  /*3410*/  @!P0 BRA P1, `(.L_x_478) ;  /* 0x0000001400808947 */ /* 0x000fea0000800000 */
[C---:B------:R-:W-:Y:S01]  /*3420*/  FMUL R5, |R0|.reuse, 16777216 ;  /* 0x4b80000000057820 */ /* 0x040fe20000400200 */
[C---:B------:R-:W-:Y:S01]  /*3430*/  FSETP.GEU.AND P1, PT, |R0|.reuse, 1.175494350822287508e-38, PT ;  /* 0x008000000000780b */ /* 0x040fe20003f2e200 */
[----:B------:R-:W-:Y:S01]  /*3440*/  HFMA2 R17, -RZ, RZ, 0.771484375, 0.21533203125 ;  /* 0x3a2c32e4ff117431 */ /* 0x000fe200000001ff */
[----:B------:R-:W-:Y:S02]  /*3450*/  FSETP.EQ.OR P0, PT, |R0|, 1, !P0 ;  /* 0x3f8000000000780b */ /* 0x000fe40004702600 */
        /* <DEDUP_REMOVED lines=18> */
[----:B------:R-:W-:Y:S02]  /*3580*/  IMAD.MOV.U32 R15, RZ, RZ, 0x391fcb8e ;  /* 0x391fcb8eff0f7424 */ /* 0x000fe400078e00ff */
        /* <DEDUP_REMOVED lines=58> */
[----:B------:R-:W-:Y:S02]  /*3930*/  FSETP.GEU.AND P0, PT, |R0|, RZ, PT ;  /* 0x000000ff0000720b */ /* 0x000fe40003f0e200 */
[----:B------:R-:W-:-:S11]  /*3940*/  MOV R4, R13 ;  /* 0x0000000d00047202 */ /* 0x000fd60000000f00 */
[----:B------:R-:W-:Y:S05]  /*3950*/  @P0 BRA `(.L_x_478) ;  /* 0x0000001000300947 */ /* 0x000fea0003800000 */
[----:B------:R-:W0:Y:S01]  /*3960*/  FRND.FLOOR R0, R3 ;  /* 0x0000000300007307 */ /* 0x000e220000205000 */
[----:B------:R-:W-:-:S04]  /*3970*/  FSETP.NEU.AND P0, PT, |R2|, 1, PT ;  /* 0x3f8000000200780b */ /* 0x000fc80003f0d200 */
[----:B------:R-:W-:Y:S02]  /*3980*/  FSEL R4, R13, -R13, P0 ;  /* 0x8000000d0d047208 */ /* 0x000fe40000000000 */
[----:B0-----:R-:W-:-:S04]  /*3990*/  FSETP.NEU.AND P1, PT, R3, R0, PT ;  /* 0x000000000300720b */ /* 0x001fc80003f2d000 */
[----:B------:R-:W-:Y:S01]  /*39a0*/  FSEL R4, R4, +QNAN , !P1 ;  /* 0x7fffffff04047808 */ /* 0x000fe20004800000 */
[----:B------:R-:W-:Y:S08]  /*39b0*/  BRA `(.L_x_478) ;  /* 0x0000001000187947 */ /* 0x000ff00003800000 */
.L_x_779:
[----:B-----5:R-:W-:-:S04]  /*39c0*/  FSETP.GE.AND P0, PT, R0, R3, PT ;  /* 0x000000030000720b */ /* 0x020fc80003f06000 */
[----:B------:R-:W-:Y:S01]  /*39d0*/  FSEL R4, R0, R3, P0 ;  /* 0x0000000300047208 */ /* 0x000fe20000000000 */
[----:B------:R-:W-:Y:S08]  /*39e0*/  BRA `(.L_x_478) ;  /* 0x00000010000c7947 */ /* 0x000ff00003800000 */
.L_x_780:
        /* <DEDUP_REMOVED lines=15> */
.L_x_480:
[----:B------:R-:W-:Y:S05]  /*3ae0*/  BSYNC.RECONVERGENT B1 ;  /* 0x0000000000017941 */ /* 0x000fea0003800200 */
.L_x_479:
[----:B------:R-:W-:Y:S05]  /*3af0*/  BRA `(.L_x_478) ;  /* 0x0000000c00c87947 */ /* 0x000fea0003800000 */
.L_x_477:
[----:B-----5:R-:W-:-:S04]  /*3b00*/  MOV R3, 0xfffffff6 ;  /* 0xfffffff600037802 */ /* 0x020fc80000000f00 */
[----:B------:R-:W-:-:S05]  /*3b10*/  VIADDMNMX.U32 R2, R2, R3, 0x3, PT ;  /* 0x0000000302027446 */ /* 0x000fca0003800003 */
[----:B------:R-:W-:-:S04]  /*3b20*/  IMAD.SHL.U32 R5, R2, 0x4, RZ ;  /* 0x0000000402057824 */ /* 0x000fc800078e00ff */
[----:B------:R-:W0:Y:S02]  /*3b30*/  LDC R2, c[0x2][R5+0x60] ;  /* 0x0080180005027b82 */ /* 0x000e240000000800 */
[----:B0-----:R-:W-:-:S04]  /*3b40*/  SHF.R.S32.HI R3, RZ, 0x1f, R2 ;  /* 0x0000001fff037819 */ /* 0x001fc80000011402 */
.L_x_783:
[----:B------:R-:W-:Y:S05]  /*3b50*/  BRX R2 -0x3b60                                                                        (*"BRANCH_TARGETS .L_x_784,.L_x_785,.L_x_786,.L_x_478"*) ;  /* 0xffffffc402287949 */ /* 0x000fea000383ffff */
.L_x_786:
        /* <DEDUP_REMOVED lines=13> */
[----:B------:R-:W-:Y:S02]  /*3c30*/  IMAD.SHL.U32 R3, R0, 0x100, RZ ;  /* 0x0000010000037824 */ /* 0x000fe400078e00ff */
[----:B------:R-:W-:Y:S02]  /*3c40*/  HFMA2 R12, -RZ, RZ, 0, 0 ;  /* 0x00000000ff0c7431 */ /* 0x000fe400000001ff */
[----:B------:R-:W-:Y:S01]  /*3c50*/  IMAD.MOV.U32 R2, RZ, RZ, R1 ;  /* 0x000000ffff027224 */ /* 0x000fe200078e0001 */
[----:B------:R-:W0:Y:S01]  /*3c60*/  LDCU.64 UR8, c[0x4][URZ] ;  /* 0x01000000ff0877ac */ /* 0x000e220008000a00 */
[----:B------:R-:W-:Y:S01]  /*3c70*/  LOP3.LUT R13, R3, 0x80000000, RZ, 0xfc, !PT ;  /* 0x80000000030d7812 */ /* 0x000fe200078efcff */
[----:B------:R-:W-:Y:S01]  /*3c80*/  UMOV UR5, URZ ;  /* 0x000000ff00057c82 */ /* 0x000fe20008000000 */
[----:B------:R-:W-:-:S05]  /*3c90*/  UMOV UR4, URZ ;  /* 0x000000ff00047c82 */ /* 0x000fca0008000000 */
.L_x_483:
        /* <DEDUP_REMOVED lines=39> */
[----:B------:R-:W-:-:S05]  /*3f10*/  IMAD.MOV R0, RZ, RZ, -R2 ;  /* 0x000000ffff007224 */ /* 0x000fca00078e0a02 */
[----:B------:R-:W-:Y:S01]  /*3f20*/  @!P0 MOV R2, R0 ;  /* 0x0000000000028202 */ /* 0x000fe20000000f00 */
[----:B0-----:R-:W-:-:S10]  /*3f30*/  DMUL R12, R14, UR4 ;  /* 0x000000040e0c7c28 */ /* 0x001fd40008000000 */
[----:B------:R-:W0:Y:S02]  /*3f40*/  F2F.F32.F64 R12, R12 ;  /* 0x0000000c000c7310 */ /* 0x000e240000301000 */
[----:B0-----:R-:W-:-:S07]  /*3f50*/  FSEL R3, -R12, R12, !P1 ;  /* 0x0000000c0c037208 */ /* 0x001fce0004800100 */
.L_x_482:
[----:B------:R-:W-:Y:S05]  /*3f60*/  BSYNC.RECONVERGENT B1 ;  /* 0x0000000000017941 */ /* 0x000fea0003800200 */
.L_x_481:
        /* <DEDUP_REMOVED lines=15> */
.L_x_784:
        /* <DEDUP_REMOVED lines=18> */
.L_x_486:
        /* <DEDUP_REMOVED lines=41> */
.L_x_485:
[----:B------:R-:W-:Y:S05]  /*4410*/  BSYNC.RECONVERGENT B1 ;  /* 0x0000000000017941 */ /* 0x000fea0003800200 */
.L_x_484:
[----:B------:R-:W-:Y:S02]  /*4420*/  HFMA2 R12, -RZ, RZ, 1.291015625, -0.052581787109375 ;  /* 0x3d2aaabbff0c7431 */ /* 0x000fe400000001ff */
[----:B------:R-:W-:Y:S02]  /*4430*/  IMAD.MOV.U32 R0, RZ, RZ, 0x37cbac00 ;  /* 0x37cbac00ff007424 */ /* 0x000fe400078e00ff */
[----:B------:R-:W-:Y:S01]  /*4440*/  FMUL R3, R2, R2 ;  /* 0x0000000202037220 */ /* 0x000fe20000400000 */
[C---:B------:R-:W-:Y:S01]  /*4450*/  LOP3.LUT R4, R5.reuse, 0x1, RZ, 0xc0, !PT ;  /* 0x0000000105047812 */ /* 0x040fe200078ec0ff */
[----:B------:R-:W-:Y:S01]  /*4460*/  IMAD.MOV.U32 R13, RZ, RZ, 0x3effffff ;  /* 0x3effffffff0d7424 */ /* 0x000fe200078e00ff */
[----:B------:R-:W-:Y:S01]  /*4470*/  LOP3.LUT P1, RZ, R5, 0x2, RZ, 0xc0, !PT ;  /* 0x0000000205ff7812 */ /* 0x000fe2000782c0ff */
[----:B------:R-:W-:Y:S01]  /*4480*/  FFMA R0, R3, R0, -0.0013887860113754868507 ;  /* 0xbab607ed03007423 */ /* 0x000fe20000000000 */
[----:B------:R-:W-:-:S04]  /*4490*/  ISETP.NE.U32.AND P0, PT, R4, 0x1, PT ;  /* 0x000000010400780c */ /* 0x000fc80003f05070 */
[----:B------:R-:W-:Y:S02]  /*44a0*/  FSEL R4, R0, -0.00019574658654164522886, !P0 ;  /* 0xb94d415300047808 */ /* 0x000fe40004000000 */
        /* <DEDUP_REMOVED lines=9> */
.L_x_785:
        /* <DEDUP_REMOVED lines=18> */
.L_x_489:
        /* <DEDUP_REMOVED lines=41> */
.L_x_488:
[----:B------:R-:W-:Y:S05]  /*48f0*/  BSYNC.RECONVERGENT B1 ;  /* 0x0000000000017941 */ /* 0x000fea0003800200 */
.L_x_487:
[----:B------:R-:W-:Y:S01]  /*4900*/  MOV R0, 0x37cbac00 ;  /* 0x37cbac0000007802 */ /* 0x000fe20000000f00 */
        /* <DEDUP_REMOVED lines=17> */
.L_x_478:
[----:B------:R-:W-:Y:S05]  /*4a20*/  BSYNC.RECONVERGENT B0 ;  /* 0x0000000000007941 */ /* 0x000fea0003800200 */
.L_x_476:
[----:B------:R-:W-:Y:S05]  /*4a30*/  BRA `(.L_x_471) ;  /* 0x0000001000447947 */ /* 0x000fea0003800000 */
.L_x_468:
        /* <DEDUP_REMOVED lines=10> */
.L_x_788:
[----:B------:R-:W-:Y:S05]  /*4ae0*/  BRX R2 -0x4af0                                                                        (*"BRANCH_TARGETS .L_x_789,.L_x_790,.L_x_791,.L_x_492"*) ;  /* 0xffffffb402447949 */ /* 0x000fea000383ffff */
.L_x_791:
        /* <DEDUP_REMOVED lines=18> */
.L_x_789:
[C---:B-----5:R-:W-:Y:S01]  /*4c10*/  FMUL R2, |R0|.reuse, 1.4426950216293334961 ;  /* 0x3fb8aa3b00027820 */ /* 0x060fe20000400200 */
[----:B------:R-:W-:Y:S01]  /*4c20*/  MOV R3, 0x42fc0000 ;  /* 0x42fc000000037802 */ /* 0x000fe20000000f00 */
[----:B------:R-:W-:Y:S02]  /*4c30*/  HFMA2 R12, -RZ, RZ, 0.389892578125, 0.0002090930938720703125 ;  /* 0x363d0adaff0c7431 */ /* 0x000fe400000001ff */
[----:B------:R-:W-:Y:S02]  /*4c40*/  FMUL R13, R0, R0 ;  /* 0x00000000000d7220 */ /* 0x000fe40000400000 */
        /* <DEDUP_REMOVED lines=22> */
.L_x_790:
        /* <DEDUP_REMOVED lines=17> */
.L_x_491:
[----:B------:R-:W-:-:S05]  /*4ec0*/  IMAD.MOV.U32 R3, RZ, RZ, -0x10 ;  /* 0xfffffff0ff037424 */ /* 0x000fca00078e00ff */
[----:B------:R-:W-:-:S04]  /*4ed0*/  VIADDMNMX.U32 R2, R2, R3, 0x3, PT ;  /* 0x0000000302027446 */ /* 0x000fc80003800003 */
[----:B------:R-:W-:-:S04]  /*4ee0*/  SHF.L.U32 R5, R2, 0x2, RZ ;  /* 0x0000000202057819 */ /* 0x000fc800000006ff */
[----:B------:R-:W0:Y:S02]  /*4ef0*/  LDC R2, c[0x2][R5+0x80] ;  /* 0x0080200005027b82 */ /* 0x000e240000000800 */
[----:B0-----:R-:W-:-:S04]  /*4f00*/  SHF.R.S32.HI R3, RZ, 0x1f, R2 ;  /* 0x0000001fff037819 */ /* 0x001fc80000011402 */
.L_x_793:
[----:B------:R-:W-:Y:S05]  /*4f10*/  BRX R2 -0x4f20                                                                        (*"BRANCH_TARGETS .L_x_794,.L_x_795,.L_x_796,.L_x_492"*) ;  /* 0xffffffb002387949 */ /* 0x000fea000383ffff */
.L_x_796:
        /* <DEDUP_REMOVED lines=8> */
[----:B------:R-:W-:Y:S01]  /*4fa0*/  MOV R4, R3 ;  /* 0x0000000300047202 */ /* 0x000fe20000000f00 */
[----:B------:R-:W-:Y:S06]  /*4fb0*/  BRA `(.L_x_495) ;  /* 0x0000000000107947 */ /* 0x000fec0003800000 */
.L_x_494:
[----:B------:R-:W0:Y:S02]  /*4fc0*/  MUFU.RCP R3, R0 ;  /* 0x0000000000037308 */ /* 0x000e240000001000 */
[----:B0-----:R-:W-:-:S04]  /*4fd0*/  FFMA R2, R0, R3, -1 ;  /* 0xbf80000000027423 */ /* 0x001fc80000000003 */
[----:B------:R-:W-:-:S04]  /*4fe0*/  FADD.FTZ R2, -R2, -RZ ;  /* 0x800000ff02027221 */ /* 0x000fc80000010100 */
[----:B------:R-:W-:-:S07]  /*4ff0*/  FFMA R4, R3, R2, R3 ;  /* 0x0000000203047223 */ /* 0x000fce0000000003 */
.L_x_495:
[----:B------:R-:W-:Y:S05]  /*5000*/  BSYNC.RECONVERGENT B1 ;  /* 0x0000000000017941 */ /* 0x000fea0003800200 */
.L_x_493:
[----:B------:R-:W-:Y:S01]  /*5010*/  FSEL R4, R4, +QNAN , P3 ;  /* 0x7fc0000004047808 */ /* 0x000fe20001800000 */
[----:B------:R-:W-:Y:S06]  /*5020*/  BRA `(.L_x_492) ;  /* 0x0000000800c47947 */ /* 0x000fec0003800000 */
.L_x_794:
        /* <DEDUP_REMOVED lines=11> */
.L_x_795:
[C---:B-----5:R-:W-:Y:S01]  /*50e0*/  FMUL R3, R0.reuse, 8388608 ;  /* 0x4b00000000037820 */ /* 0x060fe20000400000 */
[----:B------:R-:W-:Y:S02]  /*50f0*/  FSETP.GEU.AND P0, PT, R0, 1.175494350822287508e-38, PT ;  /* 0x008000000000780b */ /* 0x000fe40003f0e000 */
[----:B------:R-:W-:Y:S02]  /*5100*/  MOV R5, 0x3e055027 ;  /* 0x3e05502700057802 */ /* 0x000fe40000000f00 */
        /* <DEDUP_REMOVED lines=25> */
.L_x_490:
[----:B------:R-:W-:-:S13]  /*52a0*/  ISETP.GT.AND P0, PT, R2, 0x15, PT ;  /* 0x000000150200780c */ /* 0x000fda0003f04270 */
[----:B------:R-:W-:Y:S05]  /*52b0*/  @P0 BRA `(.L_x_496) ;  /* 0x00000004003c0947 */ /* 0x000fea0003800000 */
[----:B------:R-:W-:-:S04]  /*52c0*/  MOV R3, 0xffffffed ;  /* 0xffffffed00037802 */ /* 0x000fc80000000f00 */
[----:B------:R-:W-:-:S05]  /*52d0*/  VIADDMNMX.U32 R2, R2, R3, 0x3, PT ;  /* 0x0000000302027446 */ /* 0x000fca0003800003 */
[----:B------:R-:W-:-:S04]  /*52e0*/  IMAD.SHL.U32 R5, R2, 0x4, RZ ;  /* 0x0000000402057824 */ /* 0x000fc800078e00ff */
[----:B------:R-:W0:Y:S02]  /*52f0*/  LDC R2, c[0x2][R5+0x90] ;  /* 0x0080240005027b82 */ /* 0x000e240000000800 */
[----:B0-----:R-:W-:-:S04]  /*5300*/  SHF.R.S32.HI R3, RZ, 0x1f, R2 ;  /* 0x0000001fff037819 */ /* 0x001fc80000011402 */
.L_x_798:
[----:B------:R-:W-:Y:S05]  /*5310*/  BRX R2 -0x5320                                                                        (*"BRANCH_TARGETS .L_x_799,.L_x_800,.L_x_801,.L_x_492"*) ;  /* 0xffffffac02387949 */ /* 0x000fea000383ffff */
.L_x_801:
        /* <DEDUP_REMOVED lines=20> */
.L_x_799:
        /* <DEDUP_REMOVED lines=26> */
.L_x_800:
        /* <DEDUP_REMOVED lines=8> */
[----:B------:R-:W-:Y:S01]  /*5680*/  FFMA R5, R4, R5, R4 ;  /* 0x0000000504057223 */ /* 0x000fe20000000004 */
[----:B------:R-:W-:-:S04]  /*5690*/  MOV R4, 0x3d10ecef ;  /* 0x3d10ecef00047802 */ /* 0x000fc80000000f00 */
        /* <DEDUP_REMOVED lines=14> */
[----:B------:R-:W-:-:S04]  /*5780*/  @!P0 FFMA R4, R3, 1.6832555532455444336, R0 ;  /* 0x3fd774eb03048823 */ /* 0x000fc80000000000 */
[----:B------:R-:W-:Y:S01]  /*5790*/  @P1 FADD R4, R4, R4 ;  /* 0x0000000404041221 */ /* 0x000fe20000000000 */
[----:B------:R-:W-:Y:S06]  /*57a0*/  BRA `(.L_x_492) ;  /* 0x0000000000e47947 */ /* 0x000fec0003800000 */
.L_x_496:
[----:B------:R-:W-:-:S04]  /*57b0*/  MOV R3, 0xffffffea ;  /* 0xffffffea00037802 */ /* 0x000fc80000000f00 */
[----:B------:R-:W-:-:S05]  /*57c0*/  VIADDMNMX.U32 R2, R2, R3, 0x3, PT ;  /* 0x0000000302027446 */ /* 0x000fca0003800003 */
[----:B------:R-:W-:-:S04]  /*57d0*/  IMAD.SHL.U32 R5, R2, 0x4, RZ ;  /* 0x0000000402057824 */ /* 0x000fc800078e00ff */
[----:B------:R-:W0:Y:S02]  /*57e0*/  LDC R2, c[0x2][R5+0xa0] ;  /* 0x0080280005027b82 */ /* 0x000e240000000800 */
[----:B0-----:R-:W-:-:S04]  /*57f0*/  SHF.R.S32.HI R3, RZ, 0x1f, R2 ;  /* 0x0000001fff037819 */ /* 0x001fc80000011402 */
.L_x_803:
[----:B------:R-:W-:Y:S05]  /*5800*/  BRX R2 -0x5810                                                                        (*"BRANCH_TARGETS .L_x_804,.L_x_805,.L_x_806,.L_x_492"*) ;  /* 0xffffffa402fc7949 */ /* 0x000fea000383ffff */
.L_x_806:
[----:B-----5:R-:W-:Y:S01]  /*5810*/  FADD R4, |R0|, -RZ ;  /* 0x800000ff00047221 */ /* 0x020fe20000000200 */
[----:B------:R-:W-:Y:S06]  /*5820*/  BRA `(.L_x_492) ;  /* 0x0000000000c47947 */ /* 0x000fec0003800000 */
.L_x_804:
[----:B-----5:R-:W-:Y:S01]  /*5830*/  FSETP.NEU.AND P0, PT, R0, RZ, PT ;  /* 0x000000ff0000720b */ /* 0x020fe20003f0d000 */
        /* <DEDUP_REMOVED lines=30> */
.L_x_805:
[C---:B-----5:R-:W-:Y:S01]  /*5a20*/  FSETP.GTU.AND P0, PT, |R0|.reuse, 9.9999997171806853657e-10, PT ;  /* 0x3089705f0000780b */ /* 0x060fe20003f0c200 */
        /* <DEDUP_REMOVED lines=9> */
[----:B------:R-:W-:Y:S05]  /*5ac0*/  CALL.REL.NOINC `($__internal_13_$__cuda_sm20_rcp_rn_f32_slowpath) ;  /* 0x0000000000a47944 */ /* 0x000fea0003c00000 */
[----:B------:R-:W-:Y:S01]  /*5ad0*/  IMAD.MOV.U32 R4, RZ, RZ, R3 ;  /* 0x000000ffff047224 */ /* 0x000fe200078e0003 */
[----:B------:R-:W-:Y:S06]  /*5ae0*/  BRA `(.L_x_498) ;  /* 0x0000000000107947 */ /* 0x000fec0003800000 */
.L_x_497:
[----:B------:R-:W0:Y:S02]  /*5af0*/  MUFU.RCP R3, R0 ;  /* 0x0000000000037308 */ /* 0x000e240000001000 */
[----:B0-----:R-:W-:-:S04]  /*5b00*/  FFMA R2, R0, R3, -1 ;  /* 0xbf80000000027423 */ /* 0x001fc80000000003 */
[----:B------:R-:W-:-:S04]  /*5b10*/  FADD.FTZ R2, -R2, -RZ ;  /* 0x800000ff02027221 */ /* 0x000fc80000010100 */
[----:B------:R-:W-:-:S07]  /*5b20*/  FFMA R4, R3, R2, R3 ;  /* 0x0000000203047223 */ /* 0x000fce0000000003 */
.L_x_498:
[----:B------:R-:W-:Y:S05]  /*5b30*/  BSYNC.RECONVERGENT B1 ;  /* 0x0000000000017941 */ /* 0x000fea0003800200 */
.L_x_492:
[----:B------:R-:W-:Y:S05]  /*5b40*/  BSYNC.RECONVERGENT B0 ;  /* 0x0000000000007941 */ /* 0x000fea0003800200 */
.L_x_471:
[----:B0-----:R4:W-:Y:S01]  /*5b50*/  STL [R11+-0x8], R4 ;  /* 0xfffff8040b007387 */ /* 0x0019e20000100800 */
[----:B------:R-:W-:Y:S01]  /*5b60*/  IADD3 R8, PT, PT, R8, -0x1, RZ ;  /* 0xffffffff08087810 */ /* 0x000fe20007ffe0ff */
[----:B------:R-:W-:Y:S06]  /*5b70*/  BRA `(.L_x_423) ;  /* 0x0000000000487947 */ /* 0x000fec0003800000 */
.L_x_421:
[----:B------:R-:W0:Y:S01]  /*5b80*/  LDC.64 R2, c[0x0][0x388] ;  /* 0x0000e200ff027b82 */ /* 0x000e220000000a00 */
[----:B------:R-:W1:Y:S01]  /*5b90*/  LDCU UR4, c[0x0][0x39c] ;  /* 0x00007380ff0477ac */ /* 0x000e620008000800 */
[----:B0-----:R-:W-:-:S06]  /*5ba0*/  IMAD.WIDE.U32 R2, R5, 0x4, R2 ;  /* 0x0000000405027825 */ /* 0x001fcc00078e0002 */
[----:B------:R-:W2:Y:S01]  /*5bb0*/  LDG.E.CONSTANT R2, desc[UR6][R2.64] ;  /* 0x0000000602027981 */ /* 0x000ea2000c1e9900 */
[----:B------:R-:W-:Y:S01]  /*5bc0*/  IMAD R11, R8, 0x4, R7 ;  /* 0x00000004080b7824 */ /* 0x000fe200078e0207 */
[----:B------:R-:W-:Y:S01]  /*5bd0*/  MOV R4, RZ ;  /* 0x000000ff00047202 */ /* 0x000fe20000000f00 */
[----:B--2---:R-:W1:Y:S02]  /*5be0*/  F2I.TRUNC.NTZ R2, R2 ;  /* 0x0000000200027305 */ /* 0x004e64000020f100 */
[----:B-1----:R-:W-:-:S04]  /*5bf0*/  ISETP.GE.AND P0, PT, R2, UR4, PT ;  /* 0x0000000402007c0c */ /* 0x002fc8000bf06270 */
[----:B------:R-:W-:-:S13]  /*5c00*/  ISETP.LT.OR P0, PT, R2, RZ, P0 ;  /* 0x000000ff0200720c */ /* 0x000fda0000701670 */
[----:B------:R-:W-:Y:S05]  /*5c10*/  @P0 BRA `(.L_x_499) ;  /* 0x0000000000180947 */ /* 0x000fea0003800000 */
[----:B------:R-:W0:Y:S01]  /*5c20*/  LDCU.64 UR8, c[0x0][0x390] ;  /* 0x00007200ff0877ac */ /* 0x000e220008000a00 */
[----:B------:R-:W-:Y:S02]  /*5c30*/  IMAD.MOV.U32 R3, RZ, RZ, RZ ;  /* 0x000000ffff037224 */ /* 0x000fe400078e00ff */
[----:B------:R-:W-:-:S03]  /*5c40*/  IMAD.WIDE R2, R10, UR4, R2 ;  /* 0x000000040a027c25 */ /* 0x000fc6000f8e0202 */
[----:B0-----:R-:W-:-:S04]  /*5c50*/  LEA R4, P0, R2, UR8, 0x2 ;  /* 0x0000000802047c11 */ /* 0x001fc8000f8010ff */
[----:B------:R-:W-:-:S05]  /*5c60*/  LEA.HI.X R5, R2, UR9, R3, 0x2, P0 ;  /* 0x0000000902057c11 */ /* 0x000fca00080f1403 */
[----:B------:R0:W5:Y:S04]  /*5c70*/  LDG.E.CONSTANT R4, desc[UR6][R4.64] ;  /* 0x0000000604047981 */ /* 0x000168000c1e9900 */
.L_x_499:
[----:B-----5:R1:W-:Y:S01]  /*5c80*/  STL [R11], R4 ;  /* 0x000000040b007387 */ /* 0x0203e20000100800 */
[----:B------:R-:W-:-:S07]  /*5c90*/  IADD3 R8, PT, PT, R8, 0x1, RZ ;  /* 0x0000000108087810 */ /* 0x000fce0007ffe0ff */
.L_x_423:
[----:B------:R-:W-:-:S13]  /*5ca0*/  ISETP.GT.U32.AND P0, PT, R6, 0x1, PT ;  /* 0x000000010600780c */ /* 0x000fda0003f04070 */
[----:B------:R-:W-:Y:S05]  /*5cb0*/  @P0 BRA `(.L_x_500) ;  /* 0xffffffa400180947 */ /* 0x000fea000383ffff */
.L_x_419:
[----:B--2--5:R-:W1:Y:S01]  /*5cc0*/  LDC.64 R2, c[0x0][0x3b0] ;  /* 0x0000ec00ff027b82 */ /* 0x024e620000000a00 */
[----:B------:R-:W-:Y:S01]  /*5cd0*/  ISETP.GE.AND P0, PT, R8, 0x1, PT ;  /* 0x000000010800780c */ /* 0x000fe20003f06270 */
[----:B-1-34-:R-:W-:-:S04]  /*5ce0*/  IMAD.WIDE R10, R10, 0x4, R2 ;  /* 0x000000040a0a7825 */ /* 0x01afc800078e0202 */
[----:B------:R-:W-:-:S08]  /*5cf0*/  IMAD.MOV.U32 R3, RZ, RZ, RZ ;  /* 0x000000ffff037224 */ /* 0x000fd000078e00ff */
[----:B------:R-:W-:Y:S05]  /*5d00*/  @!P0 BRA `(.L_x_501) ;  /* 0x00000000000c8947 */ /* 0x000fea0003800000 */
[----:B------:R-:W-:-:S05]  /*5d10*/  IADD3 R8, PT, PT, R8, -0x1, RZ ;  /* 0xffffffff08087810 */ /* 0x000fca0007ffe0ff */
[----:B------:R-:W-:-:S05]  /*5d20*/  IMAD R8, R8, 0x4, R7 ;  /* 0x0000000408087824 */ /* 0x000fca00078e0207 */
[----:B------:R1:W5:Y:S02]  /*5d30*/  LDL R3, [R8] ;  /* 0x0000000008037983 */ /* 0x0003640000100800 */
.L_x_501:
[----:B-----5:R-:W-:Y:S01]  /*5d40*/  STG.E desc[UR6][R10.64], R3 ;  /* 0x000000030a007986 */ /* 0x020fe2000c101906 */
[----:B------:R-:W-:Y:S05]  /*5d50*/  EXIT ;  /* 0x000000000000794d */ /* 0x000fea0003800000 */
        .weak           $__internal_13_$__cuda_sm20_rcp_rn_f32_slowpath
        .type           $__internal_13_$__cuda_sm20_rcp_rn_f32_slowpath,@function
        .size           $__internal_13_$__cuda_sm20_rcp_rn_f32_slowpath,($__internal_14_$__cuda_sm20_sqrt_rn_f32_slowpath - $__internal_13_$__cuda_sm20_rcp_rn_f32_slowpath)
$__internal_13_$__cuda_sm20_rcp_rn_f32_slowpath:
        /* <DEDUP_REMOVED lines=15> */
.L_x_503:
        /* <DEDUP_REMOVED lines=33> */
.L_x_505:
[----:B------:R0:W1:Y:S02]  /*6060*/  MUFU.RCP R3, R0 ;  /* 0x0000000000037308 */ /* 0x0000640000001000 */
.L_x_504:
[----:B------:R-:W-:Y:S05]  /*6070*/  BSYNC.RECONVERGENT B2 ;  /* 0x0000000000027941 */ /* 0x000fea0003800200 */
.L_x_502:
[----:B------:R-:W-:-:S04]  /*6080*/  IMAD.MOV.U32 R5, RZ, RZ, 0x0 ;  /* 0x00000000ff057424 */ /* 0x000fc800078e00ff */
[----:B01----:R-:W-:Y:S05]  /*6090*/  RET.REL.NODEC R4 `(_Z24eval_prefix_kernel_batchPKiPKfS2_iiiPfS3_) ;  /* 0xffffff9c04d87950 */ /* 0x003fea0003c3ffff */
        .weak           $__internal_14_$__cuda_sm20_sqrt_rn_f32_slowpath
        .type           $__internal_14_$__cuda_sm20_sqrt_rn_f32_slowpath,@function
        .size           $__internal_14_$__cuda_sm20_sqrt_rn_f32_slowpath,($__internal_15_$__cuda_sm3x_div_rn_noftz_f32_slowpath - $__internal_14_$__cuda_sm20_sqrt_rn_f32_slowpath)
$__internal_14_$__cuda_sm20_sqrt_rn_f32_slowpath:
        /* <DEDUP_REMOVED lines=19> */
.L_x_506:
[----:B------:R-:W-:Y:S01]  /*61d0*/  IMAD.MOV.U32 R4, RZ, RZ, R2 ;  /* 0x000000ffff047224 */ /* 0x000fe200078e0002 */
[----:B------:R-:W-:Y:S01]  /*61e0*/  MOV R2, R13 ;  /* 0x0000000d00027202 */ /* 0x000fe20000000f00 */
[----:B------:R-:W-:-:S04]  /*61f0*/  IMAD.MOV.U32 R3, RZ, RZ, 0x0 ;  /* 0x00000000ff037424 */ /* 0x000fc800078e00ff */
[----:B------:R-:W-:Y:S05]  /*6200*/  RET.REL.NODEC R2 `(_Z24eval_prefix_kernel_batchPKiPKfS2_iiiPfS3_) ;  /* 0xffffff9c027c7950 */ /* 0x000fea0003c3ffff */
        .weak           $__internal_15_$__cuda_sm3x_div_rn_noftz_f32_slowpath
        .type           $__internal_15_$__cuda_sm3x_div_rn_noftz_f32_slowpath,@function
        .size           $__internal_15_$__cuda_sm3x_div_rn_noftz_f32_slowpath,(.L_x_823 - $__internal_15_$__cuda_sm3x_div_rn_noftz_f32_slowpath)
$__internal_15_$__cuda_sm3x_div_rn_noftz_f32_slowpath:
        /* <DEDUP_REMOVED lines=34> */
.L_x_508:
        /* <DEDUP_REMOVED lines=51> */
.L_x_515:
[----:B------:R-:W-:-:S04]  /*6760*/  LOP3.LUT R0, R0, 0x80000000, RZ, 0xc0, !PT ;  /* 0x8000000000007812 */ /* 0x000fc800078ec0ff */
[----:B------:R-:W-:Y:S01]  /*6770*/  LOP3.LUT R0, R0, 0x7f800000, RZ, 0xfc, !PT ;  /* 0x7f80000000007812 */ /* 0x000fe200078efcff */
[----:B------:R-:W-:Y:S06]  /*6780*/  BRA `(.L_x_516) ;  /* 0x0000000000047947 */ /* 0x000fec0003800000 */
.L_x_514:
[----:B------:R-:W-:-:S07]  /*6790*/  LEA R0, R5, R0, 0x17 ;  /* 0x0000000005007211 */ /* 0x000fce00078eb8ff */
.L_x_516:
[----:B------:R-:W-:Y:S05]  /*67a0*/  BSYNC.RECONVERGENT B3 ;  /* 0x0000000000037941 */ /* 0x000fea0003800200 */
.L_x_513:
[----:B------:R-:W-:Y:S05]  /*67b0*/  BRA `(.L_x_517) ;  /* 0x0000000000207947 */ /* 0x000fea0003800000 */
.L_x_512:
[----:B------:R-:W-:-:S04]  /*67c0*/  LOP3.LUT R0, R3, 0x80000000, R0, 0x48, !PT ;  /* 0x8000000003007812 */ /* 0x000fc800078e4800 */
[----:B------:R-:W-:Y:S01]  /*67d0*/  LOP3.LUT R0, R0, 0x7f800000, RZ, 0xfc, !PT ;  /* 0x7f80000000007812 */ /* 0x000fe200078efcff */
[----:B------:R-:W-:Y:S06]  /*67e0*/  BRA `(.L_x_517) ;  /* 0x0000000000147947 */ /* 0x000fec0003800000 */
.L_x_511:
[----:B------:R-:W-:Y:S01]  /*67f0*/  LOP3.LUT R0, R3, 0x80000000, R0, 0x48, !PT ;  /* 0x8000000003007812 */ /* 0x000fe200078e4800 */
[----:B------:R-:W-:Y:S06]  /*6800*/  BRA `(.L_x_517) ;  /* 0x00000000000c7947 */ /* 0x000fec0003800000 */
.L_x_510:
[----:B------:R-:W0:Y:S01]  /*6810*/  MUFU.RSQ R0, -QNAN ;  /* 0xffc0000000007908 */ /* 0x000e220000001400 */
[----:B------:R-:W-:Y:S05]  /*6820*/  BRA `(.L_x_517) ;  /* 0x0000000000047947 */ /* 0x000fea0003800000 */
.L_x_509:
[----:B------:R-:W-:-:S07]  /*6830*/  FADD.FTZ R0, R0, R3 ;  /* 0x0000000300007221 */ /* 0x000fce0000010000 */
.L_x_517:
[----:B------:R-:W-:Y:S05]  /*6840*/  BSYNC.RECONVERGENT B2 ;  /* 0x0000000000027941 */ /* 0x000fea0003800200 */
.L_x_507:
[----:B------:R-:W-:Y:S02]  /*6850*/  HFMA2 R3, -RZ, RZ, 0, 0 ;  /* 0x00000000ff037431 */ /* 0x000fe400000001ff */
[----:B0-----:R-:W-:Y:S02]  /*6860*/  IMAD.MOV.U32 R4, RZ, RZ, R0 ;  /* 0x000000ffff047224 */ /* 0x001fe400078e0000 */
[----:B------:R-:W-:Y:S05]  /*6870*/  RET.REL.NODEC R2 `(_Z24eval_prefix_kernel_batchPKiPKfS2_iiiPfS3_) ;  /* 0xffffff9402e07950 */ /* 0x000fea0003c3ffff */
.L_x_518:
        /* <DEDUP_REMOVED lines=16> */
.L_x_823:


//--------------------- .nv.global.init           --------------------------
	.section	.nv.global.init,"aw",@progbits
	.align	4
.nv.global.init:
	.type		__cudart_i2opi_f,@object
	.size		__cudart_i2opi_f,(.L_0 - __cudart_i2opi_f)
__cudart_i2opi_f:
        /*0000*/ 	.byte	0x41, 0x90, 0x43, 0x3c, 0x99, 0x95, 0x62, 0xdb, 0xc0, 0xdd, 0x34, 0xf5, 0xd1, 0x57, 0x27, 0xfc
        /*0010*/ 	.byte	0x29, 0x15, 0x44, 0x4e, 0x6e, 0x83, 0xf9, 0xa2
.L_0:


//--------------------- .nv.shared._Z21regression_mse_kernelPKfPKdPdjj --------------------------
	.section	.nv.shared._Z21regression_mse_kernelPKfPKdPdjj,"aw",@nobits
	.sectionflags	@""
	.align	16
.nv.shared._Z21regression_mse_kernelPKfPKdPdjj:
	.zero		2048


//--------------------- .nv.shared.reserved.0     --------------------------
	.section	.nv.shared.reserved.0,"aw",@nobits
	.weak		__nv_reservedSMEM_offset_0_alias
	.size		__nv_reservedSMEM_offset_0_alias, 0, 64
	.other		__nv_reservedSMEM_offset_0_alias,@"STO_CUDA_RESERVED_SHARED STV_DEFAULT"
__nv_reservedSMEM_offset_0_alias:
	.zero		0
	.zero		64


//--------------------- .nv.shared._Z41eval_prefix_kernel_multi_expression_batchPiPfS_S_S0_S0_iiii --------------------------
	.section	.nv.shared._Z41eval_prefix_kernel_multi_expression_batchPiPfS_S_S0_S0_iiii,"aw",@nobits
	.sectionflags	@""
	.align	16
	.zero		1024


//--------------------- .nv.shared._Z17eval_async_kernelILi128ELi4EEvPKiPKfS3_iiiPf --------------------------
	.section	.nv.shared._Z17eval_async_kernelILi128ELi4EEvPKiPKfS3_iiiPf,"aw",@nobits
	.sectionflags	@""
	.align	16
	.zero		1024


//--------------------- .nv.shared._Z18eval_prefix_kernelPKiPKfS2_iiPf --------------------------
	.section	.nv.shared._Z18eval_prefix_kernelPKiPKfS2_iiPf,"aw",@nobits
	.sectionflags	@""
	.align	16
	.zero		1024


//--------------------- .nv.shared._Z30eval_prefix_kernel_batch_shmemPKiPKfS2_iiiPf --------------------------
	.section	.nv.shared._Z30eval_prefix_kernel_batch_shmemPKiPKfS2_iiiPf,"aw",@nobits
	.sectionflags	@""
	.align	16
	.zero		1024


//--------------------- .nv.shared._Z24eval_prefix_kernel_batchPKiPKfS2_iiiPfS3_ --------------------------
	.section	.nv.shared._Z24eval_prefix_kernel_batchPKiPKfS2_iiiPfS3_,"aw",@nobits
	.sectionflags	@""
	.align	16
	.zero		1024


//--------------------- .nv.constant0._Z21regression_mse_kernelPKfPKdPdjj --------------------------
	.section	.nv.constant0._Z21regression_mse_kernelPKfPKdPdjj,"a",@progbits
	.sectionflags	@""
	.align	4
.nv.constant0._Z21regression_mse_kernelPKfPKdPdjj:
	.zero		928


//--------------------- .nv.constant0._Z41eval_prefix_kernel_multi_expression_batchPiPfS_S_S0_S0_iiii --------------------------
	.section	.nv.constant0._Z41eval_prefix_kernel_multi_expression_batchPiPfS_S_S0_S0_iiii,"a",@progbits
	.sectionflags	@""
	.align	4
.nv.constant0._Z41eval_prefix_kernel_multi_expression_batchPiPfS_S_S0_S0_iiii:
	.zero		960


//--------------------- .nv.constant0._Z17eval_async_kernelILi128ELi4EEvPKiPKfS3_iiiPf --------------------------
	.section	.nv.constant0._Z17eval_async_kernelILi128ELi4EEvPKiPKfS3_iiiPf,"a",@progbits
	.sectionflags	@""
	.align	4
.nv.constant0._Z17eval_async_kernelILi128ELi4EEvPKiPKfS3_iiiPf:
	.zero		944


//--------------------- .nv.constant0._Z18eval_prefix_kernelPKiPKfS2_iiPf --------------------------
	.section	.nv.constant0._Z18eval_prefix_kernelPKiPKfS2_iiPf,"a",@progbits
	.sectionflags	@""
	.align	4
.nv.constant0._Z18eval_prefix_kernelPKiPKfS2_iiPf:
	.zero		936


//--------------------- .nv.constant0._Z30eval_prefix_kernel_batch_shmemPKiPKfS2_iiiPf --------------------------
	.section	.nv.constant0._Z30eval_prefix_kernel_batch_shmemPKiPKfS2_iiiPf,"a",@progbits
	.sectionflags	@""
	.align	4
.nv.constant0._Z30eval_prefix_kernel_batch_shmemPKiPKfS2_iiiPf:
	.zero		944


//--------------------- .nv.constant0._Z24eval_prefix_kernel_batchPKiPKfS2_iiiPfS3_ --------------------------
	.section	.nv.constant0._Z24eval_prefix_kernel_batchPKiPKfS2_iiiPfS3_,"a",@progbits
	.sectionflags	@""
	.align	4
.nv.constant0._Z24eval_prefix_kernel_batchPKiPKfS2_iiiPfS3_:
	.zero		952


//--------------------- SYMBOLS --------------------------

	.type		.nv.reservedSmem.offset0,@object
	.size		.nv.reservedSmem.offset0,0x4
	.type		.nv.reservedSmem.cap,@object
	.size		.nv.reservedSmem.cap,0x4
